// auto-generated by cutlass_sweep.gemm — config: {"arch": "sm_100", "cluster_m": 1, "cluster_n": 1, "dtype": "bf16", "dtype_b": "bf16", "layout": "nt", "stages": 0, "tile_k": 16, "tile_m": 128, "tile_n": 224}
#include "cutlass/cutlass.h"
#include "cutlass/gemm/collective/collective_builder.hpp"
#include "cutlass/gemm/device/gemm_universal_adapter.h"
#include "cutlass/gemm/kernel/gemm_universal.hpp"
#include "cutlass/epilogue/collective/collective_builder.hpp"

using ElemA = cutlass::bfloat16_t;
using ElemB = cutlass::bfloat16_t;
using ElemCD = cutlass::bfloat16_t;
using Acc  = float;
using TileShape    = cute::Shape<cute::_128, cute::_224, cute::_16>;
using ClusterShape = cute::Shape<cute::_1, cute::_1, cute::_1>;

using CollectiveEpilogue = typename cutlass::epilogue::collective::CollectiveBuilder<
    cutlass::arch::Sm100, cutlass::arch::OpClassTensorOp,
    TileShape, ClusterShape,
    cutlass::epilogue::collective::EpilogueTileAuto,
    Acc, Acc,
    ElemCD, cutlass::layout::RowMajor, 128 / cutlass::sizeof_bits<ElemCD>::value,
    ElemCD, cutlass::layout::RowMajor, 128 / cutlass::sizeof_bits<ElemCD>::value,
    cutlass::epilogue::collective::EpilogueScheduleAuto
  >::CollectiveOp;

using CollectiveMainloop = typename cutlass::gemm::collective::CollectiveBuilder<
    cutlass::arch::Sm100, cutlass::arch::OpClassTensorOp,
    ElemA, cutlass::layout::RowMajor, 128 / cutlass::sizeof_bits<ElemA>::value,
    ElemB, cutlass::layout::ColumnMajor, 128 / cutlass::sizeof_bits<ElemB>::value,
    Acc,
    TileShape, ClusterShape,
    cutlass::gemm::collective::StageCountAutoCarveout<static_cast<int>(sizeof(typename CollectiveEpilogue::SharedStorage))>,
    cutlass::gemm::collective::KernelScheduleAuto
  >::CollectiveOp;

using GemmKernel = cutlass::gemm::kernel::GemmUniversal<
    cute::Shape<int,int,int,int>,
    CollectiveMainloop,
    CollectiveEpilogue
>;
using Gemm = cutlass::gemm::device::GemmUniversalAdapter<GemmKernel>;

// Force the device kernel symbol into the cubin without needing a host main.
auto* _anchor = &cutlass::device_kernel<GemmKernel>;


// ===== COMPILED SASS (sm_100a) =====

	.target	sm_100a

	.elftype	@"ET_EXEC"


//--------------------- .note.nv.tkinfo           --------------------------
	.section	.note.nv.tkinfo,"",@"SHT_NOTE"
	.sectionflags	@"SHF_NOTE_NV_TKINFO"
	.tkinfo
        /*0018*/ 	.word	0x00000002
        /*0030*/ 	.string	""
        /*0030*/ 	.string	"ptxas"
        /*0030*/ 	.string	"Cuda compilation tools, release 13.0, V13.0.88"
        /*0030*/ 	.string	"Build cuda_13.0.r13.0/compiler.36424714_0"
        /*0030*/ 	.string	"-arch sm_100a -m 64 "



//--------------------- .note.nv.cuinfo           --------------------------
	.section	.note.nv.cuinfo,"",@"SHT_NOTE"
	.sectionflags	@"SHF_NOTE_NV_CUINFO"
        /*0018*/ 	.short	0x0002
        /*001a*/ 	.short	0x0064
        /*001c*/ 	.short	0x0082
	.zero		2


//--------------------- .nv.info                  --------------------------
	.section	.nv.info,"",@"SHT_CUDA_INFO"
	.align	4


	//----- nvinfo : EIATTR_REGCOUNT
	.align		4
        /*0000*/ 	.byte	0x04, 0x2f
        /*0002*/ 	.short	(.L_19 - .L_18)
	.align		4
.L_18:
        /*0004*/ 	.word	index@(_ZN7cutlass13device_kernelINS_4gemm6kernel13GemmUniversalIN4cute5tupleIJiiiiEEENS1_10collective13CollectiveMmaINS1_35MainloopSm100TmaUmmaWarpSpecializedILi10ELi2ELi2ENS5_IJNS4_1CILi1EEESB_SB_EEEEENS5_IJNSA_ILi128EEENSA_ILi224EEENSA_ILi16EEEEEENS_10bfloat16_tENS5_IJlSB_lEEESI_SJ_NS4_8TiledMMAINS4_8MMA_AtomIJNS4_20SM100_MMA_F16BF16_SSISI_SI_fLi128ELi224ELNS4_4UMMA5MajorE0ELSO_0ELNSN_7ScaleInE0ELSP_0EEEEEENS4_6LayoutISC_NS5_IJNSA_ILi0EEEST_ST_EEEEENS5_IJNS4_10UnderscoreESW_SW_EEEEENS4_13SM90_TMA_LOADENS4_14ComposedLayoutINS4_7SwizzleILi1ELi4ELi3EEENS4_18smem_ptr_flag_bitsILi16EEENSS_INS5_IJNSA_ILi8EEESG_EEENS5_IJSG_SB_EEEEEEEvNS4_8identityESZ_S19_vS1A_EENS_8epilogue10collective18CollectiveEpilogueINS1C_23Sm100TmaWarpSpecializedILi2ELi1ELi224ELb1ELb0EEEJSH_NS5_IJNSS_ISE_SB_EENSS_ISF_SB_EEEEESI_SJ_SI_SJ_NS1C_6fusion15FusionCallbacksIS1G_NS1K_17LinearCombinationISI_fSI_fLNS_15FloatRoundStyleE2EEESH_S1J_JEEENS4_5SM1004TMEM4LOAD26SM100_TMEM_LOAD_32dp32b32xESZ_NS10_INS11_ILi2ELi4ELi3EEES14_NSS_INS5_IJS15_NSA_ILi32EEEEEENS5_IJS1V_SB_EEEEEEENS4_39AutoVectorizingCopyWithAssumedAlignmentILi128EEENS4_14SM90_TMA_STOREES1Z_S21_S21_EEEvvEEEEvNT_6ParamsE)
        /*0008*/ 	.word	0x000000ff


	//----- nvinfo : EIATTR_FRAME_SIZE
	.align		4
.L_19:
        /*000c*/ 	.byte	0x04, 0x11
        /*000e*/ 	.short	(.L_21 - .L_20)
	.align		4
.L_20:
        /*0010*/ 	.word	index@($__internal_2_$__cuda_sm10x_tcgen05_guardrail_trap_unallocated_columns_being_dealloced)
        /*0014*/ 	.word	0x000001a8


	//----- nvinfo : EIATTR_FRAME_SIZE
	.align		4
.L_21:
        /*0018*/ 	.byte	0x04, 0x11
        /*001a*/ 	.short	(.L_23 - .L_22)
	.align		4
.L_22:
        /*001c*/ 	.word	index@($__internal_1_$__cuda_sm10x_tcgen05_guardrail_trap_phase_invalid_during_alloc)
        /*0020*/ 	.word	0x000001a8


	//----- nvinfo : EIATTR_FRAME_SIZE
	.align		4
.L_23:
        /*0024*/ 	.byte	0x04, 0x11
        /*0026*/ 	.short	(.L_25 - .L_24)
	.align		4
.L_24:
        /*0028*/ 	.word	index@($__internal_0_$__cuda_sm10x_tcgen05_guardrail_trap_col_being_dealloced_not_returned_by_alloc)
        /*002c*/ 	.word	0x000001a8


	//----- nvinfo : EIATTR_FRAME_SIZE
	.align		4
.L_25:
        /*0030*/ 	.byte	0x04, 0x11
        /*0032*/ 	.short	(.L_27 - .L_26)
	.align		4
.L_26:
        /*0034*/ 	.word	index@(_ZN7cutlass13device_kernelINS_4gemm6kernel13GemmUniversalIN4cute5tupleIJiiiiEEENS1_10collective13CollectiveMmaINS1_35MainloopSm100TmaUmmaWarpSpecializedILi10ELi2ELi2ENS5_IJNS4_1CILi1EEESB_SB_EEEEENS5_IJNSA_ILi128EEENSA_ILi224EEENSA_ILi16EEEEEENS_10bfloat16_tENS5_IJlSB_lEEESI_SJ_NS4_8TiledMMAINS4_8MMA_AtomIJNS4_20SM100_MMA_F16BF16_SSISI_SI_fLi128ELi224ELNS4_4UMMA5MajorE0ELSO_0ELNSN_7ScaleInE0ELSP_0EEEEEENS4_6LayoutISC_NS5_IJNSA_ILi0EEEST_ST_EEEEENS5_IJNS4_10UnderscoreESW_SW_EEEEENS4_13SM90_TMA_LOADENS4_14ComposedLayoutINS4_7SwizzleILi1ELi4ELi3EEENS4_18smem_ptr_flag_bitsILi16EEENSS_INS5_IJNSA_ILi8EEESG_EEENS5_IJSG_SB_EEEEEEEvNS4_8identityESZ_S19_vS1A_EENS_8epilogue10collective18CollectiveEpilogueINS1C_23Sm100TmaWarpSpecializedILi2ELi1ELi224ELb1ELb0EEEJSH_NS5_IJNSS_ISE_SB_EENSS_ISF_SB_EEEEESI_SJ_SI_SJ_NS1C_6fusion15FusionCallbacksIS1G_NS1K_17LinearCombinationISI_fSI_fLNS_15FloatRoundStyleE2EEESH_S1J_JEEENS4_5SM1004TMEM4LOAD26SM100_TMEM_LOAD_32dp32b32xESZ_NS10_INS11_ILi2ELi4ELi3EEES14_NSS_INS5_IJS15_NSA_ILi32EEEEEENS5_IJS1V_SB_EEEEEEENS4_39AutoVectorizingCopyWithAssumedAlignmentILi128EEENS4_14SM90_TMA_STOREES1Z_S21_S21_EEEvvEEEEvNT_6ParamsE)
        /*0038*/ 	.word	0x000001a8


	//----- nvinfo : EIATTR_MIN_STACK_SIZE
	.align		4
.L_27:
        /*003c*/ 	.byte	0x04, 0x12
        /*003e*/ 	.short	(.L_29 - .L_28)
	.align		4
.L_28:
        /*0040*/ 	.word	index@(_ZN7cutlass13device_kernelINS_4gemm6kernel13GemmUniversalIN4cute5tupleIJiiiiEEENS1_10collective13CollectiveMmaINS1_35MainloopSm100TmaUmmaWarpSpecializedILi10ELi2ELi2ENS5_IJNS4_1CILi1EEESB_SB_EEEEENS5_IJNSA_ILi128EEENSA_ILi224EEENSA_ILi16EEEEEENS_10bfloat16_tENS5_IJlSB_lEEESI_SJ_NS4_8TiledMMAINS4_8MMA_AtomIJNS4_20SM100_MMA_F16BF16_SSISI_SI_fLi128ELi224ELNS4_4UMMA5MajorE0ELSO_0ELNSN_7ScaleInE0ELSP_0EEEEEENS4_6LayoutISC_NS5_IJNSA_ILi0EEEST_ST_EEEEENS5_IJNS4_10UnderscoreESW_SW_EEEEENS4_13SM90_TMA_LOADENS4_14ComposedLayoutINS4_7SwizzleILi1ELi4ELi3EEENS4_18smem_ptr_flag_bitsILi16EEENSS_INS5_IJNSA_ILi8EEESG_EEENS5_IJSG_SB_EEEEEEEvNS4_8identityESZ_S19_vS1A_EENS_8epilogue10collective18CollectiveEpilogueINS1C_23Sm100TmaWarpSpecializedILi2ELi1ELi224ELb1ELb0EEEJSH_NS5_IJNSS_ISE_SB_EENSS_ISF_SB_EEEEESI_SJ_SI_SJ_NS1C_6fusion15FusionCallbacksIS1G_NS1K_17LinearCombinationISI_fSI_fLNS_15FloatRoundStyleE2EEESH_S1J_JEEENS4_5SM1004TMEM4LOAD26SM100_TMEM_LOAD_32dp32b32xESZ_NS10_INS11_ILi2ELi4ELi3EEES14_NSS_INS5_IJS15_NSA_ILi32EEEEEENS5_IJS1V_SB_EEEEEEENS4_39AutoVectorizingCopyWithAssumedAlignmentILi128EEENS4_14SM90_TMA_STOREES1Z_S21_S21_EEEvvEEEEvNT_6ParamsE)
        /*0044*/ 	.word	0x000001a8
.L_29:


//--------------------- .nv.compat                --------------------------
	.section	.nv.compat,"",@"SHT_CUDA_COMPAT_INFO"
	.align	4
        /*0000*/ 	.byte	0x02, 0x09, 0x01, 0x00, 0x02, 0x02, 0x02, 0x00, 0x02, 0x05, 0x05, 0x00, 0x03, 0x07, 0x01, 0x01
        /*0010*/ 	.byte	0x02, 0x03, 0x01, 0x00, 0x02, 0x06, 0x01, 0x00, 0x04, 0x0b, 0x08, 0x00, 0x09, 0x00, 0x00, 0x00
        /*0020*/ 	.byte	0x00, 0x00, 0x00, 0x00


//--------------------- .nv.info._ZN7cutlass13device_kernelINS_4gemm6kernel13GemmUniversalIN4cute5tupleIJiiiiEEENS1_10collective13CollectiveMmaINS1_35MainloopSm100TmaUmmaWarpSpecializedILi10ELi2ELi2ENS5_IJNS4_1CILi1EEESB_SB_EEEEENS5_IJNSA_ILi128EEENSA_ILi224EEENSA_ILi16EEEEEENS_10bfloat16_tENS5_IJlSB_lEEESI_SJ_NS4_8TiledMMAINS4_8MMA_AtomIJNS4_20SM100_MMA_F16BF16_SSISI_SI_fLi128ELi224ELNS4_4UMMA5MajorE0ELSO_0ELNSN_7ScaleInE0ELSP_0EEEEEENS4_6LayoutISC_NS5_IJNSA_ILi0EEEST_ST_EEEEENS5_IJNS4_10UnderscoreESW_SW_EEEEENS4_13SM90_TMA_LOADENS4_14ComposedLayoutINS4_7SwizzleILi1ELi4ELi3EEENS4_18smem_ptr_flag_bitsILi16EEENSS_INS5_IJNSA_ILi8EEESG_EEENS5_IJSG_SB_EEEEEEEvNS4_8identityESZ_S19_vS1A_EENS_8epilogue10collective18CollectiveEpilogueINS1C_23Sm100TmaWarpSpecializedILi2ELi1ELi224ELb1ELb0EEEJSH_NS5_IJNSS_ISE_SB_EENSS_ISF_SB_EEEEESI_SJ_SI_SJ_NS1C_6fusion15FusionCallbacksIS1G_NS1K_17LinearCombinationISI_fSI_fLNS_15FloatRoundStyleE2EEESH_S1J_JEEENS4_5SM1004TMEM4LOAD26SM100_TMEM_LOAD_32dp32b32xESZ_NS10_INS11_ILi2ELi4ELi3EEES14_NSS_INS5_IJS15_NSA_ILi32EEEEEENS5_IJS1V_SB_EEEEEEENS4_39AutoVectorizingCopyWithAssumedAlignmentILi128EEENS4_14SM90_TMA_STOREES1Z_S21_S21_EEEvvEEEEvNT_6ParamsE --------------------------
	.section	.nv.info._ZN7cutlass13device_kernelINS_4gemm6kernel13GemmUniversalIN4cute5tupleIJiiiiEEENS1_10collective13CollectiveMmaINS1_35MainloopSm100TmaUmmaWarpSpecializedILi10ELi2ELi2ENS5_IJNS4_1CILi1EEESB_SB_EEEEENS5_IJNSA_ILi128EEENSA_ILi224EEENSA_ILi16EEEEEENS_10bfloat16_tENS5_IJlSB_lEEESI_SJ_NS4_8TiledMMAINS4_8MMA_AtomIJNS4_20SM100_MMA_F16BF16_SSISI_SI_fLi128ELi224ELNS4_4UMMA5MajorE0ELSO_0ELNSN_7ScaleInE0ELSP_0EEEEEENS4_6LayoutISC_NS5_IJNSA_ILi0EEEST_ST_EEEEENS5_IJNS4_10UnderscoreESW_SW_EEEEENS4_13SM90_TMA_LOADENS4_14ComposedLayoutINS4_7SwizzleILi1ELi4ELi3EEENS4_18smem_ptr_flag_bitsILi16EEENSS_INS5_IJNSA_ILi8EEESG_EEENS5_IJSG_SB_EEEEEEEvNS4_8identityESZ_S19_vS1A_EENS_8epilogue10collective18CollectiveEpilogueINS1C_23Sm100TmaWarpSpecializedILi2ELi1ELi224ELb1ELb0EEEJSH_NS5_IJNSS_ISE_SB_EENSS_ISF_SB_EEEEESI_SJ_SI_SJ_NS1C_6fusion15FusionCallbacksIS1G_NS1K_17LinearCombinationISI_fSI_fLNS_15FloatRoundStyleE2EEESH_S1J_JEEENS4_5SM1004TMEM4LOAD26SM100_TMEM_LOAD_32dp32b32xESZ_NS10_INS11_ILi2ELi4ELi3EEES14_NSS_INS5_IJS15_NSA_ILi32EEEEEENS5_IJS1V_SB_EEEEEEENS4_39AutoVectorizingCopyWithAssumedAlignmentILi128EEENS4_14SM90_TMA_STOREES1Z_S21_S21_EEEvvEEEEvNT_6ParamsE,"",@"SHT_CUDA_INFO"
	.sectionflags	@""
	.align	4


	//----- nvinfo : EIATTR_CUDA_API_VERSION
	.align		4
        /*0000*/ 	.byte	0x04, 0x37
        /*0002*/ 	.short	(.L_31 - .L_30)
.L_30:
        /*0004*/ 	.word	0x00000082


	//----- nvinfo : EIATTR_KPARAM_INFO
	.align		4
.L_31:
        /*0008*/ 	.byte	0x04, 0x17
        /*000a*/ 	.short	(.L_33 - .L_32)
.L_32:
        /*000c*/ 	.word	0x00000000
        /*0010*/ 	.short	0x0000
        /*0012*/ 	.short	0x0000
        /*0014*/ 	.byte	0x00, 0xf0, 0x01, 0x20


	//----- nvinfo : EIATTR_AT_ENTRY_FRAGMENTS
	.align		4
.L_33:
        /*0018*/ 	.byte	0x04, 0x4f
        /*001a*/ 	.short	(.L_35 - .L_34)


	//   ....[0]....
.L_34:
        /*001c*/ 	.word	0x00000006


	//----- nvinfo : EIATTR_RESERVED_SMEM_USED
	.align		4
.L_35:
        /*0020*/ 	.byte	0x01, 0x41
	.zero		2


	//----- nvinfo : EIATTR_SPARSE_MMA_MASK
	.align		4
        /*0024*/ 	.byte	0x03, 0x50
        /*0026*/ 	.short	0x0000


	//----- nvinfo : EIATTR_TCGEN05_1CTA_USED
	.align		4
        /*0028*/ 	.byte	0x01, 0x51
	.zero		2


	//----- nvinfo : EIATTR_MAXREG_COUNT
	.align		4
        /*002c*/ 	.byte	0x03, 0x1b
        /*002e*/ 	.short	0x00ff


	//----- nvinfo : EIATTR_NUM_BARRIERS
	.align		4
        /*0030*/ 	.byte	0x02, 0x4c
        /*0032*/ 	.byte	0x07
	.zero		1


	//----- nvinfo : EIATTR_EXTERNS
	.align		4
        /*0034*/ 	.byte	0x04, 0x0f
        /*0036*/ 	.short	(.L_37 - .L_36)


	//   ....[0]....
	.align		4
.L_36:
        /*0038*/ 	.word	index@(__assertfail)


	//----- nvinfo : EIATTR_ANNOTATIONS
	.align		4
.L_37:
        /*003c*/ 	.byte	0x04, 0x55
        /*003e*/ 	.short	(.L_39 - .L_38)


	//   ....[0]....
.L_38:
        /*0040*/ 	.word	0x00000001
        /*0044*/ 	.byte	0xb0, 0x00, 0x00, 0x00, 0x01, 0x00, 0x00, 0x00, 0x50, 0x01, 0x00, 0x00, 0x01, 0x00, 0x00, 0x00
        /* <DEDUP_REMOVED lines=215> */
        /*0dc4*/ 	.byte	0xc0, 0xc2, 0x00, 0x00, 0x01, 0x00, 0x00, 0x00, 0x70, 0xc3, 0x00, 0x00


	//----- nvinfo : EIATTR_MERCURY_ISA_VERSION
	.align		4
.L_39:
        /*0dd0*/ 	.byte	0x03, 0x5f
        /*0dd2*/ 	.short	0x0101


	//----- nvinfo : EIATTR_INT_WARP_WIDE_INSTR_OFFSETS
	.align		4
        /*0dd4*/ 	.byte	0x04, 0x31
        /*0dd6*/ 	.short	(.L_41 - .L_40)


	//   ....[0]....
.L_40:
        /*0dd8*/ 	.word	0x00003bb0


	//   ....[1]....
        /*0ddc*/ 	.word	0x00003be0


	//   ....[2]....
        /*0de0*/ 	.word	0x00003c00


	//   ....[3]....
        /*0de4*/ 	.word	0x00004840


	//   ....[4]....
        /*0de8*/ 	.word	0x000048e0


	//   ....[5]....
        /*0dec*/ 	.word	0x00004940


	//   ....[6]....
        /*0df0*/ 	.word	0x000049a0


	//   ....[7]....
        /*0df4*/ 	.word	0x000049f0


	//   ....[8]....
        /*0df8*/ 	.word	0x00004a10


	//   ....[9]....
        /*0dfc*/ 	.word	0x00004ab0


	//   ....[10]....
        /*0e00*/ 	.word	0x00004b10


	//----- nvinfo : EIATTR_COOP_GROUP_MASK_REGIDS
	.align		4
.L_41:
        /*0e04*/ 	.byte	0x04, 0x29
        /*0e06*/ 	.short	(.L_43 - .L_42)


	//   ....[0]....
.L_42:
        /*0e08*/ 	.word	0xffffffff


	//   ....[1]....
        /*0e0c*/ 	.word	0xffffffff


	//   ....[2]....
        /*0e10*/ 	.word	0xffffffff


	//   ....[3]....
        /*0e14*/ 	.word	0xffffffff


	//   ....[4]....
        /*0e18*/ 	.word	0xffffffff


	//   ....[5]....
        /*0e1c*/ 	.word	0xffffffff


	//   ....[6]....
        /*0e20*/ 	.word	0xffffffff


	//   ....[7]....
        /*0e24*/ 	.word	0xffffffff


	//   ....[8]....
        /*0e28*/ 	.word	0xffffffff


	//   ....[9]....
        /*0e2c*/ 	.word	0xffffffff


	//   ....[10]....
        /*0e30*/ 	.word	0xffffffff


	//   ....[11]....
        /*0e34*/ 	.word	0xffffffff


	//   ....[12]....
        /*0e38*/ 	.word	0xffffffff


	//----- nvinfo : EIATTR_COOP_GROUP_INSTR_OFFSETS
	.align		4
.L_43:
        /*0e3c*/ 	.byte	0x04, 0x28
        /*0e3e*/ 	.short	(.L_45 - .L_44)


	//   ....[0]....
.L_44:
        /*0e40*/ 	.word	0x00000080


	//   ....[1]....
        /*0e44*/ 	.word	0x00000540


	//   ....[2]....
        /*0e48*/ 	.word	0x000007a0


	//   ....[3]....
        /*0e4c*/ 	.word	0x00000900


	//   ....[4]....
        /*0e50*/ 	.word	0x00000a00


	//   ....[5]....
        /*0e54*/ 	.word	0x00000b70


	//   ....[6]....
        /*0e58*/ 	.word	0x00000cd0


	//   ....[7]....
        /*0e5c*/ 	.word	0x00001e80


	//   ....[8]....
        /*0e60*/ 	.word	0x00003090


	//   ....[9]....
        /*0e64*/ 	.word	0x000032a0


	//   ....[10]....
        /*0e68*/ 	.word	0x000032d0


	//   ....[11]....
        /*0e6c*/ 	.word	0x00003a90


	//   ....[12]....
        /*0e70*/ 	.word	0x00003cc0


	//----- nvinfo : EIATTR_VRC_CTA_INIT_COUNT
	.align		4
.L_45:
        /*0e74*/ 	.byte	0x02, 0x4a
        /*0e76*/ 	.byte	0x80
	.zero		1


	//----- nvinfo : EIATTR_SYSCALL_OFFSETS
	.align		4
        /*0e78*/ 	.byte	0x04, 0x46
        /*0e7a*/ 	.short	(.L_47 - .L_46)


	//   ....[0]....
.L_46:
        /*0e7c*/ 	.word	0x00005610


	//   ....[1]....
        /*0e80*/ 	.word	0x00005700


	//   ....[2]....
        /*0e84*/ 	.word	0x00006de0


	//   ....[3]....
        /*0e88*/ 	.word	0x00006f50


	//   ....[4]....
        /*0e8c*/ 	.word	0x000070c0


	//   ....[5]....
        /*0e90*/ 	.word	0x00007230


	//   ....[6]....
        /*0e94*/ 	.word	0x000073a0


	//   ....[7]....
        /*0e98*/ 	.word	0x00007540


	//   ....[8]....
        /*0e9c*/ 	.word	0x000076e0


	//----- nvinfo : EIATTR_MBARRIER_INSTR_OFFSETS
	.align		4
.L_47:
        /*0ea0*/ 	.byte	0x04, 0x39
        /*0ea2*/ 	.short	(.L_49 - .L_48)


	//   ....[0]....
.L_48:
        /*0ea4*/ 	.word	0x00000640
        /*0ea8*/ 	.word	0x000000ff
        /*0eac*/ 	.word	0x00000000
        /*0eb0*/ 	.short	0x0100
        /*0eb2*/ 	.byte	0x04
	.zero		1


	//   ....[1]....
        /*0eb4*/ 	.word	0x00000650
        /*0eb8*/ 	.word	0x000000ff
        /*0ebc*/ 	.word	0x00000050
        /*0ec0*/ 	.short	0x0100
        /*0ec2*/ 	.byte	0x04
	.zero		1


	//   ....[2]....
        /*0ec4*/ 	.word	0x00000660
        /*0ec8*/ 	.word	0x000000ff
        /*0ecc*/ 	.word	0x00000008
        /*0ed0*/ 	.short	0x0100
        /*0ed2*/ 	.byte	0x04
	.zero		1


	//   ....[3]....
        /*0ed4*/ 	.word	0x00000670
        /*0ed8*/ 	.word	0x000000ff
        /*0edc*/ 	.word	0x00000058
        /*0ee0*/ 	.short	0x0100
        /*0ee2*/ 	.byte	0x04
	.zero		1


	//   ....[4]....
        /*0ee4*/ 	.word	0x00000680
        /*0ee8*/ 	.word	0x000000ff
        /*0eec*/ 	.word	0x00000010
        /*0ef0*/ 	.short	0x0100
        /*0ef2*/ 	.byte	0x04
	.zero		1


	//   ....[5]....
        /*0ef4*/ 	.word	0x00000690
        /*0ef8*/ 	.word	0x000000ff
        /*0efc*/ 	.word	0x00000060
        /*0f00*/ 	.short	0x0100
        /*0f02*/ 	.byte	0x04
	.zero		1


	//   ....[6]....
        /*0f04*/ 	.word	0x000006a0
        /*0f08*/ 	.word	0x000000ff
        /*0f0c*/ 	.word	0x00000018
        /*0f10*/ 	.short	0x0100
        /*0f12*/ 	.byte	0x04
	.zero		1


	//   ....[7]....
        /*0f14*/ 	.word	0x000006b0
        /*0f18*/ 	.word	0x000000ff
        /*0f1c*/ 	.word	0x00000068
        /*0f20*/ 	.short	0x0100
        /*0f22*/ 	.byte	0x04
	.zero		1


	//   ....[8]....
        /*0f24*/ 	.word	0x000006c0
        /*0f28*/ 	.word	0x000000ff
        /*0f2c*/ 	.word	0x00000020
        /*0f30*/ 	.short	0x0100
        /*0f32*/ 	.byte	0x04
	.zero		1


	//   ....[9]....
        /*0f34*/ 	.word	0x000006d0
        /*0f38*/ 	.word	0x000000ff
        /*0f3c*/ 	.word	0x00000070
        /*0f40*/ 	.short	0x0100
        /*0f42*/ 	.byte	0x04
	.zero		1


	//   ....[10]....
        /*0f44*/ 	.word	0x000006e0
        /*0f48*/ 	.word	0x000000ff
        /*0f4c*/ 	.word	0x00000028
        /*0f50*/ 	.short	0x0100
        /*0f52*/ 	.byte	0x04
	.zero		1


	//   ....[11]....
        /*0f54*/ 	.word	0x000006f0
        /*0f58*/ 	.word	0x000000ff
        /*0f5c*/ 	.word	0x00000078
        /*0f60*/ 	.short	0x0100
        /*0f62*/ 	.byte	0x04
	.zero		1


	//   ....[12]....
        /*0f64*/ 	.word	0x00000700
        /*0f68*/ 	.word	0x000000ff
        /*0f6c*/ 	.word	0x00000030
        /*0f70*/ 	.short	0x0100
        /*0f72*/ 	.byte	0x04
	.zero		1


	//   ....[13]....
        /*0f74*/ 	.word	0x00000710
        /*0f78*/ 	.word	0x000000ff
        /*0f7c*/ 	.word	0x00000080
        /*0f80*/ 	.short	0x0100
        /*0f82*/ 	.byte	0x04
	.zero		1


	//   ....[14]....
        /*0f84*/ 	.word	0x00000720
        /*0f88*/ 	.word	0x000000ff
        /*0f8c*/ 	.word	0x00000038
        /*0f90*/ 	.short	0x0100
        /*0f92*/ 	.byte	0x04
	.zero		1


	//   ....[15]....
        /*0f94*/ 	.word	0x00000730
        /*0f98*/ 	.word	0x000000ff
        /*0f9c*/ 	.word	0x00000088
        /*0fa0*/ 	.short	0x0100
        /*0fa2*/ 	.byte	0x04
	.zero		1


	//   ....[16]....
        /*0fa4*/ 	.word	0x00000740
        /*0fa8*/ 	.word	0x000000ff
        /*0fac*/ 	.word	0x00000040
        /*0fb0*/ 	.short	0x0100
        /*0fb2*/ 	.byte	0x04
	.zero		1


	//   ....[17]....
        /*0fb4*/ 	.word	0x00000750
        /*0fb8*/ 	.word	0x000000ff
        /*0fbc*/ 	.word	0x00000090
        /*0fc0*/ 	.short	0x0100
        /*0fc2*/ 	.byte	0x04
	.zero		1


	//   ....[18]....
        /*0fc4*/ 	.word	0x00000760
        /*0fc8*/ 	.word	0x000000ff
        /*0fcc*/ 	.word	0x00000048
        /*0fd0*/ 	.short	0x0100
        /*0fd2*/ 	.byte	0x04
	.zero		1


	//   ....[19]....
        /*0fd4*/ 	.word	0x00000770
        /*0fd8*/ 	.word	0x000000ff
        /*0fdc*/ 	.word	0x00000098
        /*0fe0*/ 	.short	0x0100
        /*0fe2*/ 	.byte	0x04
	.zero		1


	//   ....[20]....
        /*0fe4*/ 	.word	0x000008b0
        /*0fe8*/ 	.word	0x000000ff
        /*0fec*/ 	.word	0x000000a0
        /*0ff0*/ 	.short	0x0100
        /*0ff2*/ 	.byte	0x04
	.zero		1


	//   ....[21]....
        /*0ff4*/ 	.word	0x000008c0
        /*0ff8*/ 	.word	0x000000ff
        /*0ffc*/ 	.word	0x000000b0
        /*1000*/ 	.short	0x0100
        /*1002*/ 	.byte	0x04
	.zero		1


	//   ....[22]....
        /*1004*/ 	.word	0x000008d0
        /*1008*/ 	.word	0x000000ff
        /*100c*/ 	.word	0x000000a8
        /*1010*/ 	.short	0x0100
        /*1012*/ 	.byte	0x04
	.zero		1


	//   ....[23]....
        /*1014*/ 	.word	0x000008e0
        /*1018*/ 	.word	0x000000ff
        /*101c*/ 	.word	0x000000b8
        /*1020*/ 	.short	0x0100
        /*1022*/ 	.byte	0x04
	.zero		1


	//   ....[24]....
        /*1024*/ 	.word	0x000009d0
        /*1028*/ 	.word	0x000000ff
        /*102c*/ 	.word	0x000000c0
        /*1030*/ 	.short	0x0100
        /*1032*/ 	.byte	0x06
	.zero		1


	//   ....[25]....
        /*1034*/ 	.word	0x000009e0
        /*1038*/ 	.word	0x000000ff
        /*103c*/ 	.word	0x000000c8
        /*1040*/ 	.short	0x0100
        /*1042*/ 	.byte	0x06
	.zero		1


	//   ....[26]....
        /*1044*/ 	.word	0x00000b20
        /*1048*/ 	.word	0x000000ff
        /*104c*/ 	.word	0x000000d0
        /*1050*/ 	.short	0x0100
        /*1052*/ 	.byte	0x06
	.zero		1


	//   ....[27]....
        /*1054*/ 	.word	0x00000b30
        /*1058*/ 	.word	0x000000ff
        /*105c*/ 	.word	0x000000e0
        /*1060*/ 	.short	0x0100
        /*1062*/ 	.byte	0x06
	.zero		1


	//   ....[28]....
        /*1064*/ 	.word	0x00000b40
        /*1068*/ 	.word	0x000000ff
        /*106c*/ 	.word	0x000000d8
        /*1070*/ 	.short	0x0100
        /*1072*/ 	.byte	0x06
	.zero		1


	//   ....[29]....
        /*1074*/ 	.word	0x00000b50
        /*1078*/ 	.word	0x000000ff
        /*107c*/ 	.word	0x000000e8
        /*1080*/ 	.short	0x0100
        /*1082*/ 	.byte	0x06
	.zero		1


	//   ....[30]....
        /*1084*/ 	.word	0x00000c80
        /*1088*/ 	.word	0x000000ff
        /*108c*/ 	.word	0x000000f0
        /*1090*/ 	.short	0x0100
        /*1092*/ 	.byte	0x04
	.zero		1


	//   ....[31]....
        /*1094*/ 	.word	0x00000c90
        /*1098*/ 	.word	0x000000ff
        /*109c*/ 	.word	0x00000100
        /*10a0*/ 	.short	0x0100
        /*10a2*/ 	.byte	0x04
	.zero		1


	//   ....[32]....
        /*10a4*/ 	.word	0x00000ca0
        /*10a8*/ 	.word	0x000000ff
        /*10ac*/ 	.word	0x000000f8
        /*10b0*/ 	.short	0x0100
        /*10b2*/ 	.byte	0x04
	.zero		1


	//   ....[33]....
        /*10b4*/ 	.word	0x00000cb0
        /*10b8*/ 	.word	0x000000ff
        /*10bc*/ 	.word	0x00000108
        /*10c0*/ 	.short	0x0100
        /*10c2*/ 	.byte	0x04
	.zero		1


	//   ....[34]....
        /*10c4*/ 	.word	0x00000dc0
        /*10c8*/ 	.word	0x000000ff
        /*10cc*/ 	.word	0x00000110
        /*10d0*/ 	.short	0x0100
        /*10d2*/ 	.byte	0x04
	.zero		1


	//   ....[35]....
        /*10d4*/ 	.word	0x00000dd0
        /*10d8*/ 	.word	0x000000ff
        /*10dc*/ 	.word	0x00000120
        /*10e0*/ 	.short	0x0100
        /*10e2*/ 	.byte	0x04
	.zero		1


	//   ....[36]....
        /*10e4*/ 	.word	0x00000de0
        /*10e8*/ 	.word	0x000000ff
        /*10ec*/ 	.word	0x00000118
        /*10f0*/ 	.short	0x0100
        /*10f2*/ 	.byte	0x04
	.zero		1


	//   ....[37]....
        /*10f4*/ 	.word	0x00000df0
        /*10f8*/ 	.word	0x000000ff
        /*10fc*/ 	.word	0x00000128
        /*1100*/ 	.short	0x0100
        /*1102*/ 	.byte	0x04
	.zero		1


	//   ....[38]....
        /*1104*/ 	.word	0x000017a0
        /*1108*/ 	.word	0x00000000
        /*110c*/ 	.word	0x00000120
        /*1110*/ 	.short	0x010a
        /*1112*/ 	.byte	0xff
	.zero		1


	//   ....[39]....
        /*1114*/ 	.word	0x000017d0
        /*1118*/ 	.word	0x00000000
        /*111c*/ 	.word	0x00000110
        /*1120*/ 	.short	0x0101
        /*1122*/ 	.byte	0xff
	.zero		1


	//   ....[40]....
        /*1124*/ 	.word	0x000018a0
        /*1128*/ 	.word	0x000000ff
        /*112c*/ 	.word	0x00000050
        /*1130*/ 	.short	0x010a
        /*1132*/ 	.byte	0x05
	.zero		1


	//   ....[41]....
        /*1134*/ 	.word	0x00001920
        /*1138*/ 	.word	0x000000ff
        /*113c*/ 	.word	0x00000050
        /*1140*/ 	.short	0x010a
        /*1142*/ 	.byte	0x21
	.zero		1


	//   ....[42]....
        /*1144*/ 	.word	0x00001a70
        /*1148*/ 	.word	0x000000ff
        /*114c*/ 	.word	0x00000050
        /*1150*/ 	.short	0x010a
        /*1152*/ 	.byte	0x08
	.zero		1


	//   ....[43]....
        /*1154*/ 	.word	0x00001b80
        /*1158*/ 	.word	0x000000ff
        /*115c*/ 	.word	0x000000c8
        /*1160*/ 	.short	0x0101
        /*1162*/ 	.byte	0x04
	.zero		1


	//   ....[44]....
        /*1164*/ 	.word	0x00001ba0
        /*1168*/ 	.word	0x000000ff
        /*116c*/ 	.word	0x00000050
        /*1170*/ 	.short	0x010a
        /*1172*/ 	.byte	0x05
	.zero		1


	//   ....[45]....
        /*1174*/ 	.word	0x00001c20
        /*1178*/ 	.word	0x000000ff
        /*117c*/ 	.word	0x00000050
        /*1180*/ 	.short	0x010a
        /*1182*/ 	.byte	0x11
	.zero		1


	//   ....[46]....
        /*1184*/ 	.word	0x00001d70
        /*1188*/ 	.word	0x000000ff
        /*118c*/ 	.word	0x00000050
        /*1190*/ 	.short	0x010a
        /*1192*/ 	.byte	0x07
	.zero		1


	//   ....[47]....
        /*1194*/ 	.word	0x00001eb0
        /*1198*/ 	.word	0x00000003
        /*119c*/ 	.word	0x000000d0
        /*11a0*/ 	.short	0x010a
        /*11a2*/ 	.byte	0xff
	.zero		1


	//   ....[48]....
        /*11a4*/ 	.word	0x00002000
        /*11a8*/ 	.word	0x00000000
        /*11ac*/ 	.word	0x00000000
        /*11b0*/ 	.short	0x0101
        /*11b2*/ 	.byte	0xff
	.zero		1


	//   ....[49]....
        /*11b4*/ 	.word	0x000025a0
        /*11b8*/ 	.word	0x000000ff
        /*11bc*/ 	.word	0x00000000
        /*11c0*/ 	.short	0x010a
        /*11c2*/ 	.byte	0x04
	.zero		1


	//   ....[50]....
        /*11c4*/ 	.word	0x00002630
        /*11c8*/ 	.word	0x000000ff
        /*11cc*/ 	.word	0x00000000
        /*11d0*/ 	.short	0x010a
        /*11d2*/ 	.byte	0x05
	.zero		1


	//   ....[51]....
        /*11d4*/ 	.word	0x000026c0
        /*11d8*/ 	.word	0x000000ff
        /*11dc*/ 	.word	0x00000000
        /*11e0*/ 	.short	0x010a
        /*11e2*/ 	.byte	0x05
	.zero		1


	//   ....[52]....
        /*11e4*/ 	.word	0x00002750
        /*11e8*/ 	.word	0x000000ff
        /*11ec*/ 	.word	0x00000000
        /*11f0*/ 	.short	0x010a
        /*11f2*/ 	.byte	0x05
	.zero		1


	//   ....[53]....
        /*11f4*/ 	.word	0x000027e0
        /*11f8*/ 	.word	0x000000ff
        /*11fc*/ 	.word	0x00000000
        /*1200*/ 	.short	0x010a
        /*1202*/ 	.byte	0x05
	.zero		1


	//   ....[54]....
        /*1204*/ 	.word	0x00002870
        /*1208*/ 	.word	0x000000ff
        /*120c*/ 	.word	0x00000000
        /*1210*/ 	.short	0x010a
        /*1212*/ 	.byte	0x05
	.zero		1


	//   ....[55]....
        /*1214*/ 	.word	0x00002900
        /*1218*/ 	.word	0x000000ff
        /*121c*/ 	.word	0x00000000
        /*1220*/ 	.short	0x010a
        /*1222*/ 	.byte	0x05
	.zero		1


	//   ....[56]....
        /*1224*/ 	.word	0x00002990
        /*1228*/ 	.word	0x000000ff
        /*122c*/ 	.word	0x00000000
        /*1230*/ 	.short	0x010a
        /*1232*/ 	.byte	0x05
	.zero		1


	//   ....[57]....
        /*1234*/ 	.word	0x00002a20
        /*1238*/ 	.word	0x000000ff
        /*123c*/ 	.word	0x00000000
        /*1240*/ 	.short	0x010a
        /*1242*/ 	.byte	0x05
	.zero		1


	//   ....[58]....
        /*1244*/ 	.word	0x00002ac0
        /*1248*/ 	.word	0x00000000
        /*124c*/ 	.word	0x00000000
        /*1250*/ 	.short	0x010a
        /*1252*/ 	.byte	0xff
	.zero		1


	//   ....[59]....
        /*1254*/ 	.word	0x00002be0
        /*1258*/ 	.word	0x00000002
        /*125c*/ 	.word	0x00000110
        /*1260*/ 	.short	0x010a
        /*1262*/ 	.byte	0xff
	.zero		1


	//   ....[60]....
        /*1264*/ 	.word	0x00002c50
        /*1268*/ 	.word	0x00000002
        /*126c*/ 	.word	0x00000000
        /*1270*/ 	.short	0x0101
        /*1272*/ 	.byte	0xff
	.zero		1


	//   ....[61]....
        /*1274*/ 	.word	0x00002c70
        /*1278*/ 	.word	0x000000ff
        /*127c*/ 	.word	0x000000e0
        /*1280*/ 	.short	0x010a
        /*1282*/ 	.byte	0x04
	.zero		1


	//   ....[62]....
        /*1284*/ 	.word	0x00002d90
        /*1288*/ 	.word	0x00000002
        /*128c*/ 	.word	0x000000d0
        /*1290*/ 	.short	0x010a
        /*1292*/ 	.byte	0xff
	.zero		1


	//   ....[63]....
        /*1294*/ 	.word	0x00002e90
        /*1298*/ 	.word	0x00000002
        /*129c*/ 	.word	0x00000000
        /*12a0*/ 	.short	0x0101
        /*12a2*/ 	.byte	0xff
	.zero		1


	//   ....[64]....
        /*12a4*/ 	.word	0x00002f20
        /*12a8*/ 	.word	0x000000ff
        /*12ac*/ 	.word	0x000000e0
        /*12b0*/ 	.short	0x0106
        /*12b2*/ 	.byte	0x04
	.zero		1


	//   ....[65]....
        /*12b4*/ 	.word	0x00002f40
        /*12b8*/ 	.word	0x000000ff
        /*12bc*/ 	.word	0x000000e0
        /*12c0*/ 	.short	0x010a
        /*12c2*/ 	.byte	0x04
	.zero		1


	//   ....[66]....
        /*12c4*/ 	.word	0x00002fd0
        /*12c8*/ 	.word	0x000000ff
        /*12cc*/ 	.word	0x000000e0
        /*12d0*/ 	.short	0x0106
        /*12d2*/ 	.byte	0x06
	.zero		1


	//   ....[67]....
        /*12d4*/ 	.word	0x00003010
        /*12d8*/ 	.word	0x00000000
        /*12dc*/ 	.word	0x000000e0
        /*12e0*/ 	.short	0x010a
        /*12e2*/ 	.byte	0xff
	.zero		1


	//   ....[68]....
        /*12e4*/ 	.word	0x000034f0
        /*12e8*/ 	.word	0x00000000
        /*12ec*/ 	.word	0x000000d0
        /*12f0*/ 	.short	0x010a
        /*12f2*/ 	.byte	0xff
	.zero		1


	//   ....[69]....
        /*12f4*/ 	.word	0x000035f0
        /*12f8*/ 	.word	0x00000003
        /*12fc*/ 	.word	0x00000000
        /*1300*/ 	.short	0x0101
        /*1302*/ 	.byte	0xff
	.zero		1


	//   ....[70]....
        /*1304*/ 	.word	0x00003600
        /*1308*/ 	.word	0x000000ff
        /*130c*/ 	.word	0x00000000
        /*1310*/ 	.short	0x010a
        /*1312*/ 	.byte	0x05
	.zero		1


	//   ....[71]....
        /*1314*/ 	.word	0x00003610
        /*1318*/ 	.word	0x000000ff
        /*131c*/ 	.word	0x00000100
        /*1320*/ 	.short	0x010a
        /*1322*/ 	.byte	0x11
	.zero		1


	//   ....[72]....
        /*1324*/ 	.word	0x000036f0
        /*1328*/ 	.word	0x000000ff
        /*132c*/ 	.word	0x00000000
        /*1330*/ 	.short	0x010a
        /*1332*/ 	.byte	0x07
	.zero		1


	//   ....[73]....
        /*1334*/ 	.word	0x00003800
        /*1338*/ 	.word	0x000000ff
        /*133c*/ 	.word	0x00000000
        /*1340*/ 	.short	0x010a
        /*1342*/ 	.byte	0x0a
	.zero		1


	//   ....[74]....
        /*1344*/ 	.word	0x000039e0
        /*1348*/ 	.word	0x000000ff
        /*134c*/ 	.word	0x00000000
        /*1350*/ 	.short	0x010a
        /*1352*/ 	.byte	0x04
	.zero		1


	//   ....[75]....
        /*1354*/ 	.word	0x00003a70
        /*1358*/ 	.word	0x000000ff
        /*135c*/ 	.word	0x00000000
        /*1360*/ 	.short	0x010a
        /*1362*/ 	.byte	0x04
	.zero		1


	//   ....[76]....
        /*1364*/ 	.word	0x00003f40
        /*1368*/ 	.word	0x00000003
        /*136c*/ 	.word	0x000000d0
        /*1370*/ 	.short	0x010a
        /*1372*/ 	.byte	0xff
	.zero		1


	//   ....[77]....
        /*1374*/ 	.word	0x000040b0
        /*1378*/ 	.word	0x00000000
        /*137c*/ 	.word	0x00000000
        /*1380*/ 	.short	0x0101
        /*1382*/ 	.byte	0xff
	.zero		1


	//   ....[78]....
        /*1384*/ 	.word	0x00004560
        /*1388*/ 	.word	0x000000ff
        /*138c*/ 	.word	0x000000c8
        /*1390*/ 	.short	0x010a
        /*1392*/ 	.byte	0x06
	.zero		1


	//   ....[79]....
        /*1394*/ 	.word	0x00004770
        /*1398*/ 	.word	0x000000ff
        /*139c*/ 	.word	0x000000b0
        /*13a0*/ 	.short	0x010a
        /*13a2*/ 	.byte	0x05
	.zero		1


	//   ....[80]....
        /*13a4*/ 	.word	0x00004b50
        /*13a8*/ 	.word	0x000000ff
        /*13ac*/ 	.word	0x000000a0
        /*13b0*/ 	.short	0x010b
        /*13b2*/ 	.byte	0x05
	.zero		1


	//   ....[81]....
        /*13b4*/ 	.word	0x00004b60
        /*13b8*/ 	.word	0x000000ff
        /*13bc*/ 	.word	0x00000000
        /*13c0*/ 	.short	0x0101
        /*13c2*/ 	.byte	0x04
	.zero		1


	//   ....[82]....
        /*13c4*/ 	.word	0x00004bb0
        /*13c8*/ 	.word	0x000000ff
        /*13cc*/ 	.word	0x00000000
        /*13d0*/ 	.short	0x010a
        /*13d2*/ 	.byte	0x04
	.zero		1


	//   ....[83]....
        /*13d4*/ 	.word	0x00004c50
        /*13d8*/ 	.word	0x00000000
        /*13dc*/ 	.word	0x00000000
        /*13e0*/ 	.short	0x010a
        /*13e2*/ 	.byte	0xff
	.zero		1


	//   ....[84]....
        /*13e4*/ 	.word	0x00004e70
        /*13e8*/ 	.word	0x000000ff
        /*13ec*/ 	.word	0x000000d0
        /*13f0*/ 	.short	0x010a
        /*13f2*/ 	.byte	0x04
	.zero		1


	//   ....[85]....
        /*13f4*/ 	.word	0x00004f40
        /*13f8*/ 	.word	0x000000ff
        /*13fc*/ 	.word	0x00000000
        /*1400*/ 	.short	0x0101
        /*1402*/ 	.byte	0x04
	.zero		1


	//   ....[86]....
        /*1404*/ 	.word	0x00005bd0
        /*1408*/ 	.word	0x00000008
        /*140c*/ 	.word	0x000000a0
        /*1410*/ 	.short	0x010a
        /*1412*/ 	.byte	0xff
	.zero		1


	//   ....[87]....
        /*1414*/ 	.word	0x00005c70
        /*1418*/ 	.word	0x00000005
        /*141c*/ 	.word	0x000000f0
        /*1420*/ 	.short	0x010a
        /*1422*/ 	.byte	0xff
	.zero		1


	//   ....[88]....
        /*1424*/ 	.word	0x00006330
        /*1428*/ 	.word	0x00000008
        /*142c*/ 	.word	0x000000a0
        /*1430*/ 	.short	0x010a
        /*1432*/ 	.byte	0xff
	.zero		1


	//   ....[89]....
        /*1434*/ 	.word	0x00006cc0
        /*1438*/ 	.word	0x00000005
        /*143c*/ 	.word	0x000000f0
        /*1440*/ 	.short	0x010a
        /*1442*/ 	.byte	0xff
	.zero		1


	//   ....[90]....
        /*1444*/ 	.word	0x000084d0
        /*1448*/ 	.word	0x000000ff
        /*144c*/ 	.word	0x00000000
        /*1450*/ 	.short	0x0101
        /*1452*/ 	.byte	0x07
	.zero		1


	//   ....[91]....
        /*1454*/ 	.word	0x0000c1a0
        /*1458*/ 	.word	0x00000000
        /*145c*/ 	.word	0x00000000
        /*1460*/ 	.short	0x0101
        /*1462*/ 	.byte	0xff
	.zero		1


	//   ....[92]....
        /*1464*/ 	.word	0x0000c450
        /*1468*/ 	.word	0x00000000
        /*146c*/ 	.word	0x00000120
        /*1470*/ 	.short	0x010a
        /*1472*/ 	.byte	0xff
	.zero		1


	//   ....[93]....
        /*1474*/ 	.word	0x0000c4b0
        /*1478*/ 	.word	0x00000000
        /*147c*/ 	.word	0x00000050
        /*1480*/ 	.short	0x010a
        /*1482*/ 	.byte	0xff
	.zero		1


	//   ....[94]....
        /*1484*/ 	.word	0x0000c510
        /*1488*/ 	.word	0x00000000
        /*148c*/ 	.word	0x00000050
        /*1490*/ 	.short	0x010a
        /*1492*/ 	.byte	0xff
	.zero		1


	//   ....[95]....
        /*1494*/ 	.word	0x0000c560
        /*1498*/ 	.word	0x00000003
        /*149c*/ 	.word	0x000000d0
        /*14a0*/ 	.short	0x010a
        /*14a2*/ 	.byte	0xff
	.zero		1


	//   ....[96]....
        /*14a4*/ 	.word	0x0000c5c0
        /*14a8*/ 	.word	0x00000000
        /*14ac*/ 	.word	0x00000000
        /*14b0*/ 	.short	0x010a
        /*14b2*/ 	.byte	0xff
	.zero		1


	//   ....[97]....
        /*14b4*/ 	.word	0x0000c620
        /*14b8*/ 	.word	0x00000000
        /*14bc*/ 	.word	0x00000000
        /*14c0*/ 	.short	0x010a
        /*14c2*/ 	.byte	0xff
	.zero		1


	//   ....[98]....
        /*14c4*/ 	.word	0x0000c680
        /*14c8*/ 	.word	0x00000000
        /*14cc*/ 	.word	0x00000000
        /*14d0*/ 	.short	0x010a
        /*14d2*/ 	.byte	0xff
	.zero		1


	//   ....[99]....
        /*14d4*/ 	.word	0x0000c6e0
        /*14d8*/ 	.word	0x00000000
        /*14dc*/ 	.word	0x00000000
        /*14e0*/ 	.short	0x010a
        /*14e2*/ 	.byte	0xff
	.zero		1


	//   ....[100]....
        /*14e4*/ 	.word	0x0000c740
        /*14e8*/ 	.word	0x00000000
        /*14ec*/ 	.word	0x00000000
        /*14f0*/ 	.short	0x010a
        /*14f2*/ 	.byte	0xff
	.zero		1


	//   ....[101]....
        /*14f4*/ 	.word	0x0000c7a0
        /*14f8*/ 	.word	0x00000000
        /*14fc*/ 	.word	0x00000000
        /*1500*/ 	.short	0x010a
        /*1502*/ 	.byte	0xff
	.zero		1


	//   ....[102]....
        /*1504*/ 	.word	0x0000c800
        /*1508*/ 	.word	0x00000000
        /*150c*/ 	.word	0x00000000
        /*1510*/ 	.short	0x010a
        /*1512*/ 	.byte	0xff
	.zero		1


	//   ....[103]....
        /*1514*/ 	.word	0x0000c860
        /*1518*/ 	.word	0x00000000
        /*151c*/ 	.word	0x00000000
        /*1520*/ 	.short	0x010a
        /*1522*/ 	.byte	0xff
	.zero		1


	//   ....[104]....
        /*1524*/ 	.word	0x0000c8c0
        /*1528*/ 	.word	0x00000000
        /*152c*/ 	.word	0x00000000
        /*1530*/ 	.short	0x010a
        /*1532*/ 	.byte	0xff
	.zero		1


	//   ....[105]....
        /*1534*/ 	.word	0x0000c910
        /*1538*/ 	.word	0x00000002
        /*153c*/ 	.word	0x00000110
        /*1540*/ 	.short	0x010a
        /*1542*/ 	.byte	0xff
	.zero		1


	//   ....[106]....
        /*1544*/ 	.word	0x0000c970
        /*1548*/ 	.word	0x00000002
        /*154c*/ 	.word	0x000000e0
        /*1550*/ 	.short	0x010a
        /*1552*/ 	.byte	0xff
	.zero		1


	//   ....[107]....
        /*1554*/ 	.word	0x0000c9c0
        /*1558*/ 	.word	0x00000002
        /*155c*/ 	.word	0x000000d0
        /*1560*/ 	.short	0x010a
        /*1562*/ 	.byte	0xff
	.zero		1


	//   ....[108]....
        /*1564*/ 	.word	0x0000ca20
        /*1568*/ 	.word	0x00000000
        /*156c*/ 	.word	0x000000e0
        /*1570*/ 	.short	0x010a
        /*1572*/ 	.byte	0xff
	.zero		1


	//   ....[109]....
        /*1574*/ 	.word	0x0000ca70
        /*1578*/ 	.word	0x00000000
        /*157c*/ 	.word	0x000000d0
        /*1580*/ 	.short	0x010a
        /*1582*/ 	.byte	0xff
	.zero		1


	//   ....[110]....
        /*1584*/ 	.word	0x0000cad0
        /*1588*/ 	.word	0x00000002
        /*158c*/ 	.word	0x00000100
        /*1590*/ 	.short	0x010a
        /*1592*/ 	.byte	0xff
	.zero		1


	//   ....[111]....
        /*1594*/ 	.word	0x0000cb30
        /*1598*/ 	.word	0x00000000
        /*159c*/ 	.word	0x00000000
        /*15a0*/ 	.short	0x010a
        /*15a2*/ 	.byte	0xff
	.zero		1


	//   ....[112]....
        /*15a4*/ 	.word	0x0000cb90
        /*15a8*/ 	.word	0x00000000
        /*15ac*/ 	.word	0x00000000
        /*15b0*/ 	.short	0x010a
        /*15b2*/ 	.byte	0xff
	.zero		1


	//   ....[113]....
        /*15b4*/ 	.word	0x0000cbf0
        /*15b8*/ 	.word	0x00000000
        /*15bc*/ 	.word	0x00000000
        /*15c0*/ 	.short	0x010a
        /*15c2*/ 	.byte	0xff
	.zero		1


	//   ....[114]....
        /*15c4*/ 	.word	0x0000cc40
        /*15c8*/ 	.word	0x00000003
        /*15cc*/ 	.word	0x000000d0
        /*15d0*/ 	.short	0x010a
        /*15d2*/ 	.byte	0xff
	.zero		1


	//   ....[115]....
        /*15d4*/ 	.word	0x0000cca0
        /*15d8*/ 	.word	0x00000000
        /*15dc*/ 	.word	0x000000c8
        /*15e0*/ 	.short	0x010a
        /*15e2*/ 	.byte	0xff
	.zero		1


	//   ....[116]....
        /*15e4*/ 	.word	0x0000cd00
        /*15e8*/ 	.word	0x00000002
        /*15ec*/ 	.word	0x000000b0
        /*15f0*/ 	.short	0x010a
        /*15f2*/ 	.byte	0xff
	.zero		1


	//   ....[117]....
        /*15f4*/ 	.word	0x0000cd60
        /*15f8*/ 	.word	0x00000000
        /*15fc*/ 	.word	0x00000000
        /*1600*/ 	.short	0x010a
        /*1602*/ 	.byte	0xff
	.zero		1


	//   ....[118]....
        /*1604*/ 	.word	0x0000cdc0
        /*1608*/ 	.word	0x00000000
        /*160c*/ 	.word	0x000000d0
        /*1610*/ 	.short	0x010a
        /*1612*/ 	.byte	0xff
	.zero		1


	//   ....[119]....
        /*1614*/ 	.word	0x0000ce10
        /*1618*/ 	.word	0x00000008
        /*161c*/ 	.word	0x000000a0
        /*1620*/ 	.short	0x010a
        /*1622*/ 	.byte	0xff
	.zero		1


	//   ....[120]....
        /*1624*/ 	.word	0x0000ce60
        /*1628*/ 	.word	0x00000005
        /*162c*/ 	.word	0x000000f0
        /*1630*/ 	.short	0x010a
        /*1632*/ 	.byte	0xff
	.zero		1


	//----- nvinfo : EIATTR_NUM_MBARRIERS
	.align		4
.L_49:
        /*1634*/ 	.byte	0x03, 0x38
        /*1636*/ 	.short	0x0026


	//----- nvinfo : EIATTR_EXIT_INSTR_OFFSETS
	.align		4
        /*1638*/ 	.byte	0x04, 0x1c
        /*163a*/ 	.short	(.L_51 - .L_50)


	//   ....[0]....
.L_50:
        /*163c*/ 	.word	0x00002af0


	//   ....[1]....
        /*1640*/ 	.word	0x00002fe0


	//   ....[2]....
        /*1644*/ 	.word	0x00003040


	//   ....[3]....
        /*1648*/ 	.word	0x00003cd0


	//   ....[4]....
        /*164c*/ 	.word	0x00004c80


	//   ....[5]....
        /*1650*/ 	.word	0x00004cc0


	//   ....[6]....
        /*1654*/ 	.word	0x0000c350


	//   ....[7]....
        /*1658*/ 	.word	0x0000c3e0


	//   ....[8]....
        /*165c*/ 	.word	0x0000c410


	//   ....[9]....
        /*1660*/ 	.word	0x0000c440


	//----- nvinfo : EIATTR_MAX_THREADS
	.align		4
.L_51:
        /*1664*/ 	.byte	0x04, 0x05
        /*1666*/ 	.short	(.L_53 - .L_52)
.L_52:
        /*1668*/ 	.word	0x00000100
        /*166c*/ 	.word	0x00000001
        /*1670*/ 	.word	0x00000001


	//----- nvinfo : EIATTR_CRS_STACK_SIZE
	.align		4
.L_53:
        /*1674*/ 	.byte	0x04, 0x1e
        /*1676*/ 	.short	(.L_55 - .L_54)
.L_54:
        /*1678*/ 	.word	0x00000000


	//----- nvinfo : EIATTR_CBANK_PARAM_SIZE
	.align		4
.L_55:
        /*167c*/ 	.byte	0x03, 0x19
        /*167e*/ 	.short	0x0800


	//----- nvinfo : EIATTR_PARAM_CBANK
	.align		4
        /*1680*/ 	.byte	0x04, 0x0a
        /*1682*/ 	.short	(.L_57 - .L_56)
	.align		4
.L_56:
        /*1684*/ 	.word	index@(.nv.constant0._ZN7cutlass13device_kernelINS_4gemm6kernel13GemmUniversalIN4cute5tupleIJiiiiEEENS1_10collective13CollectiveMmaINS1_35MainloopSm100TmaUmmaWarpSpecializedILi10ELi2ELi2ENS5_IJNS4_1CILi1EEESB_SB_EEEEENS5_IJNSA_ILi128EEENSA_ILi224EEENSA_ILi16EEEEEENS_10bfloat16_tENS5_IJlSB_lEEESI_SJ_NS4_8TiledMMAINS4_8MMA_AtomIJNS4_20SM100_MMA_F16BF16_SSISI_SI_fLi128ELi224ELNS4_4UMMA5MajorE0ELSO_0ELNSN_7ScaleInE0ELSP_0EEEEEENS4_6LayoutISC_NS5_IJNSA_ILi0EEEST_ST_EEEEENS5_IJNS4_10UnderscoreESW_SW_EEEEENS4_13SM90_TMA_LOADENS4_14ComposedLayoutINS4_7SwizzleILi1ELi4ELi3EEENS4_18smem_ptr_flag_bitsILi16EEENSS_INS5_IJNSA_ILi8EEESG_EEENS5_IJSG_SB_EEEEEEEvNS4_8identityESZ_S19_vS1A_EENS_8epilogue10collective18CollectiveEpilogueINS1C_23Sm100TmaWarpSpecializedILi2ELi1ELi224ELb1ELb0EEEJSH_NS5_IJNSS_ISE_SB_EENSS_ISF_SB_EEEEESI_SJ_SI_SJ_NS1C_6fusion15FusionCallbacksIS1G_NS1K_17LinearCombinationISI_fSI_fLNS_15FloatRoundStyleE2EEESH_S1J_JEEENS4_5SM1004TMEM4LOAD26SM100_TMEM_LOAD_32dp32b32xESZ_NS10_INS11_ILi2ELi4ELi3EEES14_NSS_INS5_IJS15_NSA_ILi32EEEEEENS5_IJS1V_SB_EEEEEEENS4_39AutoVectorizingCopyWithAssumedAlignmentILi128EEENS4_14SM90_TMA_STOREES1Z_S21_S21_EEEvvEEEEvNT_6ParamsE)
        /*1688*/ 	.short	0x0380
        /*168a*/ 	.short	0x0800


	//----- nvinfo : EIATTR_SW_WAR
	.align		4
.L_57:
        /*168c*/ 	.byte	0x04, 0x36
        /*168e*/ 	.short	(.L_59 - .L_58)
.L_58:
        /*1690*/ 	.word	0x00000008
.L_59:


//--------------------- .nv.callgraph             --------------------------
	.section	.nv.callgraph,"",@"SHT_CUDA_CALLGRAPH"
	.align	4
	.sectionentsize	8
	.align		4
        /*0000*/ 	.word	0x00000000
	.align		4
        /*0004*/ 	.word	0xffffffff
	.align		4
        /*0008*/ 	.word	index@(_ZN7cutlass13device_kernelINS_4gemm6kernel13GemmUniversalIN4cute5tupleIJiiiiEEENS1_10collective13CollectiveMmaINS1_35MainloopSm100TmaUmmaWarpSpecializedILi10ELi2ELi2ENS5_IJNS4_1CILi1EEESB_SB_EEEEENS5_IJNSA_ILi128EEENSA_ILi224EEENSA_ILi16EEEEEENS_10bfloat16_tENS5_IJlSB_lEEESI_SJ_NS4_8TiledMMAINS4_8MMA_AtomIJNS4_20SM100_MMA_F16BF16_SSISI_SI_fLi128ELi224ELNS4_4UMMA5MajorE0ELSO_0ELNSN_7ScaleInE0ELSP_0EEEEEENS4_6LayoutISC_NS5_IJNSA_ILi0EEEST_ST_EEEEENS5_IJNS4_10UnderscoreESW_SW_EEEEENS4_13SM90_TMA_LOADENS4_14ComposedLayoutINS4_7SwizzleILi1ELi4ELi3EEENS4_18smem_ptr_flag_bitsILi16EEENSS_INS5_IJNSA_ILi8EEESG_EEENS5_IJSG_SB_EEEEEEEvNS4_8identityESZ_S19_vS1A_EENS_8epilogue10collective18CollectiveEpilogueINS1C_23Sm100TmaWarpSpecializedILi2ELi1ELi224ELb1ELb0EEEJSH_NS5_IJNSS_ISE_SB_EENSS_ISF_SB_EEEEESI_SJ_SI_SJ_NS1C_6fusion15FusionCallbacksIS1G_NS1K_17LinearCombinationISI_fSI_fLNS_15FloatRoundStyleE2EEESH_S1J_JEEENS4_5SM1004TMEM4LOAD26SM100_TMEM_LOAD_32dp32b32xESZ_NS10_INS11_ILi2ELi4ELi3EEES14_NSS_INS5_IJS15_NSA_ILi32EEEEEENS5_IJS1V_SB_EEEEEEENS4_39AutoVectorizingCopyWithAssumedAlignmentILi128EEENS4_14SM90_TMA_STOREES1Z_S21_S21_EEEvvEEEEvNT_6ParamsE)
	.align		4
        /*000c*/ 	.word	index@(__assertfail)
	.align		4
        /*0010*/ 	.word	0x00000000
	.align		4
        /*0014*/ 	.word	0xfffffffe
	.align		4
        /*0018*/ 	.word	0x00000000
	.align		4
        /*001c*/ 	.word	0xfffffffd
	.align		4
        /*0020*/ 	.word	0x00000000
	.align		4
        /*0024*/ 	.word	0xfffffffc


//--------------------- .nv.constant4             --------------------------
	.section	.nv.constant4,"a",@progbits
	.align	8
	.align		8
.nv.constant4:
        /*0000*/ 	.dword	__assertfail
	.align		8
        /*0008*/ 	.dword	__unnamed_1
	.align		8
        /*0010*/ 	.dword	__unnamed_2
	.align		8
        /*0018*/ 	.dword	_ZN39_INTERNAL_eba5bb68_4_k_cu_6abc8449_77374cuda3std3__45__cpo5beginE
	.align		8
        /*0020*/ 	.dword	_ZN39_INTERNAL_eba5bb68_4_k_cu_6abc8449_77374cuda3std3__45__cpo3endE
	.align		8
        /*0028*/ 	.dword	_ZN39_INTERNAL_eba5bb68_4_k_cu_6abc8449_77374cuda3std3__45__cpo6cbeginE
	.align		8
        /*0030*/ 	.dword	_ZN39_INTERNAL_eba5bb68_4_k_cu_6abc8449_77374cuda3std3__45__cpo4cendE
	.align		8
        /*0038*/ 	.dword	_ZN39_INTERNAL_eba5bb68_4_k_cu_6abc8449_77374cuda3std3__441_GLOBAL__N__eba5bb68_4_k_cu_6abc8449_77376ignoreE
	.align		8
        /*0040*/ 	.dword	_ZN39_INTERNAL_eba5bb68_4_k_cu_6abc8449_77374cuda3std3__419piecewise_constructE
	.align		8
        /*0048*/ 	.dword	_ZN39_INTERNAL_eba5bb68_4_k_cu_6abc8449_77374cuda3std3__48in_placeE
	.align		8
        /*0050*/ 	.dword	_ZN39_INTERNAL_eba5bb68_4_k_cu_6abc8449_77374cuda3std6ranges3__45__cpo4swapE
	.align		8
        /*0058*/ 	.dword	_ZN39_INTERNAL_eba5bb68_4_k_cu_6abc8449_77374cuda3std6ranges3__45__cpo9iter_moveE
	.align		8
        /*0060*/ 	.dword	_ZN39_INTERNAL_eba5bb68_4_k_cu_6abc8449_77374cute7productE
	.align		8
        /*0068*/ 	.dword	_ZN39_INTERNAL_eba5bb68_4_k_cu_6abc8449_77374cute1_E
	.align		8
        /*0070*/ 	.dword	$str$25
	.align		8
        /*0078*/ 	.dword	$str$26
	.align		8
        /*0080*/ 	.dword	$str$27
	.align		8
        /*0088*/ 	.dword	$str$28


//--------------------- .text._ZN7cutlass13device_kernelINS_4gemm6kernel13GemmUniversalIN4cute5tupleIJiiiiEEENS1_10collective13CollectiveMmaINS1_35MainloopSm100TmaUmmaWarpSpecializedILi10ELi2ELi2ENS5_IJNS4_1CILi1EEESB_SB_EEEEENS5_IJNSA_ILi128EEENSA_ILi224EEENSA_ILi16EEEEEENS_10bfloat16_tENS5_IJlSB_lEEESI_SJ_NS4_8TiledMMAINS4_8MMA_AtomIJNS4_20SM100_MMA_F16BF16_SSISI_SI_fLi128ELi224ELNS4_4UMMA5MajorE0ELSO_0ELNSN_7ScaleInE0ELSP_0EEEEEENS4_6LayoutISC_NS5_IJNSA_ILi0EEEST_ST_EEEEENS5_IJNS4_10UnderscoreESW_SW_EEEEENS4_13SM90_TMA_LOADENS4_14ComposedLayoutINS4_7SwizzleILi1ELi4ELi3EEENS4_18smem_ptr_flag_bitsILi16EEENSS_INS5_IJNSA_ILi8EEESG_EEENS5_IJSG_SB_EEEEEEEvNS4_8identityESZ_S19_vS1A_EENS_8epilogue10collective18CollectiveEpilogueINS1C_23Sm100TmaWarpSpecializedILi2ELi1ELi224ELb1ELb0EEEJSH_NS5_IJNSS_ISE_SB_EENSS_ISF_SB_EEEEESI_SJ_SI_SJ_NS1C_6fusion15FusionCallbacksIS1G_NS1K_17LinearCombinationISI_fSI_fLNS_15FloatRoundStyleE2EEESH_S1J_JEEENS4_5SM1004TMEM4LOAD26SM100_TMEM_LOAD_32dp32b32xESZ_NS10_INS11_ILi2ELi4ELi3EEES14_NSS_INS5_IJS15_NSA_ILi32EEEEEENS5_IJS1V_SB_EEEEEEENS4_39AutoVectorizingCopyWithAssumedAlignmentILi128EEENS4_14SM90_TMA_STOREES1Z_S21_S21_EEEvvEEEEvNT_6ParamsE --------------------------
	.section	.text._ZN7cutlass13device_kernelINS_4gemm6kernel13GemmUniversalIN4cute5tupleIJiiiiEEENS1_10collective13CollectiveMmaINS1_35MainloopSm100TmaUmmaWarpSpecializedILi10ELi2ELi2ENS5_IJNS4_1CILi1EEESB_SB_EEEEENS5_IJNSA_ILi128EEENSA_ILi224EEENSA_ILi16EEEEEENS_10bfloat16_tENS5_IJlSB_lEEESI_SJ_NS4_8TiledMMAINS4_8MMA_AtomIJNS4_20SM100_MMA_F16BF16_SSISI_SI_fLi128ELi224ELNS4_4UMMA5MajorE0ELSO_0ELNSN_7ScaleInE0ELSP_0EEEEEENS4_6LayoutISC_NS5_IJNSA_ILi0EEEST_ST_EEEEENS5_IJNS4_10UnderscoreESW_SW_EEEEENS4_13SM90_TMA_LOADENS4_14ComposedLayoutINS4_7SwizzleILi1ELi4ELi3EEENS4_18smem_ptr_flag_bitsILi16EEENSS_INS5_IJNSA_ILi8EEESG_EEENS5_IJSG_SB_EEEEEEEvNS4_8identityESZ_S19_vS1A_EENS_8epilogue10collective18CollectiveEpilogueINS1C_23Sm100TmaWarpSpecializedILi2ELi1ELi224ELb1ELb0EEEJSH_NS5_IJNSS_ISE_SB_EENSS_ISF_SB_EEEEESI_SJ_SI_SJ_NS1C_6fusion15FusionCallbacksIS1G_NS1K_17LinearCombinationISI_fSI_fLNS_15FloatRoundStyleE2EEESH_S1J_JEEENS4_5SM1004TMEM4LOAD26SM100_TMEM_LOAD_32dp32b32xESZ_NS10_INS11_ILi2ELi4ELi3EEES14_NSS_INS5_IJS15_NSA_ILi32EEEEEENS5_IJS1V_SB_EEEEEEENS4_39AutoVectorizingCopyWithAssumedAlignmentILi128EEENS4_14SM90_TMA_STOREES1Z_S21_S21_EEEvvEEEEvNT_6ParamsE,"ax",@progbits
	.align	128
.text._ZN7cutlass13device_kernelINS_4gemm6kernel13GemmUniversalIN4cute5tupleIJiiiiEEENS1_10collective13CollectiveMmaINS1_35MainloopSm100TmaUmmaWarpSpecializedILi10ELi2ELi2ENS5_IJNS4_1CILi1EEESB_SB_EEEEENS5_IJNSA_ILi128EEENSA_ILi224EEENSA_ILi16EEEEEENS_10bfloat16_tENS5_IJlSB_lEEESI_SJ_NS4_8TiledMMAINS4_8MMA_AtomIJNS4_20SM100_MMA_F16BF16_SSISI_SI_fLi128ELi224ELNS4_4UMMA5MajorE0ELSO_0ELNSN_7ScaleInE0ELSP_0EEEEEENS4_6LayoutISC_NS5_IJNSA_ILi0EEEST_ST_EEEEENS5_IJNS4_10UnderscoreESW_SW_EEEEENS4_13SM90_TMA_LOADENS4_14ComposedLayoutINS4_7SwizzleILi1ELi4ELi3EEENS4_18smem_ptr_flag_bitsILi16EEENSS_INS5_IJNSA_ILi8EEESG_EEENS5_IJSG_SB_EEEEEEEvNS4_8identityESZ_S19_vS1A_EENS_8epilogue10collective18CollectiveEpilogueINS1C_23Sm100TmaWarpSpecializedILi2ELi1ELi224ELb1ELb0EEEJSH_NS5_IJNSS_ISE_SB_EENSS_ISF_SB_EEEEESI_SJ_SI_SJ_NS1C_6fusion15FusionCallbacksIS1G_NS1K_17LinearCombinationISI_fSI_fLNS_15FloatRoundStyleE2EEESH_S1J_JEEENS4_5SM1004TMEM4LOAD26SM100_TMEM_LOAD_32dp32b32xESZ_NS10_INS11_ILi2ELi4ELi3EEES14_NSS_INS5_IJS15_NSA_ILi32EEEEEENS5_IJS1V_SB_EEEEEEENS4_39AutoVectorizingCopyWithAssumedAlignmentILi128EEENS4_14SM90_TMA_STOREES1Z_S21_S21_EEEvvEEEEvNT_6ParamsE:
        .type           _ZN7cutlass13device_kernelINS_4gemm6kernel13GemmUniversalIN4cute5tupleIJiiiiEEENS1_10collective13CollectiveMmaINS1_35MainloopSm100TmaUmmaWarpSpecializedILi10ELi2ELi2ENS5_IJNS4_1CILi1EEESB_SB_EEEEENS5_IJNSA_ILi128EEENSA_ILi224EEENSA_ILi16EEEEEENS_10bfloat16_tENS5_IJlSB_lEEESI_SJ_NS4_8TiledMMAINS4_8MMA_AtomIJNS4_20SM100_MMA_F16BF16_SSISI_SI_fLi128ELi224ELNS4_4UMMA5MajorE0ELSO_0ELNSN_7ScaleInE0ELSP_0EEEEEENS4_6LayoutISC_NS5_IJNSA_ILi0EEEST_ST_EEEEENS5_IJNS4_10UnderscoreESW_SW_EEEEENS4_13SM90_TMA_LOADENS4_14ComposedLayoutINS4_7SwizzleILi1ELi4ELi3EEENS4_18smem_ptr_flag_bitsILi16EEENSS_INS5_IJNSA_ILi8EEESG_EEENS5_IJSG_SB_EEEEEEEvNS4_8identityESZ_S19_vS1A_EENS_8epilogue10collective18CollectiveEpilogueINS1C_23Sm100TmaWarpSpecializedILi2ELi1ELi224ELb1ELb0EEEJSH_NS5_IJNSS_ISE_SB_EENSS_ISF_SB_EEEEESI_SJ_SI_SJ_NS1C_6fusion15FusionCallbacksIS1G_NS1K_17LinearCombinationISI_fSI_fLNS_15FloatRoundStyleE2EEESH_S1J_JEEENS4_5SM1004TMEM4LOAD26SM100_TMEM_LOAD_32dp32b32xESZ_NS10_INS11_ILi2ELi4ELi3EEES14_NSS_INS5_IJS15_NSA_ILi32EEEEEENS5_IJS1V_SB_EEEEEEENS4_39AutoVectorizingCopyWithAssumedAlignmentILi128EEENS4_14SM90_TMA_STOREES1Z_S21_S21_EEEvvEEEEvNT_6ParamsE,@function
        .size           _ZN7cutlass13device_kernelINS_4gemm6kernel13GemmUniversalIN4cute5tupleIJiiiiEEENS1_10collective13CollectiveMmaINS1_35MainloopSm100TmaUmmaWarpSpecializedILi10ELi2ELi2ENS5_IJNS4_1CILi1EEESB_SB_EEEEENS5_IJNSA_ILi128EEENSA_ILi224EEENSA_ILi16EEEEEENS_10bfloat16_tENS5_IJlSB_lEEESI_SJ_NS4_8TiledMMAINS4_8MMA_AtomIJNS4_20SM100_MMA_F16BF16_SSISI_SI_fLi128ELi224ELNS4_4UMMA5MajorE0ELSO_0ELNSN_7ScaleInE0ELSP_0EEEEEENS4_6LayoutISC_NS5_IJNSA_ILi0EEEST_ST_EEEEENS5_IJNS4_10UnderscoreESW_SW_EEEEENS4_13SM90_TMA_LOADENS4_14ComposedLayoutINS4_7SwizzleILi1ELi4ELi3EEENS4_18smem_ptr_flag_bitsILi16EEENSS_INS5_IJNSA_ILi8EEESG_EEENS5_IJSG_SB_EEEEEEEvNS4_8identityESZ_S19_vS1A_EENS_8epilogue10collective18CollectiveEpilogueINS1C_23Sm100TmaWarpSpecializedILi2ELi1ELi224ELb1ELb0EEEJSH_NS5_IJNSS_ISE_SB_EENSS_ISF_SB_EEEEESI_SJ_SI_SJ_NS1C_6fusion15FusionCallbacksIS1G_NS1K_17LinearCombinationISI_fSI_fLNS_15FloatRoundStyleE2EEESH_S1J_JEEENS4_5SM1004TMEM4LOAD26SM100_TMEM_LOAD_32dp32b32xESZ_NS10_INS11_ILi2ELi4ELi3EEES14_NSS_INS5_IJS15_NSA_ILi32EEEEEENS5_IJS1V_SB_EEEEEEENS4_39AutoVectorizingCopyWithAssumedAlignmentILi128EEENS4_14SM90_TMA_STOREES1Z_S21_S21_EEEvvEEEEvNT_6ParamsE,(.L_x_157 - _ZN7cutlass13device_kernelINS_4gemm6kernel13GemmUniversalIN4cute5tupleIJiiiiEEENS1_10collective13CollectiveMmaINS1_35MainloopSm100TmaUmmaWarpSpecializedILi10ELi2ELi2ENS5_IJNS4_1CILi1EEESB_SB_EEEEENS5_IJNSA_ILi128EEENSA_ILi224EEENSA_ILi16EEEEEENS_10bfloat16_tENS5_IJlSB_lEEESI_SJ_NS4_8TiledMMAINS4_8MMA_AtomIJNS4_20SM100_MMA_F16BF16_SSISI_SI_fLi128ELi224ELNS4_4UMMA5MajorE0ELSO_0ELNSN_7ScaleInE0ELSP_0EEEEEENS4_6LayoutISC_NS5_IJNSA_ILi0EEEST_ST_EEEEENS5_IJNS4_10UnderscoreESW_SW_EEEEENS4_13SM90_TMA_LOADENS4_14ComposedLayoutINS4_7SwizzleILi1ELi4ELi3EEENS4_18smem_ptr_flag_bitsILi16EEENSS_INS5_IJNSA_ILi8EEESG_EEENS5_IJSG_SB_EEEEEEEvNS4_8identityESZ_S19_vS1A_EENS_8epilogue10collective18CollectiveEpilogueINS1C_23Sm100TmaWarpSpecializedILi2ELi1ELi224ELb1ELb0EEEJSH_NS5_IJNSS_ISE_SB_EENSS_ISF_SB_EEEEESI_SJ_SI_SJ_NS1C_6fusion15FusionCallbacksIS1G_NS1K_17LinearCombinationISI_fSI_fLNS_15FloatRoundStyleE2EEESH_S1J_JEEENS4_5SM1004TMEM4LOAD26SM100_TMEM_LOAD_32dp32b32xESZ_NS10_INS11_ILi2ELi4ELi3EEES14_NSS_INS5_IJS15_NSA_ILi32EEEEEENS5_IJS1V_SB_EEEEEEENS4_39AutoVectorizingCopyWithAssumedAlignmentILi128EEENS4_14SM90_TMA_STOREES1Z_S21_S21_EEEvvEEEEvNT_6ParamsE)
        .other          _ZN7cutlass13device_kernelINS_4gemm6kernel13GemmUniversalIN4cute5tupleIJiiiiEEENS1_10collective13CollectiveMmaINS1_35MainloopSm100TmaUmmaWarpSpecializedILi10ELi2ELi2ENS5_IJNS4_1CILi1EEESB_SB_EEEEENS5_IJNSA_ILi128EEENSA_ILi224EEENSA_ILi16EEEEEENS_10bfloat16_tENS5_IJlSB_lEEESI_SJ_NS4_8TiledMMAINS4_8MMA_AtomIJNS4_20SM100_MMA_F16BF16_SSISI_SI_fLi128ELi224ELNS4_4UMMA5MajorE0ELSO_0ELNSN_7ScaleInE0ELSP_0EEEEEENS4_6LayoutISC_NS5_IJNSA_ILi0EEEST_ST_EEEEENS5_IJNS4_10UnderscoreESW_SW_EEEEENS4_13SM90_TMA_LOADENS4_14ComposedLayoutINS4_7SwizzleILi1ELi4ELi3EEENS4_18smem_ptr_flag_bitsILi16EEENSS_INS5_IJNSA_ILi8EEESG_EEENS5_IJSG_SB_EEEEEEEvNS4_8identityESZ_S19_vS1A_EENS_8epilogue10collective18CollectiveEpilogueINS1C_23Sm100TmaWarpSpecializedILi2ELi1ELi224ELb1ELb0EEEJSH_NS5_IJNSS_ISE_SB_EENSS_ISF_SB_EEEEESI_SJ_SI_SJ_NS1C_6fusion15FusionCallbacksIS1G_NS1K_17LinearCombinationISI_fSI_fLNS_15FloatRoundStyleE2EEESH_S1J_JEEENS4_5SM1004TMEM4LOAD26SM100_TMEM_LOAD_32dp32b32xESZ_NS10_INS11_ILi2ELi4ELi3EEES14_NSS_INS5_IJS15_NSA_ILi32EEEEEENS5_IJS1V_SB_EEEEEEENS4_39AutoVectorizingCopyWithAssumedAlignmentILi128EEENS4_14SM90_TMA_STOREES1Z_S21_S21_EEEvvEEEEvNT_6ParamsE,@"STO_CUDA_ENTRY STV_DEFAULT"
_ZN7cutlass13device_kernelINS_4gemm6kernel13GemmUniversalIN4cute5tupleIJiiiiEEENS1_10collective13CollectiveMmaINS1_35MainloopSm100TmaUmmaWarpSpecializedILi10ELi2ELi2ENS5_IJNS4_1CILi1EEESB_SB_EEEEENS5_IJNSA_ILi128EEENSA_ILi224EEENSA_ILi16EEEEEENS_10bfloat16_tENS5_IJlSB_lEEESI_SJ_NS4_8TiledMMAINS4_8MMA_AtomIJNS4_20SM100_MMA_F16BF16_SSISI_SI_fLi128ELi224ELNS4_4UMMA5MajorE0ELSO_0ELNSN_7ScaleInE0ELSP_0EEEEEENS4_6LayoutISC_NS5_IJNSA_ILi0EEEST_ST_EEEEENS5_IJNS4_10UnderscoreESW_SW_EEEEENS4_13SM90_TMA_LOADENS4_14ComposedLayoutINS4_7SwizzleILi1ELi4ELi3EEENS4_18smem_ptr_flag_bitsILi16EEENSS_INS5_IJNSA_ILi8EEESG_EEENS5_IJSG_SB_EEEEEEEvNS4_8identityESZ_S19_vS1A_EENS_8epilogue10collective18CollectiveEpilogueINS1C_23Sm100TmaWarpSpecializedILi2ELi1ELi224ELb1ELb0EEEJSH_NS5_IJNSS_ISE_SB_EENSS_ISF_SB_EEEEESI_SJ_SI_SJ_NS1C_6fusion15FusionCallbacksIS1G_NS1K_17LinearCombinationISI_fSI_fLNS_15FloatRoundStyleE2EEESH_S1J_JEEENS4_5SM1004TMEM4LOAD26SM100_TMEM_LOAD_32dp32b32xESZ_NS10_INS11_ILi2ELi4ELi3EEES14_NSS_INS5_IJS15_NSA_ILi32EEEEEENS5_IJS1V_SB_EEEEEEENS4_39AutoVectorizingCopyWithAssumedAlignmentILi128EEENS4_14SM90_TMA_STOREES1Z_S21_S21_EEEvvEEEEvNT_6ParamsE:
[----:B------:R-:W1:Y:S01]  /*0000*/  LDC R1, c[0x0][0x37c] ;  /* 0x0000df00ff017b82 */ /* 0x000e620000000800 */
[----:B------:R-:W2:Y:S01]  /*0010*/  S2R R2, SR_TID.X ;  /* 0x0000000000027919 */ /* 0x000ea20000002100 */
[----:B------:R-:W3:Y:S01]  /*0020*/  LDCU.64 UR8, c[0x0][0x890] ;  /* 0x00011200ff0877ac */ /* 0x000ee20008000a00 */
[----:B-1----:R-:W-:Y:S01]  /*0030*/  VIADD R1, R1, 0xfffffe58 ;  /* 0xfffffe5801017836 */ /* 0x002fe20000000000 */
[----:B------:R-:W-:Y:S01]  /*0040*/  ELECT P3, URZ, PT ;  /* 0x0000000000ff782f */ /* 0x000fe20003860000 */
[----:B---3--:R-:W-:-:S04]  /*0050*/  UISETP.NE.U32.AND UP0, UPT, UR8, URZ, UPT ;  /* 0x000000ff0800728c */ /* 0x008fc8000bf05070 */
[----:B------:R-:W-:Y:S01]  /*0060*/  UISETP.NE.AND.EX UP0, UPT, UR9, URZ, UPT, UP0 ;  /* 0x000000ff0900728c */ /* 0x000fe2000bf05300 */
[----:B--2---:R-:W-:-:S05]  /*0070*/  SHF.R.U32.HI R3, RZ, 0x5, R2 ;  /* 0x00000005ff037819 */ /* 0x004fca0000011602 */
[----:B------:R-:W1:Y:S02]  /*0080*/  SHFL.IDX PT, R0, R3, RZ, 0x1f ;  /* 0x00001fff03007589 */ /* 0x000e6400000e0000 */
[----:B-1----:R-:W-:Y:S02]  /*0090*/  R2UR UR18, R0 ;  /* 0x00000000001272ca */ /* 0x002fe400000e0000 */
[----:B------:R-:W-:-:S05]  /*00a0*/  PRMT R0, RZ, 0x7610, R0 ;  /* 0x00007610ff007816 */ /* 0x000fca0000000000 */
[----:B------:R1:W-:Y:S01]  /*00b0*/  STL.S16 [R1+0x190], R0 ;  /* 0x0001900001007387 */ /* 0x0003e20000100600 */
[----:B------:R-:W-:Y:S07]  /*00c0*/  BRA.U UP0, `(.L_x_0) ;  /* 0x0000000100387547 */ /* 0x000fee000b800000 */
[----:B------:R-:W2:Y:S02]  /*00d0*/  LDCU.64 UR4, c[0x0][0x888] ;  /* 0x00011100ff0477ac */ /* 0x000ea40008000a00 */
[----:B--2---:R-:W-:-:S04]  /*00e0*/  UISETP.NE.U32.AND UP0, UPT, UR4, URZ, UPT ;  /* 0x000000ff0400728c */ /* 0x004fc8000bf05070 */
[----:B------:R-:W-:-:S09]  /*00f0*/  UISETP.NE.AND.EX UP0, UPT, UR5, URZ, UPT, UP0 ;  /* 0x000000ff0500728c */ /* 0x000fd2000bf05300 */
[----:B------:R-:W-:Y:S05]  /*0100*/  BRA.U !UP0, `(.L_x_1) ;  /* 0x0000000108187547 */ /* 0x000fea000b800000 */
[----:B------:R-:W2:Y:S01]  /*0110*/  LDC.64 R4, c[0x0][0x888] ;  /* 0x00022200ff047b82 */ /* 0x000ea20000000a00 */
[----:B------:R-:W2:Y:S02]  /*0120*/  LDCU.64 UR4, c[0x0][0x358] ;  /* 0x00006b00ff0477ac */ /* 0x000ea40008000a00 */
[----:B--2---:R2:W5:Y:S01]  /*0130*/  LDG.E R249, desc[UR4][R4.64] ;  /* 0x0000000404f97981 */ /* 0x004562000c1e1900 */
[----:B-1----:R-:W-:-:S05]  /*0140*/  HFMA2 R0, -RZ, RZ, 0, 5.9604644775390625e-08 ;  /* 0x00000001ff007431 */ /* 0x002fca00000001ff */
[----:B------:R2:W-:Y:S01]  /*0150*/  STL.S16 [R1+0x190], R0 ;  /* 0x0001900001007387 */ /* 0x0005e20000100600 */
[----:B------:R-:W-:Y:S05]  /*0160*/  BRA `(.L_x_0) ;  /* 0x0000000000107947 */ /* 0x000fea0003800000 */
.L_x_1:
[----:B-1----:R-:W-:Y:S01]  /*0170*/  HFMA2 R0, -RZ, RZ, 0, 5.9604644775390625e-08 ;  /* 0x00000001ff007431 */ /* 0x002fe200000001ff */
[----:B------:R-:W1:Y:S04]  /*0180*/  LDCU UR4, c[0x0][0x880] ;  /* 0x00011000ff0477ac */ /* 0x000e680008000800 */
[----:B------:R3:W-:Y:S01]  /*0190*/  STL.S16 [R1+0x190], R0 ;  /* 0x0001900001007387 */ /* 0x0007e20000100600 */
[----:B-1----:R-:W-:-:S07]  /*01a0*/  MOV R249, UR4 ;  /* 0x0000000400f97c02 */ /* 0x002fce0008000f00 */
.L_x_0:
[----:B------:R-:W4:Y:S02]  /*01b0*/  LDCU.64 UR4, c[0x0][0x8b0] ;  /* 0x00011600ff0477ac */ /* 0x000f240008000a00 */
[----:B----4-:R-:W-:-:S04]  /*01c0*/  UISETP.NE.U32.AND UP0, UPT, UR4, URZ, UPT ;  /* 0x000000ff0400728c */ /* 0x010fc8000bf05070 */
[----:B------:R-:W-:-:S09]  /*01d0*/  UISETP.NE.AND.EX UP0, UPT, UR5, URZ, UPT, UP0 ;  /* 0x000000ff0500728c */ /* 0x000fd2000bf05300 */
[----:B------:R-:W-:Y:S05]  /*01e0*/  BRA.U UP0, `(.L_x_2) ;  /* 0x0000000100287547 */ /* 0x000fea000b800000 */
[----:B------:R-:W4:Y:S02]  /*01f0*/  LDCU.64 UR4, c[0x0][0x8a8] ;  /* 0x00011500ff0477ac */ /* 0x000f240008000a00 */
[----:B----4-:R-:W-:-:S04]  /*0200*/  UISETP.NE.U32.AND UP0, UPT, UR4, URZ, UPT ;  /* 0x000000ff0400728c */ /* 0x010fc8000bf05070 */
[----:B------:R-:W-:-:S09]  /*0210*/  UISETP.NE.AND.EX UP0, UPT, UR5, URZ, UPT, UP0 ;  /* 0x000000ff0500728c */ /* 0x000fd2000bf05300 */
[----:B------:R-:W-:Y:S05]  /*0220*/  BRA.U !UP0, `(.L_x_3) ;  /* 0x0000000108107547 */ /* 0x000fea000b800000 */
[----:B--2---:R-:W2:Y:S01]  /*0230*/  LDC.64 R4, c[0x0][0x8a8] ;  /* 0x00022a00ff047b82 */ /* 0x004ea20000000a00 */
[----:B------:R-:W2:Y:S02]  /*0240*/  LDCU.64 UR4, c[0x0][0x358] ;  /* 0x00006b00ff0477ac */ /* 0x000ea40008000a00 */
[----:B--2---:R4:W5:Y:S01]  /*0250*/  LDG.E R248, desc[UR4][R4.64] ;  /* 0x0000000404f87981 */ /* 0x004962000c1e1900 */
[----:B------:R-:W-:Y:S05]  /*0260*/  BRA `(.L_x_2) ;  /* 0x0000000000087947 */ /* 0x000fea0003800000 */
.L_x_3:
[----:B------:R-:W4:Y:S02]  /*0270*/  LDCU UR4, c[0x0][0x8a0] ;  /* 0x00011400ff0477ac */ /* 0x000f240008000800 */
[----:B----4-:R-:W-:Y:S02]  /*0280*/  MOV R248, UR4 ;  /* 0x0000000400f87c02 */ /* 0x010fe40008000f00 */
.L_x_2:
[----:B--2-4-:R-:W-:Y:S01]  /*0290*/  IMAD.U32 R4, RZ, RZ, UR18 ;  /* 0x00000012ff047e24 */ /* 0x014fe2000f8e00ff */
[----:B------:R-:W-:Y:S04]  /*02a0*/  BSSY.RECONVERGENT B0, `(.L_x_4) ;  /* 0x000000c000007945 */ /* 0x000fe80003800200 */
[C---:B------:R-:W-:Y:S02]  /*02b0*/  ISETP.NE.OR P1, PT, R4.reuse, 0x1, !P3 ;  /* 0x000000010400780c */ /* 0x040fe40005f25670 */
[----:B------:R-:W-:-:S11]  /*02c0*/  ISETP.NE.OR P0, PT, R4, 0x3, !P3 ;  /* 0x000000030400780c */ /* 0x000fd60005f05670 */
[----:B------:R-:W-:Y:S05]  /*02d0*/  @P1 BRA `(.L_x_5) ;  /* 0x0000000000201947 */ /* 0x000fea0003800000 */
[----:B------:R-:W2:Y:S02]  /*02e0*/  LDCU.64 UR4, c[0x0][0x348] ;  /* 0x00006900ff0477ac */ /* 0x000ea40008000a00 */
[----:B--2---:R-:W-:Y:S02]  /*02f0*/  UIADD3 UR6, UP1, UPT, UR4, 0x80, URZ ;  /* 0x0000008004067890 */ /* 0x004fe4000ff3e0ff */
[----:B------:R-:W-:Y:S02]  /*0300*/  UIADD3 UR4, UP0, UPT, UR4, 0x180, URZ ;  /* 0x0000018004047890 */ /* 0x000fe4000ff1e0ff */
[----:B------:R-:W-:Y:S02]  /*0310*/  UIADD3.X UR7, UPT, UPT, URZ, UR5, URZ, UP1, !UPT ;  /* 0x00000005ff077290 */ /* 0x000fe40008ffe4ff */
[----:B------:R-:W-:-:S07]  /*0320*/  UIADD3.X UR5, UPT, UPT, URZ, UR5, URZ, UP0, !UPT ;  /* 0x00000005ff057290 */ /* 0x000fce00087fe4ff */
[----:B------:R2:W-:Y:S02]  /*0330*/  UTMACCTL.PF [UR6] ;  /* 0x00000000060079b9 */ /* 0x0005e40008040000 */
[----:B------:R2:W-:Y:S02]  /*0340*/  UTMACCTL.PF [UR4] ;  /* 0x00000000040079b9 */ /* 0x0005e40008040000 */
[----:B--2---:R-:W-:Y:S01]  /*0350*/  NOP ;  /* 0x0000000000007918 */ /* 0x004fe20000000000 */
.L_x_5:
[----:B------:R-:W-:Y:S05]  /*0360*/  BSYNC.RECONVERGENT B0 ;  /* 0x0000000000007941 */ /* 0x000fea0003800200 */
.L_x_4:
[----:B------:R-:W-:Y:S04]  /*0370*/  BSSY.RECONVERGENT B0, `(.L_x_6) ;  /* 0x000000a000007945 */ /* 0x000fe80003800200 */
        /* <DEDUP_REMOVED lines=9> */
.L_x_7:
[----:B------:R-:W-:Y:S05]  /*0410*/  BSYNC.RECONVERGENT B0 ;  /* 0x0000000000007941 */ /* 0x000fea0003800200 */
.L_x_6:
[----:B------:R-:W2:Y:S01]  /*0420*/  LDCU.64 UR4, c[0x0][0x888] ;  /* 0x00011100ff0477ac */ /* 0x000ea20008000a00 */
[----:B------:R-:W-:Y:S02]  /*0430*/  UISETP.EQ.U32.AND UP1, UPT, UR8, URZ, UPT ;  /* 0x000000ff0800728c */ /* 0x000fe4000bf22070 */
[----:B------:R-:W-:Y:S02]  /*0440*/  UPLOP3.LUT UP3, UPT, UPT, UPT, UPT, 0x80, 0x8 ;  /* 0x000000000008789c */ /* 0x000fe40003f6f070 */
[----:B--2---:R-:W-:-:S04]  /*0450*/  UISETP.NE.U32.AND UP0, UPT, UR4, URZ, UPT ;  /* 0x000000ff0400728c */ /* 0x004fc8000bf05070 */
[----:B------:R-:W-:-:S04]  /*0460*/  UISETP.NE.AND.EX UP2, UPT, UR5, URZ, UPT, UP0 ;  /* 0x000000ff0500728c */ /* 0x000fc8000bf45300 */
[----:B------:R-:W-:-:S04]  /*0470*/  UISETP.EQ.OR.EX UP4, UPT, UR9, URZ, !UP2, UP1 ;  /* 0x000000ff0900728c */ /* 0x000fc8000d782710 */
[----:B------:R-:W-:-:S06]  /*0480*/  UP2UR UR4, UPR, URZ, 0x10 ;  /* 0x00000010ff047883 */ /* 0x000fcc0008000000 */
[----:B-1-3--:R-:W-:-:S05]  /*0490*/  MOV R0, UR4 ;  /* 0x0000000400007c02 */ /* 0x00afca0008000f00 */
[----:B------:R1:W-:Y:S01]  /*04a0*/  STL [R1+0x194], R0 ;  /* 0x0001940001007387 */ /* 0x0003e20000100800 */
[----:B------:R-:W-:Y:S05]  /*04b0*/  BRA.U !UP4, `(.L_x_8) ;  /* 0x000000010c207547 */ /* 0x000fea000b800000 */
[----:B------:R-:W-:Y:S01]  /*04c0*/  UISETP.NE.U32.AND UP1, UPT, UR8, URZ, UPT ;  /* 0x000000ff0800728c */ /* 0x000fe2000bf25070 */
[----:B-----5:R-:W-:Y:S01]  /*04d0*/  FSETP.NEU.AND P0, PT, R249, RZ, PT ;  /* 0x000000fff900720b */ /* 0x020fe20003f0d000 */
[----:B------:R-:W-:Y:S02]  /*04e0*/  USEL UR4, URZ, 0xffffffff, UP2 ;  /* 0xffffffffff047887 */ /* 0x000fe40009000000 */
[----:B------:R-:W-:-:S10]  /*04f0*/  UISETP.NE.AND.EX UP1, UPT, UR9, URZ, UPT, UP1 ;  /* 0x000000ff0900728c */ /* 0x000fd4000bf25310 */
[----:B------:R-:W-:Y:S01]  /*0500*/  VOTEU.ANY UP0, P0 ;  /* 0x0000000000ff7886 */ /* 0x000fe20000000100 */
[----:B------:R-:W-:-:S04]  /*0510*/  @!UP1 USEL UR4, URZ, 0xffffffff, UP0 ;  /* 0xffffffffff049887 */ /* 0x000fc80008000000 */
[----:B------:R-:W-:-:S04]  /*0520*/  ULOP3.LUT UR4, UR4, 0x1, URZ, 0xc0, !UPT ;  /* 0x0000000104047892 */ /* 0x000fc8000f8ec0ff */
[----:B------:R-:W-:-:S11]  /*0530*/  UISETP.NE.U32.AND UP3, UPT, UR4, 0x1, UPT ;  /* 0x000000010400788c */ /* 0x000fd6000bf65070 */
.L_x_8:
[----:B-1----:R-:W1:Y:S01]  /*0540*/  SHFL.IDX PT, R0, R3, RZ, 0x1f ;  /* 0x00001fff03007589 */ /* 0x002e6200000e0000 */
[----:B------:R-:W-:-:S04]  /*0550*/  UISETP.NE.AND UP0, UPT, UR18, 0x2, UPT ;  /* 0x000000021200788c */ /* 0x000fc8000bf05270 */
[----:B------:R-:W-:Y:S01]  /*0560*/  USEL UR53, URZ, 0x1, UP0 ;  /* 0x00000001ff357887 */ /* 0x000fe20008000000 */
[----:B-1----:R-:W-:-:S13]  /*0570*/  ISETP.NE.AND P0, PT, R0, RZ, PT ;  /* 0x000000ff0000720c */ /* 0x002fda0003f05270 */
[----:B------:R-:W-:Y:S05]  /*0580*/  @P0 BRA `(.L_x_9) ;  /* 0x0000000000840947 */ /* 0x000fea0003800000 */
[----:B------:R-:W-:Y:S01]  /*0590*/  ELECT P0, URZ, PT ;  /* 0x0000000000ff782f */ /* 0x000fe20003800000 */
[----:B------:R-:W-:-:S12]  /*05a0*/  BSSY.RECONVERGENT B0, `(.L_x_9) ;  /* 0x000001f000007945 */ /* 0x000fd80003800200 */
[----:B------:R-:W-:Y:S05]  /*05b0*/  @!P0 BRA `(.L_x_10) ;  /* 0x0000000000748947 */ /* 0x000fea0003800000 */
[----:B------:R-:W1:Y:S01]  /*05c0*/  S2UR UR4, SR_CgaCtaId ;  /* 0x00000000000479c3 */ /* 0x000e620000008800 */
[----:B------:R-:W-:Y:S01]  /*05d0*/  UMOV UR5, 0x400 ;  /* 0x0000040000057882 */ /* 0x000fe20000000000 */
[----:B------:R-:W-:Y:S02]  /*05e0*/  UMOV UR6, 0x1 ;  /* 0x0000000100067882 */ /* 0x000fe40000000000 */
[----:B------:R-:W-:-:S04]  /*05f0*/  UIADD3 UR6, UPT, UPT, -UR6, 0x100000, URZ ;  /* 0x0010000006067890 */ /* 0x000fc8000fffe1ff */
[----:B------:R-:W-:Y:S02]  /*0600*/  USHF.L.U32 UR7, UR6, 0xb, URZ ;  /* 0x0000000b06077899 */ /* 0x000fe400080006ff */
[----:B------:R-:W-:Y:S02]  /*0610*/  USHF.L.U32 UR6, UR6, 0x1, URZ ;  /* 0x0000000106067899 */ /* 0x000fe400080006ff */
[----:B-1----:R-:W-:Y:S01]  /*0620*/  ULEA UR4, UR4, UR5, 0x18 ;  /* 0x0000000504047291 */ /* 0x002fe2000f8ec0ff */
[----:B------:R-:W1:Y:S11]  /*0630*/  FENCE.VIEW.ASYNC.S ;  /* 0x00000000000073c6 */ /* 0x000e760000000000 */
[----:B-1----:R1:W2:Y:S01]  /*0640*/  SYNCS.EXCH.64 URZ, [UR4], UR6 ;  /* 0x0000000604ff75b2 */ /* 0x0022a20008000100 */
[----:B------:R1:W3:Y:S01]  /*0650*/  SYNCS.EXCH.64 URZ, [UR4+0x50], UR6 ;  /* 0x0000500604ff75b2 */ /* 0x0002e20008000100 */
[----:B------:R1:W4:Y:S01]  /*0660*/  SYNCS.EXCH.64 URZ, [UR4+0x8], UR6 ;  /* 0x0000080604ff75b2 */ /* 0x0003220008000100 */
[----:B------:R1:W1:Y:S01]  /*0670*/  SYNCS.EXCH.64 URZ, [UR4+0x58], UR6 ;  /* 0x0000580604ff75b2 */ /* 0x0002620008000100 */
        /* <DEDUP_REMOVED lines=16> */
[----:B------:R-:W-:Y:S01]  /*0780*/  NOP ;  /* 0x0000000000007918 */ /* 0x000fe20000000000 */
.L_x_10:
[----:B-1----:R-:W-:Y:S05]  /*0790*/  BSYNC.RECONVERGENT B0 ;  /* 0x0000000000007941 */ /* 0x002fea0003800200 */
.L_x_9:
[----:B------:R-:W1:Y:S01]  /*07a0*/  SHFL.IDX PT, R0, R3, RZ, 0x1f ;  /* 0x00001fff03007589 */ /* 0x000e6200000e0000 */
[----:B------:R-:W-:Y:S01]  /*07b0*/  NOP ;  /* 0x0000000000007918 */ /* 0x000fe20000000000 */
[----:B-1----:R-:W-:-:S13]  /*07c0*/  ISETP.NE.AND P0, PT, R0, 0x1, PT ;  /* 0x000000010000780c */ /* 0x002fda0003f05270 */
[----:B------:R-:W-:Y:S05]  /*07d0*/  @P0 BRA `(.L_x_11) ;  /* 0x0000000000480947 */ /* 0x000fea0003800000 */
[----:B------:R-:W1:Y:S01]  /*07e0*/  S2UR UR4, SR_CgaCtaId ;  /* 0x00000000000479c3 */ /* 0x000e620000008800 */
[----:B------:R-:W-:Y:S01]  /*07f0*/  UMOV UR5, 0x400 ;  /* 0x0000040000057882 */ /* 0x000fe20000000000 */
[----:B------:R-:W-:Y:S01]  /*0800*/  UMOV UR8, 0x20 ;  /* 0x0000002000087882 */ /* 0x000fe20000000000 */
[----:B------:R-:W-:Y:S01]  /*0810*/  UMOV UR6, 0x80 ;  /* 0x0000008000067882 */ /* 0x000fe20000000000 */
[----:B------:R-:W-:-:S04]  /*0820*/  UIADD3 UR8, UPT, UPT, -UR8, 0x100000, URZ ;  /* 0x0010000008087890 */ /* 0x000fc8000fffe1ff */
[----:B------:R-:W-:Y:S02]  /*0830*/  USHF.L.U32 UR9, UR8, 0xb, URZ ;  /* 0x0000000b08097899 */ /* 0x000fe400080006ff */
[----:B------:R-:W-:Y:S02]  /*0840*/  USHF.L.U32 UR8, UR8, 0x1, URZ ;  /* 0x0000000108087899 */ /* 0x000fe400080006ff */
[----:B------:R-:W-:-:S04]  /*0850*/  UIADD3 UR6, UPT, UPT, -UR6, 0x100000, URZ ;  /* 0x0010000006067890 */ /* 0x000fc8000fffe1ff */
[----:B------:R-:W-:Y:S02]  /*0860*/  USHF.L.U32 UR7, UR6, 0xb, URZ ;  /* 0x0000000b06077899 */ /* 0x000fe400080006ff */
[----:B------:R-:W-:Y:S01]  /*0870*/  USHF.L.U32 UR6, UR6, 0x1, URZ ;  /* 0x0000000106067899 */ /* 0x000fe200080006ff */
[----:B------:R-:W-:Y:S01]  /*0880*/  ELECT P0, URZ, PT ;  /* 0x0000000000ff782f */ /* 0x000fe20003800000 */
[----:B-1----:R-:W-:Y:S01]  /*0890*/  ULEA UR4, UR4, UR5, 0x18 ;  /* 0x0000000504047291 */ /* 0x002fe2000f8ec0ff */
[----:B------:R-:W1:Y:S11]  /*08a0*/  FENCE.VIEW.ASYNC.S ;  /* 0x00000000000073c6 */ /* 0x000e760000000000 */
[----:B-1----:R1:W1:Y:S01]  /*08b0*/  SYNCS.EXCH.64 URZ, [UR4+0xa0], UR8 ;  /* 0x0000a00804ff75b2 */ /* 0x0022620008000100 */
[----:B------:R1:W1:Y:S01]  /*08c0*/  SYNCS.EXCH.64 URZ, [UR4+0xb0], UR6 ;  /* 0x0000b00604ff75b2 */ /* 0x0002620008000100 */
[----:B------:R1:W1:Y:S01]  /*08d0*/  SYNCS.EXCH.64 URZ, [UR4+0xa8], UR8 ;  /* 0x0000a80804ff75b2 */ /* 0x0002620008000100 */
[----:B------:R1:W1:Y:S01]  /*08e0*/  SYNCS.EXCH.64 URZ, [UR4+0xb8], UR6 ;  /* 0x0000b80604ff75b2 */ /* 0x0002620008000100 */
[----:B------:R-:W-:Y:S01]  /*08f0*/  NOP ;  /* 0x0000000000007918 */ /* 0x000fe20000000000 */
.L_x_11:
[----:B------:R-:W2:Y:S01]  /*0900*/  SHFL.IDX PT, R0, R3, RZ, 0x1f ;  /* 0x00001fff03007589 */ /* 0x000ea200000e0000 */
[----:B------:R-:W-:Y:S01]  /*0910*/  NOP ;  /* 0x0000000000007918 */ /* 0x000fe20000000000 */
[----:B--2---:R-:W-:-:S13]  /*0920*/  ISETP.NE.AND P0, PT, R0, 0x3, PT ;  /* 0x000000030000780c */ /* 0x004fda0003f05270 */
[----:B------:R-:W-:Y:S05]  /*0930*/  @P0 BRA `(.L_x_12) ;  /* 0x0000000000300947 */ /* 0x000fea0003800000 */
[----:B-1----:R-:W1:Y:S01]  /*0940*/  S2UR UR4, SR_CgaCtaId ;  /* 0x00000000000479c3 */ /* 0x002e620000008800 */
[----:B------:R-:W-:Y:S01]  /*0950*/  UMOV UR6, 0x400 ;  /* 0x0000040000067882 */ /* 0x000fe20000000000 */
[----:B------:R-:W-:Y:S01]  /*0960*/  UMOV UR5, 0x20 ;  /* 0x0000002000057882 */ /* 0x000fe20000000000 */
[----:B------:R-:W-:Y:S01]  /*0970*/  ELECT P0, URZ, PT ;  /* 0x0000000000ff782f */ /* 0x000fe20003800000 */
[----:B-1----:R-:W-:Y:S02]  /*0980*/  ULEA UR6, UR4, UR6, 0x18 ;  /* 0x0000000604067291 */ /* 0x002fe4000f8ec0ff */
[----:B------:R-:W-:-:S04]  /*0990*/  UIADD3 UR4, UPT, UPT, -UR5, 0x100000, URZ ;  /* 0x0010000005047890 */ /* 0x000fc8000fffe1ff */
[----:B------:R-:W-:Y:S02]  /*09a0*/  USHF.L.U32 UR5, UR4, 0xb, URZ ;  /* 0x0000000b04057899 */ /* 0x000fe400080006ff */
[----:B------:R-:W-:Y:S01]  /*09b0*/  USHF.L.U32 UR4, UR4, 0x1, URZ ;  /* 0x0000000104047899 */ /* 0x000fe200080006ff */
[----:B------:R-:W1:Y:S11]  /*09c0*/  FENCE.VIEW.ASYNC.S ;  /* 0x00000000000073c6 */ /* 0x000e760000000000 */
[----:B-1----:R2:W1:Y:S01]  /*09d0*/  SYNCS.EXCH.64 URZ, [UR6+0xc0], UR4 ;  /* 0x0000c00406ff75b2 */ /* 0x0024620008000100 */
[----:B------:R2:W1:Y:S02]  /*09e0*/  SYNCS.EXCH.64 URZ, [UR6+0xc8], UR4 ;  /* 0x0000c80406ff75b2 */ /* 0x0004640008000100 */
[----:B--2---:R-:W-:Y:S01]  /*09f0*/  NOP ;  /* 0x0000000000007918 */ /* 0x004fe20000000000 */
.L_x_12:
[----:B------:R-:W2:Y:S01]  /*0a00*/  SHFL.IDX PT, R0, R3, RZ, 0x1f ;  /* 0x00001fff03007589 */ /* 0x000ea200000e0000 */
[----:B------:R-:W-:Y:S01]  /*0a10*/  NOP ;  /* 0x0000000000007918 */ /* 0x000fe20000000000 */
[----:B--2---:R-:W-:-:S13]  /*0a20*/  ISETP.NE.AND P0, PT, R0, 0x4, PT ;  /* 0x000000040000780c */ /* 0x004fda0003f05270 */
[----:B------:R-:W-:Y:S05]  /*0a30*/  @P0 BRA `(.L_x_13) ;  /* 0x00000000004c0947 */ /* 0x000fea0003800000 */
[----:B-1----:R-:W1:Y:S01]  /*0a40*/  S2UR UR6, SR_CgaCtaId ;  /* 0x00000000000679c3 */ /* 0x002e620000008800 */
[----:B------:R-:W-:Y:S01]  /*0a50*/  UMOV UR4, 0x100 ;  /* 0x0000010000047882 */ /* 0x000fe20000000000 */
[----:B------:R-:W-:Y:S01]  /*0a60*/  UMOV UR5, 0x400 ;  /* 0x0000040000057882 */ /* 0x000fe20000000000 */
[----:B------:R-:W-:Y:S01]  /*0a70*/  USEL UR4, UR4, 0xe0, UP3 ;  /* 0x000000e004047887 */ /* 0x000fe20009800000 */
[----:B------:R-:W-:Y:S01]  /*0a80*/  UMOV UR8, 0x1 ;  /* 0x0000000100087882 */ /* 0x000fe20000000000 */
[----:B------:R-:W-:Y:S01]  /*0a90*/  ELECT P0, URZ, PT ;  /* 0x0000000000ff782f */ /* 0x000fe20003800000 */
[----:B------:R-:W-:-:S04]  /*0aa0*/  UIADD3 UR8, UPT, UPT, -UR8, 0x100000, URZ ;  /* 0x0010000008087890 */ /* 0x000fc8000fffe1ff */
[----:B------:R-:W-:Y:S02]  /*0ab0*/  USHF.L.U32 UR9, UR8, 0xb, URZ ;  /* 0x0000000b08097899 */ /* 0x000fe400080006ff */
[----:B------:R-:W-:Y:S02]  /*0ac0*/  USHF.L.U32 UR8, UR8, 0x1, URZ ;  /* 0x0000000108087899 */ /* 0x000fe400080006ff */
[----:B-1----:R-:W-:Y:S02]  /*0ad0*/  ULEA UR6, UR6, UR5, 0x18 ;  /* 0x0000000506067291 */ /* 0x002fe4000f8ec0ff */
[----:B------:R-:W-:-:S04]  /*0ae0*/  UIADD3 UR4, UPT, UPT, -UR4, 0x100000, URZ ;  /* 0x0010000004047890 */ /* 0x000fc8000fffe1ff */
[----:B------:R-:W-:Y:S02]  /*0af0*/  USHF.L.U32 UR5, UR4, 0xb, URZ ;  /* 0x0000000b04057899 */ /* 0x000fe400080006ff */
[----:B------:R-:W-:Y:S01]  /*0b00*/  USHF.L.U32 UR4, UR4, 0x1, URZ ;  /* 0x0000000104047899 */ /* 0x000fe200080006ff */
[----:B------:R-:W1:Y:S03]  /*0b10*/  FENCE.VIEW.ASYNC.S ;  /* 0x00000000000073c6 */ /* 0x000e660000000000 */
[----:B-1----:R2:W1:Y:S08]  /*0b20*/  SYNCS.EXCH.64 URZ, [UR6+0xd0], UR8 ;  /* 0x0000d00806ff75b2 */ /* 0x0024700008000100 */
[----:B------:R2:W1:Y:S01]  /*0b30*/  SYNCS.EXCH.64 URZ, [UR6+0xe0], UR4 ;  /* 0x0000e00406ff75b2 */ /* 0x0004620008000100 */
[----:B------:R2:W1:Y:S01]  /*0b40*/  SYNCS.EXCH.64 URZ, [UR6+0xd8], UR8 ;  /* 0x0000d80806ff75b2 */ /* 0x0004620008000100 */
[----:B------:R2:W1:Y:S02]  /*0b50*/  SYNCS.EXCH.64 URZ, [UR6+0xe8], UR4 ;  /* 0x0000e80406ff75b2 */ /* 0x0004640008000100 */
[----:B--2---:R-:W-:Y:S01]  /*0b60*/  NOP ;  /* 0x0000000000007918 */ /* 0x004fe20000000000 */
.L_x_13:
[----:B------:R-:W2:Y:S01]  /*0b70*/  SHFL.IDX PT, R0, R3, RZ, 0x1f ;  /* 0x00001fff03007589 */ /* 0x000ea200000e0000 */
[----:B------:R-:W-:Y:S01]  /*0b80*/  NOP ;  /* 0x0000000000007918 */ /* 0x000fe20000000000 */
[----:B--2---:R-:W-:-:S13]  /*0b90*/  ISETP.NE.AND P0, PT, R0, 0x5, PT ;  /* 0x000000050000780c */ /* 0x004fda0003f05270 */
[----:B------:R-:W-:Y:S05]  /*0ba0*/  @P0 BRA `(.L_x_14) ;  /* 0x0000000000480947 */ /* 0x000fea0003800000 */
[----:B-1----:R-:W1:Y:S01]  /*0bb0*/  S2UR UR4, SR_CgaCtaId ;  /* 0x00000000000479c3 */ /* 0x002e620000008800 */
        /* <DEDUP_REMOVED lines=15> */
[----:B------:R2:W1:Y:S02]  /*0cb0*/  SYNCS.EXCH.64 URZ, [UR4+0x108], UR6 ;  /* 0x0001080604ff75b2 */ /* 0x0004640008000100 */
[----:B--2---:R-:W-:Y:S01]  /*0cc0*/  NOP ;  /* 0x0000000000007918 */ /* 0x004fe20000000000 */
.L_x_14:
[----:B------:R-:W2:Y:S01]  /*0cd0*/  SHFL.IDX PT, R3, R3, RZ, 0x1f ;  /* 0x00001fff03037589 */ /* 0x000ea200000e0000 */
[----:B------:R-:W1:Y:S01]  /*0ce0*/  S2UR UR46, SR_CTAID.X ;  /* 0x00000000002e79c3 */ /* 0x000e620000002500 */
[----:B------:R-:W-:-:S07]  /*0cf0*/  NOP ;  /* 0x0000000000007918 */ /* 0x000fce0000000000 */
[----:B------:R-:W1:Y:S01]  /*0d00*/  S2UR UR47, SR_CTAID.Y ;  /* 0x00000000002f79c3 */ /* 0x000e620000002600 */
[----:B--2---:R-:W-:-:S13]  /*0d10*/  ISETP.NE.AND P0, PT, R3, 0x3, PT ;  /* 0x000000030300780c */ /* 0x004fda0003f05270 */
[----:B-1----:R-:W-:Y:S05]  /*0d20*/  @P0 BRA `(.L_x_15) ;  /* 0x0000000000380947 */ /* 0x002fea0003800000 */
[----:B------:R-:W1:Y:S01]  /*0d30*/  S2UR UR4, SR_CgaCtaId ;  /* 0x00000000000479c3 */ /* 0x000e620000008800 */
[----:B------:R-:W-:Y:S01]  /*0d40*/  UMOV UR5, 0x400 ;  /* 0x0000040000057882 */ /* 0x000fe20000000000 */
[----:B------:R-:W-:Y:S01]  /*0d50*/  UMOV UR6, 0x20 ;  /* 0x0000002000067882 */ /* 0x000fe20000000000 */
[----:B------:R-:W-:Y:S01]  /*0d60*/  ELECT P0, URZ, PT ;  /* 0x0000000000ff782f */ /* 0x000fe20003800000 */
[----:B------:R-:W-:-:S04]  /*0d70*/  UIADD3 UR6, UPT, UPT, -UR6, 0x100000, URZ ;  /* 0x0010000006067890 */ /* 0x000fc8000fffe1ff */
[----:B------:R-:W-:Y:S02]  /*0d80*/  USHF.L.U32 UR7, UR6, 0xb, URZ ;  /* 0x0000000b06077899 */ /* 0x000fe400080006ff */
[----:B------:R-:W-:Y:S02]  /*0d90*/  USHF.L.U32 UR6, UR6, 0x1, URZ ;  /* 0x0000000106067899 */ /* 0x000fe400080006ff */
[----:B-1----:R-:W-:Y:S01]  /*0da0*/  ULEA UR4, UR4, UR5, 0x18 ;  /* 0x0000000504047291 */ /* 0x002fe2000f8ec0ff */
[----:B------:R-:W1:Y:S11]  /*0db0*/  FENCE.VIEW.ASYNC.S ;  /* 0x00000000000073c6 */ /* 0x000e760000000000 */
[----:B-1----:R1:W2:Y:S01]  /*0dc0*/  SYNCS.EXCH.64 URZ, [UR4+0x110], UR6 ;  /* 0x0001100604ff75b2 */ /* 0x0022a20008000100 */
[----:B------:R1:W1:Y:S01]  /*0dd0*/  SYNCS.EXCH.64 URZ, [UR4+0x120], UR6 ;  /* 0x0001200604ff75b2 */ /* 0x0002620008000100 */
[----:B------:R1:W1:Y:S01]  /*0de0*/  SYNCS.EXCH.64 URZ, [UR4+0x118], UR6 ;  /* 0x0001180604ff75b2 */ /* 0x0002620008000100 */
[----:B------:R1:W1:Y:S01]  /*0df0*/  SYNCS.EXCH.64 URZ, [UR4+0x128], UR6 ;  /* 0x0001280604ff75b2 */ /* 0x0002620008000100 */
[----:B------:R-:W-:Y:S01]  /*0e00*/  NOP ;  /* 0x0000000000007918 */ /* 0x000fe20000000000 */
.L_x_15:
[----:B------:R-:W-:-:S05]  /*0e10*/  CS2R.32 R3, SR_CgaSize ;  /* 0x0000000000037805 */ /* 0x000fca0000008a00 */
[----:B------:R-:W-:-:S05]  /*0e20*/  IMAD R3, R3, -0xa0, RZ ;  /* 0xffffff6003037824 */ /* 0x000fca00078e02ff */
[----:B------:R-:W-:-:S14]  /*0e30*/  R2UR UR5, R3 ;  /* 0x00000000030572ca */ /* 0x000fdc00000e0000 */
[----:B------:R-:W3:Y:S01]  /*0e40*/  LDCU UR5, c[0x0][UR5+0x2b0] ;  /* 0x00005600050577ac */ /* 0x000ee20008000800 */
[----:B------:R-:W-:Y:S01]  /*0e50*/  I2FP.F32.U32 R3, UR46 ;  /* 0x0000002e00037c45 */ /* 0x000fe20008201000 */
[----:B------:R-:W-:Y:S01]  /*0e60*/  NOP ;  /* 0x0000000000007918 */ /* 0x000fe20000000000 */
[----:B------:R-:W-:Y:S02]  /*0e70*/  I2FP.F32.U32 R0, UR47 ;  /* 0x0000002f00007c45 */ /* 0x000fe40008201000 */
[----:B------:R-:W-:-:S06]  /*0e80*/  RPCMOV.32 Rpc.LO, R2 ;  /* 0x0000000200007352 */ /* 0x000fcc0000000000 */
[----:B------:R-:W-:-:S05]  /*0e90*/  CS2R.32 R2, SR_CgaSize ;  /* 0x0000000000027805 */ /* 0x000fca0000008a00 */
[----:B------:R-:W-:-:S05]  /*0ea0*/  IMAD R2, R2, -0xa0, RZ ;  /* 0xffffff6002027824 */ /* 0x000fca00078e02ff */
[----:B-1----:R-:W-:Y:S02]  /*0eb0*/  R2UR UR4, R2 ;  /* 0x00000000020472ca */ /* 0x002fe400000e0000 */
[----:B------:R-:W-:-:S12]  /*0ec0*/  RPCMOV.32 R2, Rpc.LO ;  /* 0x0000000000027353 */ /* 0x000fd80000000000 */
[----:B------:R-:W1:Y:S01]  /*0ed0*/  LDCU UR4, c[0x0][UR4+0x2b4] ;  /* 0x00005680040477ac */ /* 0x000e620008000800 */
[----:B------:R-:W1:Y:S01]  /*0ee0*/  S2UR UR36, SR_CTAID.Z ;  /* 0x00000000002479c3 */ /* 0x000e620000002700 */
[----:B------:R-:W4:Y:S01]  /*0ef0*/  LDCU UR19, c[0x0][0xb24] ;  /* 0x00016480ff1377ac */ /* 0x000f220008000800 */
[----:B------:R-:W-:-:S06]  /*0f00*/  RPCMOV.32 Rpc.LO, R2 ;  /* 0x0000000200007352 */ /* 0x000fcc0000000000 */
[----:B------:R-:W-:-:S05]  /*0f10*/  CS2R.32 R2, SR_CgaSize ;  /* 0x0000000000027805 */ /* 0x000fca0000008a00 */
[----:B------:R-:W-:-:S05]  /*0f20*/  IMAD R2, R2, -0xa0, RZ ;  /* 0xffffff6002027824 */ /* 0x000fca00078e02ff */
[----:B------:R-:W-:Y:S02]  /*0f30*/  R2UR UR61, R2 ;  /* 0x00000000023d72ca */ /* 0x000fe400000e0000 */
[----:B------:R-:W-:-:S12]  /*0f40*/  RPCMOV.32 R2, Rpc.LO ;  /* 0x0000000000027353 */ /* 0x000fd80000000000 */
[----:B------:R-:W2:Y:S01]  /*0f50*/  LDCU UR61, c[0x0][UR61+0x2a0] ;  /* 0x000054003d3d77ac */ /* 0x000ea20008000800 */
[----:B------:R-:W-:-:S06]  /*0f60*/  RPCMOV.32 Rpc.LO, R2 ;  /* 0x0000000200007352 */ /* 0x000fcc0000000000 */
[----:B------:R-:W-:-:S05]  /*0f70*/  CS2R.32 R2, SR_CgaSize ;  /* 0x0000000000027805 */ /* 0x000fca0000008a00 */
[----:B------:R-:W-:-:S05]  /*0f80*/  IMAD R2, R2, -0xa0, RZ ;  /* 0xffffff6002027824 */ /* 0x000fca00078e02ff */
[----:B------:R-:W-:Y:S02]  /*0f90*/  R2UR UR60, R2 ;  /* 0x00000000023c72ca */ /* 0x000fe400000e0000 */
[----:B------:R-:W-:-:S12]  /*0fa0*/  RPCMOV.32 R2, Rpc.LO ;  /* 0x0000000000027353 */ /* 0x000fd80000000000 */
[----:B------:R-:W2:Y:S01]  /*0fb0*/  LDCU UR60, c[0x0][UR60+0x2a4] ;  /* 0x000054803c3c77ac */ /* 0x000ea20008000800 */
[----:B---3--:R-:W-:Y:S01]  /*0fc0*/  FMUL R3, R3, UR5 ;  /* 0x0000000503037c20 */ /* 0x008fe20008400000 */
[----:B-1----:R-:W-:-:S05]  /*0fd0*/  FMUL R0, R0, UR4 ;  /* 0x0000000400007c20 */ /* 0x002fca0008400000 */
[----:B------:R-:W1:Y:S01]  /*0fe0*/  F2I.U32.TRUNC.NTZ R3, R3 ;  /* 0x0000000300037305 */ /* 0x000e62000020f000 */
[----:B----4-:R-:W-:-:S07]  /*0ff0*/  UISETP.GE.AND UP0, UPT, UR19, 0x1, UPT ;  /* 0x000000011300788c */ /* 0x010fce000bf06270 */
[----:B------:R-:W3:Y:S01]  /*1000*/  F2I.U32.TRUNC.NTZ R0, R0 ;  /* 0x0000000000007305 */ /* 0x000ee2000020f000 */
[----:B-1----:R-:W-:Y:S02]  /*1010*/  R2UR UR4, R3 ;  /* 0x00000000030472ca */ /* 0x002fe400000e0000 */
[----:B---3--:R-:W-:-:S11]  /*1020*/  R2UR UR6, R0 ;  /* 0x00000000000672ca */ /* 0x008fd600000e0000 */
[----:B------:R-:W-:-:S04]  /*1030*/  UIADD3 UR5, UPT, UPT, -UR4, URZ, URZ ;  /* 0x000000ff04057290 */ /* 0x000fc8000fffe1ff */
[----:B--2---:R-:W-:Y:S02]  /*1040*/  UIMAD UR61, UR61, UR5, UR46 ;  /* 0x000000053d3d72a4 */ /* 0x004fe4000f8e022e */
[----:B------:R-:W-:-:S04]  /*1050*/  UIADD3 UR4, UPT, UPT, -UR6, URZ, URZ ;  /* 0x000000ff06047290 */ /* 0x000fc8000fffe1ff */
[----:B------:R-:W-:Y:S01]  /*1060*/  UIMAD UR60, UR60, UR4, UR47 ;  /* 0x000000043c3c72a4 */ /* 0x000fe2000f8e022f */
[----:B------:R-:W-:Y:S06]  /*1070*/  BAR.SYNC.DEFER_BLOCKING 0x0 ;  /* 0x0000000000007b1d */ /* 0x000fec0000010000 */
[----:B------:R-:W-:Y:S05]  /*1080*/  BRA.U !UP0, `(.L_x_16) ;  /* 0x0000000108d47547 */ /* 0x000fea000b800000 */
[----:B------:R-:W1:Y:S01]  /*1090*/  LDCU.128 UR20, c[0x0][0xb10] ;  /* 0x00016200ff1477ac */ /* 0x000e620008000c00 */
[----:B------:R-:W2:Y:S01]  /*10a0*/  LDCU UR6, c[0x0][0x370] ;  /* 0x00006e00ff0677ac */ /* 0x000ea20008000800 */
[----:B------:R-:W3:Y:S01]  /*10b0*/  LDCU UR4, c[0x0][0x374] ;  /* 0x00006e80ff0477ac */ /* 0x000ee20008000800 */
[----:B------:R-:W4:Y:S01]  /*10c0*/  LDCU UR24, c[0x0][0xb0c] ;  /* 0x00016180ff1877ac */ /* 0x000f220008000800 */
[----:B------:R-:W4:Y:S01]  /*10d0*/  LDCU UR5, c[0x0][0xb20] ;  /* 0x00016400ff0577ac */ /* 0x000f220008000800 */
[----:B------:R-:W4:Y:S01]  /*10e0*/  LDCU.64 UR16, c[0x0][0xb28] ;  /* 0x00016500ff1077ac */ /* 0x000f220008000a00 */
[----:B-1----:R-:W-:Y:S02]  /*10f0*/  UISETP.NE.AND UP0, UPT, UR22, 0x1, UPT ;  /* 0x000000011600788c */ /* 0x002fe4000bf05270 */
[----:B---3--:R-:W-:Y:S02]  /*1100*/  UIMAD.WIDE.U32 UR8, UR4, UR23, URZ ;  /* 0x00000017040872a5 */ /* 0x008fe4000f8e00ff */
[----:B--2---:R-:W-:-:S02]  /*1110*/  UIMAD.WIDE.U32 UR10, UR6, UR20, URZ ;  /* 0x00000014060a72a5 */ /* 0x004fc4000f8e00ff */
[----:B----4-:R-:W-:Y:S02]  /*1120*/  UISETP.NE.AND UP1, UPT, UR24, 0x1, UPT ;  /* 0x000000011800788c */ /* 0x010fe4000bf25270 */
[----:B------:R-:W-:Y:S01]  /*1130*/  UISETP.NE.AND UP4, UPT, UR19, 0x1, UPT ;  /* 0x000000011300788c */ /* 0x000fe2000bf85270 */
[----:B------:R-:W-:Y:S02]  /*1140*/  UMOV UR8, UR9 ;  /* 0x0000000900087c82 */ /* 0x000fe40008000000 */
[----:B------:R-:W-:Y:S01]  /*1150*/  UMOV UR10, UR11 ;  /* 0x0000000b000a7c82 */ /* 0x000fe20008000000 */
[----:B------:R-:W-:Y:S02]  /*1160*/  @UP0 USHF.R.U32.HI UR4, URZ, UR5, UR8 ;  /* 0x00000005ff040299 */ /* 0x000fe40008011608 */
[----:B------:R-:W-:Y:S02]  /*1170*/  UIMAD.WIDE.U32 UR12, UR47, UR23, URZ ;  /* 0x000000172f0c72a5 */ /* 0x000fe4000f8e00ff */
[----:B------:R-:W-:-:S02]  /*1180*/  UIMAD.WIDE.U32 UR8, UR4, UR16, URZ ;  /* 0x00000010040872a5 */ /* 0x000fc4000f8e00ff */
[----:B------:R-:W-:Y:S02]  /*1190*/  @UP1 USHF.R.U32.HI UR6, URZ, UR21, UR10 ;  /* 0x00000015ff061299 */ /* 0x000fe4000801160a */
[----:B------:R-:W-:Y:S02]  /*11a0*/  UIMAD.WIDE.U32 UR14, UR46, UR20, URZ ;  /* 0x000000142e0e72a5 */ /* 0x000fe4000f8e00ff */
[----:B------:R-:W-:Y:S01]  /*11b0*/  UIMAD.WIDE.U32 UR10, UR6, UR16, URZ ;  /* 0x00000010060a72a5 */ /* 0x000fe2000f8e00ff */
[----:B------:R-:W-:Y:S01]  /*11c0*/  UMOV UR12, UR13 ;  /* 0x0000000d000c7c82 */ /* 0x000fe20008000000 */
[----:B------:R-:W-:Y:S01]  /*11d0*/  UMOV UR8, UR9 ;  /* 0x0000000900087c82 */ /* 0x000fe20008000000 */
[----:B------:R-:W-:Y:S02]  /*11e0*/  USHF.R.U32.HI UR12, URZ, UR5, UR12 ;  /* 0x00000005ff0c7299 */ /* 0x000fe4000801160c */
[----:B------:R-:W-:Y:S01]  /*11f0*/  @UP4 USHF.R.U32.HI UR4, URZ, UR17, UR8 ;  /* 0x00000011ff044299 */ /* 0x000fe20008011608 */
[----:B------:R-:W-:Y:S01]  /*1200*/  UMOV UR14, UR15 ;  /* 0x0000000f000e7c82 */ /* 0x000fe20008000000 */
[----:B------:R-:W-:Y:S01]  /*1210*/  UMOV UR10, UR11 ;  /* 0x0000000b000a7c82 */ /* 0x000fe20008000000 */
[----:B------:R-:W-:-:S02]  /*1220*/  USHF.R.U32.HI UR14, URZ, UR21, UR14 ;  /* 0x00000015ff0e7299 */ /* 0x000fc4000801160e */
[----:B------:R-:W-:Y:S02]  /*1230*/  USEL UR5, UR47, UR12, !UP0 ;  /* 0x0000000c2f057287 */ /* 0x000fe4000c000000 */
[----:B------:R-:W-:Y:S02]  /*1240*/  @UP4 USHF.R.U32.HI UR6, URZ, UR17, UR10 ;  /* 0x00000011ff064299 */ /* 0x000fe4000801160a */
[----:B------:R-:W-:Y:S02]  /*1250*/  UIMAD UR7, UR4, UR19, URZ ;  /* 0x00000013040772a4 */ /* 0x000fe4000f8e02ff */
[----:B------:R-:W-:Y:S02]  /*1260*/  USEL UR4, UR46, UR14, !UP1 ;  /* 0x0000000e2e047287 */ /* 0x000fe4000c800000 */
[----:B------:R-:W-:Y:S02]  /*1270*/  UIMAD UR10, UR6, UR19, URZ ;  /* 0x00000013060a72a4 */ /* 0x000fe4000f8e02ff */
[----:B------:R-:W-:-:S02]  /*1280*/  UISETP.GE.AND UP0, UPT, UR5, UR7, UPT ;  /* 0x000000070500728c */ /* 0x000fc4000bf06270 */
[----:B------:R-:W-:Y:S02]  /*1290*/  UIMAD.WIDE.U32 UR8, UR5, UR16, URZ ;  /* 0x00000010050872a5 */ /* 0x000fe4000f8e00ff */
[----:B------:R-:W-:Y:S02]  /*12a0*/  UISETP.GE.OR UP0, UPT, UR4, UR10, UP0 ;  /* 0x0000000a0400728c */ /* 0x000fe40008706670 */
[----:B------:R-:W-:Y:S02]  /*12b0*/  UIMAD.WIDE.U32 UR10, UR4, UR16, URZ ;  /* 0x00000010040a72a5 */ /* 0x000fe4000f8e00ff */
[----:B------:R-:W-:Y:S01]  /*12c0*/  UIADD3 UR10, UPT, UPT, -UR4, URZ, URZ ;  /* 0x000000ff040a7290 */ /* 0x000fe2000fffe1ff */
[----:B------:R-:W-:Y:S01]  /*12d0*/  UMOV UR7, UR9 ;  /* 0x0000000900077c82 */ /* 0x000fe20008000000 */
[----:B------:R-:W-:Y:S02]  /*12e0*/  UIADD3 UR9, UPT, UPT, -UR5, URZ, URZ ;  /* 0x000000ff05097290 */ /* 0x000fe4000fffe1ff */
[----:B------:R-:W-:-:S03]  /*12f0*/  USHF.R.U32.HI UR7, URZ, UR17, UR7 ;  /* 0x00000011ff077299 */ /* 0x000fc60008011607 */
[----:B------:R-:W-:Y:S01]  /*1300*/  @!UP0 UMOV UR8, UR11 ;  /* 0x0000000b00088c82 */ /* 0x000fe20008000000 */
[----:B------:R-:W-:Y:S02]  /*1310*/  UIMAD UR47, UR22, UR9, UR47 ;  /* 0x00000009162f72a4 */ /* 0x000fe4000f8e022f */
[----:B------:R-:W-:Y:S02]  /*1320*/  USEL UR7, UR5, UR7, !UP4 ;  /* 0x0000000705077287 */ /* 0x000fe4000e000000 */
[----:B------:R-:W-:Y:S02]  /*1330*/  @!UP0 USHF.R.U32.HI UR8, URZ, UR17, UR8 ;  /* 0x00000011ff088299 */ /* 0x000fe40008011608 */
[----:B------:R-:W-:Y:S02]  /*1340*/  UIADD3 UR9, UPT, UPT, -UR7, URZ, URZ ;  /* 0x000000ff07097290 */ /* 0x000fe4000fffe1ff */
[----:B------:R-:W-:Y:S02]  /*1350*/  @!UP0 USEL UR8, UR4, UR8, !UP4 ;  /* 0x0000000804088287 */ /* 0x000fe4000e000000 */
[----:B------:R-:W-:-:S02]  /*1360*/  UIMAD UR9, UR19, UR9, UR5 ;  /* 0x00000009130972a4 */ /* 0x000fc4000f8e0205 */
[----:B------:R-:W-:Y:S02]  /*1370*/  @!UP0 UIADD3 UR7, UPT, UPT, UR7, -UR8, URZ ;  /* 0x8000000807078290 */ /* 0x000fe4000fffe0ff */
[----:B------:R-:W-:Y:S02]  /*1380*/  @!UP0 UIMAD UR8, UR9, UR6, UR8 ;  /* 0x00000006090882a4 */ /* 0x000fe4000f8e0208 */
[----:B------:R-:W-:Y:S02]  /*1390*/  @!UP0 UIMAD UR5, UR7, UR19, UR4 ;  /* 0x00000013070582a4 */ /* 0x000fe4000f8e0204 */
[----:B------:R-:W-:Y:S02]  /*13a0*/  UIMAD UR6, UR24, UR10, UR46 ;  /* 0x0000000a180672a4 */ /* 0x000fe4000f8e022e */
[----:B------:R-:W-:Y:S01]  /*13b0*/  UIMAD UR47, UR5, UR22, UR47 ;  /* 0x00000016052f72a4 */ /* 0x000fe2000f8e022f */
[----:B------:R-:W-:Y:S02]  /*13c0*/  @!UP0 UMOV UR4, UR8 ;  /* 0x0000000800048c82 */ /* 0x000fe40008000000 */
[----:B------:R-:W-:-:S12]  /*13d0*/  UIMAD UR46, UR4, UR24, UR6 ;  /* 0x00000018042e72a4 */ /* 0x000fd8000f8e0206 */
.L_x_16:
[----:B------:R-:W1:Y:S01]  /*13e0*/  LDCU UR4, c[0x0][0xb30] ;  /* 0x00016600ff0477ac */ /* 0x000e620008000800 */
[----:B------:R-:W2:Y:S01]  /*13f0*/  S2UR UR15, SR_CgaCtaId ;  /* 0x00000000000f79c3 */ /* 0x000ea20000008800 */
[----:B-1----:R-:W-:-:S09]  /*1400*/  UISETP.NE.AND UP0, UPT, UR4, 0x1, UPT ;  /* 0x000000010400788c */ /* 0x002fd2000bf05270 */
[----:B--2---:R-:W-:Y:S05]  /*1410*/  BRA.U UP0, `(.L_x_17) ;  /* 0x0000000100447547 */ /* 0x004fea000b800000 */
[----:B------:R-:W1:Y:S01]  /*1420*/  LDCU.128 UR8, c[0x0][0xb10] ;  /* 0x00016200ff0877ac */ /* 0x000e620008000c00 */
[----:B------:R-:W2:Y:S01]  /*1430*/  LDCU UR12, c[0x0][0xb0c] ;  /* 0x00016180ff0c77ac */ /* 0x000ea20008000800 */
[----:B------:R-:W3:Y:S01]  /*1440*/  LDCU UR13, c[0x0][0xb20] ;  /* 0x00016400ff0d77ac */ /* 0x000ee20008000800 */
[----:B-1----:R-:W-:Y:S02]  /*1450*/  UIMAD.WIDE.U32 UR6, UR46, UR8, URZ ;  /* 0x000000082e0672a5 */ /* 0x002fe4000f8e00ff */
[----:B------:R-:W-:Y:S02]  /*1460*/  UIMAD.WIDE.U32 UR4, UR47, UR11, URZ ;  /* 0x0000000b2f0472a5 */ /* 0x000fe4000f8e00ff */
[----:B--2---:R-:W-:Y:S02]  /*1470*/  UISETP.NE.AND UP1, UPT, UR12, 0x1, UPT ;  /* 0x000000010c00788c */ /* 0x004fe4000bf25270 */
[----:B------:R-:W-:Y:S01]  /*1480*/  UISETP.NE.AND UP0, UPT, UR10, 0x1, UPT ;  /* 0x000000010a00788c */ /* 0x000fe2000bf05270 */
[----:B------:R-:W-:-:S02]  /*1490*/  UMOV UR6, UR7 ;  /* 0x0000000700067c82 */ /* 0x000fc40008000000 */
[----:B------:R-:W-:Y:S01]  /*14a0*/  UMOV UR4, UR5 ;  /* 0x0000000500047c82 */ /* 0x000fe20008000000 */
[----:B------:R-:W-:Y:S02]  /*14b0*/  USHF.R.U32.HI UR6, URZ, UR9, UR6 ;  /* 0x00000009ff067299 */ /* 0x000fe40008011606 */
[----:B---3--:R-:W-:Y:S02]  /*14c0*/  USHF.R.U32.HI UR4, URZ, UR13, UR4 ;  /* 0x0000000dff047299 */ /* 0x008fe40008011604 */
[----:B------:R-:W-:Y:S02]  /*14d0*/  USEL UR5, UR46, UR6, !UP1 ;  /* 0x000000062e057287 */ /* 0x000fe4000c800000 */
[----:B------:R-:W-:-:S04]  /*14e0*/  USEL UR4, UR47, UR4, !UP0 ;  /* 0x000000042f047287 */ /* 0x000fc8000c000000 */
[----:B------:R-:W-:Y:S02]  /*14f0*/  UIADD3 UR6, UPT, UPT, UR5, -UR4, URZ ;  /* 0x8000000405067290 */ /* 0x000fe4000fffe0ff */
[----:B------:R-:W-:Y:S02]  /*1500*/  UIADD3 UR4, UPT, UPT, -UR5, UR4, URZ ;  /* 0x0000000405047290 */ /* 0x000fe4000fffe1ff */
[----:B------:R-:W-:Y:S02]  /*1510*/  UIMAD UR47, UR6, UR10, UR47 ;  /* 0x0000000a062f72a4 */ /* 0x000fe4000f8e022f */
[----:B------:R-:W-:-:S12]  /*1520*/  UIMAD UR46, UR4, UR12, UR46 ;  /* 0x0000000c042e72a4 */ /* 0x000fd8000f8e022e */
.L_x_17:
[----:B------:R-:W-:Y:S01]  /*1530*/  BAR.SYNC.DEFER_BLOCKING 0x0 ;  /* 0x0000000000007b1d */ /* 0x000fe20000010000 */
[----:B------:R-:W-:Y:S01]  /*1540*/  UISETP.NE.AND UP0, UPT, UR18, 0x2, UPT ;  /* 0x000000021200788c */ /* 0x000fe2000bf05270 */
[----:B------:R-:W-:Y:S02]  /*1550*/  ISETP.NE.OR P3, PT, R4, 0x2, !P3 ;  /* 0x000000020400780c */ /* 0x000fe40005f65670 */
[----:B------:R-:W-:Y:S02]  /*1560*/  LOP3.LUT R0, R2, 0x1f, RZ, 0xc0, !PT ;  /* 0x0000001f02007812 */ /* 0x000fe400078ec0ff */
[----:B------:R-:W1:Y:S04]  /*1570*/  LDCU UR21, c[0x0][0xb24] ;  /* 0x00016480ff1577ac */ /* 0x000e680008000800 */
[----:B------:R-:W-:Y:S05]  /*1580*/  BRA.U UP0, `(.L_x_18) ;  /* 0x0000001500607547 */ /* 0x000fea000b800000 */
[----:B------:R-:W2:Y:S01]  /*1590*/  LDCU UR6, c[0x0][0x38c] ;  /* 0x00007180ff0677ac */ /* 0x000ea20008000800 */
[----:B------:R-:W-:Y:S01]  /*15a0*/  PLOP3.LUT P1, PT, PT, PT, UP3, 0x80, 0x8 ;  /* 0x000000000008781c */ /* 0x000fe20003f2f038 */
[----:B------:R-:W-:Y:S01]  /*15b0*/  IMAD.MOV.U32 R12, RZ, RZ, 0x1 ;  /* 0x00000001ff0c7424 */ /* 0x000fe200078e00ff */
[----:B------:R-:W-:Y:S02]  /*15c0*/  ISETP.EQ.OR P2, PT, R0, RZ, P3 ;  /* 0x000000ff0000720c */ /* 0x000fe40001f42670 */
[----:B------:R-:W-:Y:S02]  /*15d0*/  CS2R R10, SRZ ;  /* 0x00000000000a7805 */ /* 0x000fe4000001ff00 */
[----:B------:R-:W-:Y:S01]  /*15e0*/  PLOP3.LUT P1, PT, P1, PT, PT, 0x8, 0x80 ;  /* 0x000000000080781c */ /* 0x000fe20000f2e170 */
[----:B------:R-:W-:Y:S01]  /*15f0*/  IMAD.MOV.U32 R9, RZ, RZ, RZ ;  /* 0x000000ffff097224 */ /* 0x000fe200078e00ff */
[----:B------:R-:W3:Y:S01]  /*1600*/  LDCU UR40, c[0x0][0x370] ;  /* 0x00006e00ff2877ac */ /* 0x000ee20008000800 */
[----:B------:R-:W-:Y:S01]  /*1610*/  IMAD.MOV.U32 R8, RZ, RZ, 0x1 ;  /* 0x00000001ff087424 */ /* 0x000fe200078e00ff */
[----:B------:R-:W4:Y:S01]  /*1620*/  LDCU.64 UR28, c[0x0][0x348] ;  /* 0x00006900ff1c77ac */ /* 0x000f220008000a00 */
[----:B------:R-:W1:Y:S01]  /*1630*/  LDCU UR39, c[0x0][0x374] ;  /* 0x00006e80ff2777ac */ /* 0x000e620008000800 */
[----:B--2---:R-:W-:-:S02]  /*1640*/  UIADD3 UR5, UPT, UPT, UR6, 0xf, URZ ;  /* 0x0000000f06057890 */ /* 0x004fc4000fffe0ff */
[----:B------:R-:W-:Y:S02]  /*1650*/  UIADD3 UR44, UPT, UPT, UR6, 0x1e, URZ ;  /* 0x0000001e062c7890 */ /* 0x000fe4000fffe0ff */
[----:B------:R-:W-:-:S04]  /*1660*/  USHF.R.S32.HI UR4, URZ, 0x1f, UR5 ;  /* 0x0000001fff047899 */ /* 0x000fc80008011405 */
[----:B------:R-:W-:Y:S02]  /*1670*/  ULEA.HI UR4, UR4, UR5, URZ, 0x4 ;  /* 0x0000000504047291 */ /* 0x000fe4000f8f20ff */
[----:B------:R-:W-:Y:S02]  /*1680*/  UIADD3 UR5, UPT, UPT, UR6, -0x1, URZ ;  /* 0xffffffff06057890 */ /* 0x000fe4000fffe0ff */
[----:B------:R-:W-:Y:S02]  /*1690*/  USHF.R.S32.HI UR42, URZ, 0x4, UR4 ;  /* 0x00000004ff2a7899 */ /* 0x000fe40008011404 */
[----:B------:R-:W-:Y:S02]  /*16a0*/  UISETP.GE.U32.AND UP1, UPT, UR5, -0x1f, UPT ;  /* 0xffffffe10500788c */ /* 0x000fe4000bf26070 */
[----:B------:R-:W-:Y:S01]  /*16b0*/  UISETP.LT.U32.AND UP0, UPT, UR42, 0xa, UPT ;  /* 0x0000000a2a00788c */ /* 0x000fe2000bf01070 */
[----:B------:R-:W-:-:S03]  /*16c0*/  UMOV UR6, URZ ;  /* 0x000000ff00067c82 */ /* 0x000fc60008000000 */
[----:B------:R-:W-:-:S04]  /*16d0*/  USEL UR41, UR42, 0xa, UP0 ;  /* 0x0000000a2a297887 */ /* 0x000fc80008000000 */
[----:B------:R-:W-:Y:S02]  /*16e0*/  UIADD3 UR14, UPT, UPT, UR41, -0x1, URZ ;  /* 0xffffffff290e7890 */ /* 0x000fe4000fffe0ff */
[----:B------:R-:W-:Y:S02]  /*16f0*/  @UP1 UIADD3 UR14, UPT, UPT, UR41, URZ, URZ ;  /* 0x000000ff290e1290 */ /* 0x000fe4000fffe0ff */
[----:B------:R-:W-:Y:S02]  /*1700*/  UIADD3 UR43, UPT, UPT, UR42, -UR41, URZ ;  /* 0x800000292a2b7290 */ /* 0x000fe4000fffe0ff */
[----:B-1-34-:R-:W-:-:S12]  /*1710*/  UIADD3 UR14, UPT, UPT, UR14, 0x1, URZ ;  /* 0x000000010e0e7890 */ /* 0x01afd8000fffe0ff */
.L_x_36:
[----:B------:R-:W-:Y:S01]  /*1720*/  UISETP.NE.AND UP0, UPT, UR15, URZ, UPT ;  /* 0x000000ff0f00728c */ /* 0x000fe2000bf05270 */
[----:B------:R-:W1:Y:S08]  /*1730*/  S2UR UR15, SR_CgaCtaId ;  /* 0x00000000000f79c3 */ /* 0x000e700000008800 */
[----:B------:R-:W-:Y:S05]  /*1740*/  BRA.U UP0, `(.L_x_19) ;  /* 0x0000000100347547 */ /* 0x000fea000b800000 */
[----:B------:R-:W2:Y:S01]  /*1750*/  S2R R0, SR_CgaCtaId ;  /* 0x0000000000007919 */ /* 0x000ea20000008800 */
[----:B------:R-:W-:-:S04]  /*1760*/  MOV R2, 0x400 ;  /* 0x0000040000027802 */ /* 0x000fc80000000f00 */
[----:B--2---:R-:W-:Y:S02]  /*1770*/  LEA R0, R0, R2, 0x18 ;  /* 0x0000000200007211 */ /* 0x004fe400078ec0ff */
[----:B------:R-:W-:-:S03]  /*1780*/  SHF.L.U32 R2, R8, 0x1f, RZ ;  /* 0x0000001f08027819 */ /* 0x000fc600000006ff */
[----:B------:R-:W-:-:S04]  /*1790*/  IMAD R0, R9, 0x8, R0 ;  /* 0x0000000809007824 */ /* 0x000fc800078e0200 */
[----:B------:R-:W2:Y:S02]  /*17a0*/  SYNCS.PHASECHK.TRANS64.TRYWAIT P0, [R0+URZ+0x120], R2 ;  /* 0x00012002000075a7 */ /* 0x000ea400080011ff */
[----:B--2---:R-:W-:Y:S05]  /*17b0*/  @!P0 BRA `(.L_x_20) ;  /* 0x000000ac00248947 */ /* 0x004fea0003800000 */
.L_x_113:
[----:B------:R-:W-:Y:S01]  /*17c0*/  VIADD R9, R9, 0x1 ;  /* 0x0000000109097836 */ /* 0x000fe20000000000 */
[----:B------:R2:W-:Y:S04]  /*17d0*/  SYNCS.ARRIVE.TRANS64.A1T0 RZ, [R0+URZ+0x110], RZ ;  /* 0x000110ff00ff79a7 */ /* 0x0005e800081000ff */
[----:B------:R-:W-:-:S04]  /*17e0*/  ISETP.NE.AND P0, PT, R9, 0x2, PT ;  /* 0x000000020900780c */ /* 0x000fc80003f05270 */
[----:B------:R-:W-:Y:S02]  /*17f0*/  SEL R9, R9, RZ, P0 ;  /* 0x000000ff09097207 */ /* 0x000fe40000000000 */
[----:B--2---:R-:W-:-:S04]  /*1800*/  SEL R0, RZ, 0x1, P0 ;  /* 0x00000001ff007807 */ /* 0x004fc80000000000 */
[----:B------:R-:W-:-:S07]  /*1810*/  LOP3.LUT R8, R8, R0, RZ, 0x3c, !PT ;  /* 0x0000000008087212 */ /* 0x000fce00078e3cff */
.L_x_19:
[----:B------:R-:W-:Y:S01]  /*1820*/  UMOV UR4, 0x400 ;  /* 0x0000040000047882 */ /* 0x000fe20000000000 */
[----:B------:R-:W-:Y:S01]  /*1830*/  SHF.L.U32 R0, R12, 0x1f, RZ ;  /* 0x0000001f0c007819 */ /* 0x000fe200000006ff */
[----:B-1----:R-:W-:Y:S02]  /*1840*/  ULEA UR4, UR15, UR4, 0x18 ;  /* 0x000000040f047291 */ /* 0x002fe4000f8ec0ff */
[----:B------:R-:W-:Y:S02]  /*1850*/  UISETP.GE.U32.AND UP0, UPT, UR44, 0x1f, UPT ;  /* 0x0000001f2c00788c */ /* 0x000fe4000bf06070 */
[----:B------:R-:W-:Y:S02]  /*1860*/  ULEA UR5, UR6, UR4, 0x3 ;  /* 0x0000000406057291 */ /* 0x000fe4000f8e18ff */
[----:B------:R-:W-:Y:S02]  /*1870*/  USHF.L.U32 UR35, UR46, 0x7, URZ ;  /* 0x000000072e237899 */ /* 0x000fe400080006ff */
[----:B------:R-:W-:Y:S01]  /*1880*/  UIMAD UR11, UR47, 0xe0, URZ ;  /* 0x000000e02f0b78a4 */ /* 0x000fe2000f8e02ff */
[----:B------:R-:W-:-:S04]  /*1890*/  UMOV UR13, URZ ;  /* 0x000000ff000d7c82 */ /* 0x000fc80008000000 */
[----:B------:R1:W2:Y:S01]  /*18a0*/  SYNCS.PHASECHK.TRANS64.TRYWAIT P0, [UR5+0x50], R0 ;  /* 0x00005000ff0075a7 */ /* 0x0002a20008001105 */
[----:B------:R-:W-:Y:S06]  /*18b0*/  BRA.U !UP0, `(.L_x_21) ;  /* 0x0000000108a87547 */ /* 0x000fec000b800000 */
[----:B------:R-:W-:Y:S01]  /*18c0*/  UMOV UR7, URZ ;  /* 0x000000ff00077c82 */ /* 0x000fe20008000000 */
[----:B------:R-:W-:-:S05]  /*18d0*/  UMOV UR5, UR6 ;  /* 0x0000000600057c82 */ /* 0x000fca0008000000 */
.L_x_26:
[----:B--2---:R-:W-:Y:S01]  /*18e0*/  @!P3 MOV R2, 0x2c00 ;  /* 0x00002c000002b802 */ /* 0x004fe20000000f00 */
[----:B---3--:R-:W-:Y:S01]  /*18f0*/  ULEA UR33, UR5, UR4, 0x3 ;  /* 0x0000000405217291 */ /* 0x008fe2000f8e18ff */
[----:B--2-4-:R-:W-:Y:S11]  /*1900*/  @P0 BRA `(.L_x_22) ;  /* 0x00000000000c0947 */ /* 0x014ff60003800000 */
[----:B------:R-:W-:Y:S04]  /*1910*/  SHF.L.U32 R3, R12, 0x1f, RZ ;  /* 0x0000001f0c037819 */ /* 0x000fe800000006ff */
[----:B------:R-:W2:Y:S02]  /*1920*/  SYNCS.PHASECHK.TRANS64.TRYWAIT P0, [UR33+0x50], R3 ;  /* 0x00005003ff0075a7 */ /* 0x000ea40008001121 */
[----:B--2---:R-:W-:Y:S05]  /*1930*/  @!P0 BRA `(.L_x_23) ;  /* 0x000000a800d88947 */ /* 0x004fea0003800000 */
.L_x_22:
[----:B------:R2:W-:Y:S01]  /*1940*/  @!P3 SYNCS.ARRIVE.TRANS64 RZ, [UR33], R2 ;  /* 0x00000002ffffb9a7 */ /* 0x0005e20008000021 */
[----:B------:R-:W-:Y:S04]  /*1950*/  BSSY.RECONVERGENT B0, `(.L_x_24) ;  /* 0x0000003000007945 */ /* 0x000fe80003800200 */
[----:B------:R-:W-:Y:S05]  /*1960*/  @P2 BRA `(.L_x_25) ;  /* 0x0000000000042947 */ /* 0x000fea0003800000 */
[----:B------:R-:W-:Y:S05]  /*1970*/  BPT.TRAP 0x1 ;  /* 0x000000040000795c */ /* 0x000fea0000300000 */
.L_x_25:
[----:B------:R-:W-:Y:S05]  /*1980*/  BSYNC.RECONVERGENT B0 ;  /* 0x0000000000007941 */ /* 0x000fea0003800200 */
.L_x_24:
[----:B------:R-:W-:Y:S02]  /*1990*/  UIADD3 UR6, UPT, UPT, UR5, 0x1, URZ ;  /* 0x0000000105067890 */ /* 0x000fe4000fffe0ff */
[----:B------:R-:W-:Y:S02]  /*19a0*/  UIADD3 UR18, UP1, UPT, UR28, 0x80, URZ ;  /* 0x000000801c127890 */ /* 0x000fe4000ff3e0ff */
[----:B------:R-:W-:Y:S02]  /*19b0*/  UISETP.NE.AND UP0, UPT, UR6, 0xa, UPT ;  /* 0x0000000a0600788c */ /* 0x000fe4000bf05270 */
[----:B------:R-:W-:Y:S02]  /*19c0*/  ULEA UR32, UR5, UR4, 0xc ;  /* 0x0000000405207291 */ /* 0x000fe4000f8e60ff */
[----:B------:R-:W-:Y:S02]  /*19d0*/  USEL UR9, URZ, 0x1, UP0 ;  /* 0x00000001ff097887 */ /* 0x000fe40008000000 */
[----:B------:R-:W-:Y:S02]  /*19e0*/  USEL UR6, UR6, URZ, UP0 ;  /* 0x000000ff06067287 */ /* 0x000fe40008000000 */
[----:B------:R-:W-:Y:S02]  /*19f0*/  USHF.L.U32 UR34, UR7, 0x4, URZ ;  /* 0x0000000407227899 */ /* 0x000fe400080006ff */
[----:B------:R-:W-:Y:S01]  /*1a00*/  ULEA UR8, UR6, UR4, 0x3 ;  /* 0x0000000406087291 */ /* 0x000fe2000f8e18ff */
[----:B------:R-:W-:Y:S01]  /*1a10*/  LOP3.LUT R12, R12, UR9, RZ, 0x3c, !PT ;  /* 0x000000090c0c7c12 */ /* 0x000fe2000f8e3cff */
[----:B------:R-:W-:Y:S02]  /*1a20*/  UIADD3.X UR19, UPT, UPT, URZ, UR29, URZ, UP1, !UPT ;  /* 0x0000001dff137290 */ /* 0x000fe40008ffe4ff */
[----:B------:R-:W-:Y:S01]  /*1a30*/  UIADD3 UR32, UPT, UPT, UR32, 0x1c400, URZ ;  /* 0x0001c40020207890 */ /* 0x000fe2000fffe0ff */
[----:B-1----:R-:W-:Y:S01]  /*1a40*/  SHF.L.U32 R0, R12, 0x1f, RZ ;  /* 0x0000001f0c007819 */ /* 0x002fe200000006ff */
[----:B------:R-:W-:Y:S02]  /*1a50*/  UIADD3 UR16, UP0, UPT, UR28, 0x180, URZ ;  /* 0x000001801c107890 */ /* 0x000fe4000ff1e0ff */
[----:B------:R-:W-:Y:S01]  /*1a60*/  UIADD3 UR7, UPT, UPT, UR7, 0x1, URZ ;  /* 0x0000000107077890 */ /* 0x000fe2000fffe0ff */
[----:B------:R3:W4:Y:S01]  /*1a70*/  SYNCS.PHASECHK.TRANS64.TRYWAIT P0, [UR8+0x50], R0 ;  /* 0x00005000ff0075a7 */ /* 0x0007220008001108 */
[----:B------:R-:W-:Y:S01]  /*1a80*/  UIMAD UR8, UR5, 0x1c00, UR4 ;  /* 0x00001c00050878a4 */ /* 0x000fe2000f8e0204 */
[----:B------:R-:W-:Y:S01]  /*1a90*/  UMOV UR22, 0x0 ;  /* 0x0000000000167882 */ /* 0x000fe20000000000 */
[----:B------:R-:W-:Y:S02]  /*1aa0*/  UMOV UR23, 0x10000000 ;  /* 0x1000000000177882 */ /* 0x000fe40000000000 */
[----:B------:R-:W-:Y:S01]  /*1ab0*/  UIADD3 UR8, UPT, UPT, UR8, 0x26400, URZ ;  /* 0x0002640008087890 */ /* 0x000fe2000fffe0ff */
[----:B------:R3:W-:Y:S01]  /*1ac0*/  UTMALDG.3D [UR32], [UR18], desc[UR22] ;  /* 0x00001620120075b4 */ /* 0x0007e20008011000 */
[----:B------:R-:W-:Y:S01]  /*1ad0*/  UIADD3.X UR17, UPT, UPT, URZ, UR29, URZ, UP0, !UPT ;  /* 0x0000001dff117290 */ /* 0x000fe200087fe4ff */
[----:B------:R-:W-:Y:S01]  /*1ae0*/  UMOV UR12, UR36 ;  /* 0x00000024000c7c82 */ /* 0x000fe20008000000 */
[----:B------:R-:W-:Y:S01]  /*1af0*/  UMOV UR9, UR33 ;  /* 0x0000002100097c82 */ /* 0x000fe20008000000 */
[----:B------:R-:W-:Y:S01]  /*1b00*/  UMOV UR10, UR34 ;  /* 0x00000022000a7c82 */ /* 0x000fe20008000000 */
[----:B------:R-:W-:Y:S01]  /*1b10*/  UISETP.NE.AND UP0, UPT, UR7, UR14, UPT ;  /* 0x0000000e0700728c */ /* 0x000fe2000bf05270 */
[----:B------:R-:W-:Y:S01]  /*1b20*/  UMOV UR13, UR14 ;  /* 0x0000000e000d7c82 */ /* 0x000fe20008000000 */
[----:B------:R-:W-:Y:S03]  /*1b30*/  UMOV UR5, UR6 ;  /* 0x0000000600057c82 */ /* 0x000fe60008000000 */
[----:B------:R3:W-:Y:S04]  /*1b40*/  UTMALDG.3D [UR8], [UR16], desc[UR22] ;  /* 0x00001608100075b4 */ /* 0x0007e80008011000 */
[----:B------:R-:W-:Y:S05]  /*1b50*/  BRA.U UP0, `(.L_x_26) ;  /* 0xfffffffd00607547 */ /* 0x000fea000b83ffff */
.L_x_21:
[----:B------:R-:W-:Y:S01]  /*1b60*/  ULEA UR5, UR6, UR4, 0x3 ;  /* 0x0000000406057291 */ /* 0x000fe2000f8e18ff */
[----:B-1-3--:R-:W-:Y:S01]  /*1b70*/  SHF.L.U32 R0, R12, 0x1f, RZ ;  /* 0x0000001f0c007819 */ /* 0x00afe200000006ff */
[----:B------:R-:W-:Y:S01]  /*1b80*/  @!P1 SYNCS.ARRIVE.TRANS64.A1T0 RZ, [UR4+0xc8], RZ ;  /* 0x0000c8ffffff99a7 */ /* 0x000fe20008100004 */
[----:B------:R-:W-:-:S06]  /*1b90*/  UISETP.GT.AND UP0, UPT, UR42, UR41, UPT ;  /* 0x000000292a00728c */ /* 0x000fcc000bf04270 */
[----:B--2-4-:R1:W2:Y:S03]  /*1ba0*/  SYNCS.PHASECHK.TRANS64.TRYWAIT P0, [UR5+0x50], R0 ;  /* 0x00005000ff0075a7 */ /* 0x0142a60008001105 */
[----:B------:R-:W-:Y:S05]  /*1bb0*/  BRA.U !UP0, `(.L_x_27) ;  /* 0x0000000108ac7547 */ /* 0x000fea000b800000 */
[----:B------:R-:W-:Y:S01]  /*1bc0*/  UIADD3 UR26, UPT, UPT, UR43, UR13, URZ ;  /* 0x0000000d2b1a7290 */ /* 0x000fe2000fffe0ff */
[----:B------:R-:W-:-:S11]  /*1bd0*/  UMOV UR5, UR6 ;  /* 0x0000000600057c82 */ /* 0x000fd60008000000 */
.L_x_32:
[----:B--2---:R-:W-:Y:S01]  /*1be0*/  @!P3 MOV R2, 0x2c00 ;  /* 0x00002c000002b802 */ /* 0x004fe20000000f00 */
[----:B---3--:R-:W-:Y:S01]  /*1bf0*/  ULEA UR17, UR5, UR4, 0x3 ;  /* 0x0000000405117291 */ /* 0x008fe2000f8e18ff */
[----:B--2-4-:R-:W-:Y:S11]  /*1c00*/  @P0 BRA `(.L_x_28) ;  /* 0x00000000000c0947 */ /* 0x014ff60003800000 */
[----:B------:R-:W-:Y:S04]  /*1c10*/  SHF.L.U32 R3, R12, 0x1f, RZ ;  /* 0x0000001f0c037819 */ /* 0x000fe800000006ff */
[----:B------:R-:W2:Y:S02]  /*1c20*/  SYNCS.PHASECHK.TRANS64.TRYWAIT P0, [UR17+0x50], R3 ;  /* 0x00005003ff0075a7 */ /* 0x000ea40008001111 */
[----:B--2---:R-:W-:Y:S05]  /*1c30*/  @!P0 BRA `(.L_x_29) ;  /* 0x000000a800308947 */ /* 0x004fea0003800000 */
.L_x_28:
[----:B------:R2:W-:Y:S01]  /*1c40*/  @!P3 SYNCS.ARRIVE.TRANS64 RZ, [UR17], R2 ;  /* 0x00000002ffffb9a7 */ /* 0x0005e20008000011 */
[----:B------:R-:W-:Y:S04]  /*1c50*/  BSSY.RECONVERGENT B0, `(.L_x_30) ;  /* 0x0000003000007945 */ /* 0x000fe80003800200 */
[----:B------:R-:W-:Y:S05]  /*1c60*/  @P2 BRA `(.L_x_31) ;  /* 0x0000000000042947 */ /* 0x000fea0003800000 */
[----:B------:R-:W-:Y:S05]  /*1c70*/  BPT.TRAP 0x1 ;  /* 0x000000040000795c */ /* 0x000fea0000300000 */
.L_x_31:
[----:B------:R-:W-:Y:S05]  /*1c80*/  BSYNC.RECONVERGENT B0 ;  /* 0x0000000000007941 */ /* 0x000fea0003800200 */
.L_x_30:
[----:B------:R-:W-:Y:S02]  /*1c90*/  UIADD3 UR6, UPT, UPT, UR5, 0x1, URZ ;  /* 0x0000000105067890 */ /* 0x000fe4000fffe0ff */
[----:B------:R-:W-:Y:S02]  /*1ca0*/  ULEA UR16, UR5, UR4, 0xc ;  /* 0x0000000405107291 */ /* 0x000fe4000f8e60ff */
[----:B------:R-:W-:Y:S02]  /*1cb0*/  UISETP.NE.AND UP0, UPT, UR6, 0xa, UPT ;  /* 0x0000000a0600788c */ /* 0x000fe4000bf05270 */
[----:B------:R-:W-:Y:S02]  /*1cc0*/  UIADD3 UR24, UP1, UPT, UR28, 0x80, URZ ;  /* 0x000000801c187890 */ /* 0x000fe4000ff3e0ff */
[----:B------:R-:W-:Y:S02]  /*1cd0*/  USEL UR8, URZ, 0x1, UP0 ;  /* 0x00000001ff087887 */ /* 0x000fe40008000000 */
[----:B------:R-:W-:Y:S02]  /*1ce0*/  USEL UR6, UR6, URZ, UP0 ;  /* 0x000000ff06067287 */ /* 0x000fe40008000000 */
[----:B------:R-:W-:Y:S02]  /*1cf0*/  USHF.L.U32 UR18, UR13, 0x4, URZ ;  /* 0x000000040d127899 */ /* 0x000fe400080006ff */
[----:B------:R-:W-:Y:S01]  /*1d00*/  ULEA UR7, UR6, UR4, 0x3 ;  /* 0x0000000406077291 */ /* 0x000fe2000f8e18ff */
[----:B------:R-:W-:Y:S01]  /*1d10*/  LOP3.LUT R12, R12, UR8, RZ, 0x3c, !PT ;  /* 0x000000080c0c7c12 */ /* 0x000fe2000f8e3cff */
[----:B------:R-:W-:Y:S02]  /*1d20*/  UIADD3 UR16, UPT, UPT, UR16, 0x1c400, URZ ;  /* 0x0001c40010107890 */ /* 0x000fe4000fffe0ff */
[----:B------:R-:W-:Y:S01]  /*1d30*/  UIADD3.X UR25, UPT, UPT, URZ, UR29, URZ, UP1, !UPT ;  /* 0x0000001dff197290 */ /* 0x000fe20008ffe4ff */
[----:B-1----:R-:W-:Y:S01]  /*1d40*/  SHF.L.U32 R0, R12, 0x1f, RZ ;  /* 0x0000001f0c007819 */ /* 0x002fe200000006ff */
[----:B------:R-:W-:Y:S02]  /*1d50*/  UIMAD UR8, UR5, 0x1c00, UR4 ;  /* 0x00001c00050878a4 */ /* 0x000fe4000f8e0204 */
[----:B------:R-:W-:Y:S01]  /*1d60*/  UIADD3 UR22, UP0, UPT, UR28, 0x180, URZ ;  /* 0x000001801c167890 */ /* 0x000fe2000ff1e0ff */
[----:B------:R3:W4:Y:S01]  /*1d70*/  SYNCS.PHASECHK.TRANS64.TRYWAIT P0, [UR7+0x50], R0 ;  /* 0x00005000ff0075a7 */ /* 0x0007220008001107 */
[----:B------:R-:W-:Y:S01]  /*1d80*/  UIADD3 UR8, UPT, UPT, UR8, 0x26400, URZ ;  /* 0x0002640008087890 */ /* 0x000fe2000fffe0ff */
[----:B------:R-:W-:Y:S01]  /*1d90*/  UMOV UR30, 0x0 ;  /* 0x00000000001e7882 */ /* 0x000fe20000000000 */
[----:B------:R-:W-:Y:S01]  /*1da0*/  UMOV UR31, 0x10000000 ;  /* 0x10000000001f7882 */ /* 0x000fe20000000000 */
[----:B------:R-:W-:Y:S01]  /*1db0*/  UMOV UR19, UR35 ;  /* 0x0000002300137c82 */ /* 0x000fe20008000000 */
[----:B------:R-:W-:Y:S01]  /*1dc0*/  UMOV UR20, UR36 ;  /* 0x0000002400147c82 */ /* 0x000fe20008000000 */
[----:B------:R-:W-:Y:S01]  /*1dd0*/  UIADD3.X UR23, UPT, UPT, URZ, UR29, URZ, UP0, !UPT ;  /* 0x0000001dff177290 */ /* 0x000fe200087fe4ff */
[----:B------:R3:W-:Y:S01]  /*1de0*/  UTMALDG.3D [UR16], [UR24], desc[UR30] ;  /* 0x00001e10180075b4 */ /* 0x0007e20008011000 */
[----:B------:R-:W-:Y:S01]  /*1df0*/  UIADD3 UR13, UPT, UPT, UR13, 0x1, URZ ;  /* 0x000000010d0d7890 */ /* 0x000fe2000fffe0ff */
[----:B------:R-:W-:Y:S01]  /*1e00*/  UMOV UR12, UR36 ;  /* 0x00000024000c7c82 */ /* 0x000fe20008000000 */
[----:B------:R-:W-:Y:S01]  /*1e10*/  UMOV UR9, UR17 ;  /* 0x0000001100097c82 */ /* 0x000fe20008000000 */
[----:B------:R-:W-:Y:S01]  /*1e20*/  UMOV UR10, UR18 ;  /* 0x00000012000a7c82 */ /* 0x000fe20008000000 */
[----:B------:R-:W-:Y:S03]  /*1e30*/  UISETP.NE.AND UP0, UPT, UR13, UR26, UPT ;  /* 0x0000001a0d00728c */ /* 0x000fe6000bf05270 */
[----:B------:R3:W-:Y:S01]  /*1e40*/  UTMALDG.3D [UR8], [UR22], desc[UR30] ;  /* 0x00001e08160075b4 */ /* 0x0007e20008011000 */
[----:B------:R-:W-:Y:S05]  /*1e50*/  UMOV UR5, UR6 ;  /* 0x0000000600057c82 */ /* 0x000fea0008000000 */
[----:B------:R-:W-:Y:S05]  /*1e60*/  BRA.U UP0, `(.L_x_32) ;  /* 0xfffffffd005c7547 */ /* 0x000fea000b83ffff */
.L_x_27:
[C---:B------:R-:W-:Y:S01]  /*1e70*/  LEA R3, R11.reuse, UR4, 0x3 ;  /* 0x000000040b037c11 */ /* 0x040fe2000f8e18ff */
[----:B------:R-:W-:Y:S01]  /*1e80*/  NOP ;  /* 0x0000000000007918 */ /* 0x000fe20000000000 */
[----:B-1-3--:R-:W-:Y:S02]  /*1e90*/  SHF.L.U32 R0, R10, 0x1f, RZ ;  /* 0x0000001f0a007819 */ /* 0x00afe400000006ff */
[----:B------:R-:W-:Y:S02]  /*1ea0*/  LEA R4, R11, UR4, 0x4 ;  /* 0x000000040b047c11 */ /* 0x000fe4000f8e20ff */
[----:B--2-4-:R-:W1:Y:S02]  /*1eb0*/  SYNCS.PHASECHK.TRANS64.TRYWAIT P0, [R3+URZ+0xd0], R0 ;  /* 0x0000d000030075a7 */ /* 0x014e6400080011ff */
[----:B-1----:R-:W-:Y:S05]  /*1ec0*/  @!P0 BRA `(.L_x_33) ;  /* 0x000000a400a48947 */ /* 0x002fea0003800000 */
.L_x_116:
[----:B------:R-:W2:Y:S01]  /*1ed0*/  LDS.128 R4, [R4+0x140] ;  /* 0x0001400004047984 */ /* 0x000ea20000000c00 */
[----:B------:R-:W-:Y:S01]  /*1ee0*/  UISETP.GE.AND UP0, UPT, UR21, 0x1, UPT ;  /* 0x000000011500788c */ /* 0x000fe2000bf06270 */
[----:B------:R-:W-:Y:S01]  /*1ef0*/  @!PT LDS RZ, [RZ] ;  /* 0x00000000fffff984 */ /* 0x000fe20000000800 */
[----:B------:R-:W-:Y:S01]  /*1f00*/  @!PT LDS RZ, [RZ] ;  /* 0x00000000fffff984 */ /* 0x000fe20000000800 */
[----:B------:R-:W-:Y:S01]  /*1f10*/  @!PT LDS RZ, [RZ] ;  /* 0x00000000fffff984 */ /* 0x000fe20000000800 */
[----:B------:R-:W-:Y:S01]  /*1f20*/  @!PT LDS RZ, [RZ] ;  /* 0x00000000fffff984 */ /* 0x000fe20000000800 */
[----:B------:R3:W-:Y:S06]  /*1f30*/  MEMBAR.ALL.CTA ;  /* 0x0000000000007992 */ /* 0x0007ec0000008000 */
[----:B---3--:R-:W3:Y:S01]  /*1f40*/  FENCE.VIEW.ASYNC.S ;  /* 0x00000000000073c6 */ /* 0x008ee20000000000 */
[----:B--2---:R-:W-:-:S13]  /*1f50*/  LOP3.LUT P0, RZ, R6, 0x1, RZ, 0xc0, !PT ;  /* 0x0000000106ff7812 */ /* 0x004fda000780c0ff */
[----:B---3--:R-:W-:Y:S01]  /*1f60*/  VOTEU.ANY UP1, P0 ;  /* 0x0000000000ff7886 */ /* 0x008fe20000020100 */
[----:B------:R-:W-:-:S13]  /*1f70*/  PLOP3.LUT P0, PT, PT, PT, UP1, 0x80, 0x8 ;  /* 0x000000000008781c */ /* 0x000fda0003f0f018 */
[----:B-1----:R-:W-:Y:S02]  /*1f80*/  @P0 LOP3.LUT R0, R5, 0xffff, RZ, 0xc0, !PT ;  /* 0x0000ffff05000812 */ /* 0x002fe400078ec0ff */
[----:B------:R-:W-:Y:S02]  /*1f90*/  @P0 MOV R2, R4 ;  /* 0x0000000400020202 */ /* 0x000fe40000000f00 */
[----:B------:R-:W-:Y:S01]  /*1fa0*/  @P0 R2UR UR7, R0 ;  /* 0x00000000000702ca */ /* 0x000fe200000e0000 */
[----:B------:R-:W-:Y:S01]  /*1fb0*/  VIADD R0, R3, 0xe0 ;  /* 0x000000e003007836 */ /* 0x000fe20000000000 */
[----:B------:R-:W-:Y:S02]  /*1fc0*/  @P0 SHF.R.U32.HI R4, RZ, 0x10, R5 ;  /* 0x00000010ff040819 */ /* 0x000fe40000011605 */
[----:B------:R-:W-:Y:S02]  /*1fd0*/  @P0 R2UR UR8, R2 ;  /* 0x00000000020802ca */ /* 0x000fe400000e0000 */
[----:B------:R-:W-:-:S02]  /*1fe0*/  PRMT R0, RZ, 0x654, R0 ;  /* 0x00000654ff007816 */ /* 0x000fc40000000000 */
[----:B------:R-:W-:Y:S02]  /*1ff0*/  @P0 R2UR UR5, R4 ;  /* 0x00000000040502ca */ /* 0x000fe400000e0000 */
[----:B------:R1:W-:Y:S03]  /*2000*/  SYNCS.ARRIVE.TRANS64.RED.A1T0 RZ, [R0+URZ], RZ ;  /* 0x000000ff00ff79a7 */ /* 0x0003e600081004ff */
[----:B------:R-:W-:-:S04]  /*2010*/  @UP1 UMOV UR37, UR7 ;  /* 0x0000000700251c82 */ /* 0x000fc80008000000 */
[----:B------:R-:W-:-:S04]  /*2020*/  @UP1 UMOV UR38, UR8 ;  /* 0x0000000800261c82 */ /* 0x000fc80008000000 */
[----:B------:R-:W-:Y:S01]  /*2030*/  @UP1 UMOV UR36, UR5 ;  /* 0x0000000500241c82 */ /* 0x000fe20008000000 */
[----:B------:R-:W-:Y:S05]  /*2040*/  BRA.U !UP0, `(.L_x_34) ;  /* 0x0000000108d47547 */ /* 0x000fea000b800000 */
[----:B------:R-:W2:Y:S01]  /*2050*/  LDCU.128 UR24, c[0x0][0xb10] ;  /* 0x00016200ff1877ac */ /* 0x000ea20008000c00 */
[----:B------:R-:W3:Y:S01]  /*2060*/  LDCU UR22, c[0x0][0xb20] ;  /* 0x00016400ff1677ac */ /* 0x000ee20008000800 */
[----:B------:R-:W4:Y:S01]  /*2070*/  LDCU UR20, c[0x0][0xb0c] ;  /* 0x00016180ff1477ac */ /* 0x000f220008000800 */
[----:B------:R-:W1:Y:S01]  /*2080*/  LDCU.64 UR10, c[0x0][0xb28] ;  /* 0x00016500ff0a77ac */ /* 0x000e620008000a00 */
[----:B------:R-:W-:Y:S02]  /*2090*/  UISETP.NE.AND UP3, UPT, UR21, 0x1, UPT ;  /* 0x000000011500788c */ /* 0x000fe4000bf65270 */
[----:B--2---:R-:W-:Y:S02]  /*20a0*/  UIMAD.WIDE.U32 UR8, UR39, UR27, URZ ;  /* 0x0000001b270872a5 */ /* 0x004fe4000f8e00ff */
[----:B------:R-:W-:Y:S02]  /*20b0*/  UIMAD.WIDE.U32 UR12, UR40, UR24, URZ ;  /* 0x00000018280c72a5 */ /* 0x000fe4000f8e00ff */
[----:B------:R-:W-:-:S02]  /*20c0*/  UISETP.NE.AND UP0, UPT, UR26, 0x1, UPT ;  /* 0x000000011a00788c */ /* 0x000fc4000bf05270 */
[----:B------:R-:W-:Y:S01]  /*20d0*/  UIMAD.WIDE.U32 UR18, UR37, UR27, URZ ;  /* 0x0000001b251272a5 */ /* 0x000fe2000f8e00ff */
[----:B------:R-:W-:Y:S02]  /*20e0*/  UMOV UR8, UR9 ;  /* 0x0000000900087c82 */ /* 0x000fe40008000000 */
[----:B------:R-:W-:Y:S01]  /*20f0*/  UMOV UR5, UR13 ;  /* 0x0000000d00057c82 */ /* 0x000fe20008000000 */
[----:B---3--:R-:W-:Y:S02]  /*2100*/  USHF.R.U32.HI UR8, URZ, UR22, UR8 ;  /* 0x00000016ff087299 */ /* 0x008fe40008011608 */
[----:B----4-:R-:W-:Y:S02]  /*2110*/  UISETP.NE.AND UP2, UPT, UR20, 0x1, UPT ;  /* 0x000000011400788c */ /* 0x010fe4000bf45270 */
[----:B------:R-:W-:Y:S02]  /*2120*/  USHF.R.U32.HI UR5, URZ, UR25, UR5 ;  /* 0x00000019ff057299 */ /* 0x000fe40008011605 */
[----:B------:R-:W-:-:S02]  /*2130*/  USEL UR7, UR39, UR8, !UP0 ;  /* 0x0000000827077287 */ /* 0x000fc4000c000000 */
[----:B------:R-:W-:Y:S02]  /*2140*/  USEL UR8, UR40, UR5, !UP2 ;  /* 0x0000000528087287 */ /* 0x000fe4000d000000 */
[----:B-1----:R-:W-:Y:S01]  /*2150*/  UIMAD.WIDE.U32 UR12, UR7, UR10, URZ ;  /* 0x0000000a070c72a5 */ /* 0x002fe2000f8e00ff */
[----:B------:R-:W-:Y:S01]  /*2160*/  UMOV UR5, UR19 ;  /* 0x0000001300057c82 */ /* 0x000fe20008000000 */
[----:B------:R-:W-:Y:S02]  /*2170*/  UIMAD.WIDE.U32 UR16, UR38, UR24, URZ ;  /* 0x00000018261072a5 */ /* 0x000fe4000f8e00ff */
[----:B------:R-:W-:-:S03]  /*2180*/  UIMAD.WIDE.U32 UR18, UR8, UR10, URZ ;  /* 0x0000000a081272a5 */ /* 0x000fc6000f8e00ff */
[----:B------:R-:W-:Y:S01]  /*2190*/  UMOV UR12, UR13 ;  /* 0x0000000d000c7c82 */ /* 0x000fe20008000000 */
[----:B------:R-:W-:Y:S02]  /*21a0*/  USHF.R.U32.HI UR5, URZ, UR22, UR5 ;  /* 0x00000016ff057299 */ /* 0x000fe40008011605 */
[----:B------:R-:W-:Y:S01]  /*21b0*/  @UP3 USHF.R.U32.HI UR7, URZ, UR11, UR12 ;  /* 0x0000000bff073299 */ /* 0x000fe2000801160c */
[----:B------:R-:W-:Y:S01]  /*21c0*/  UMOV UR16, UR17 ;  /* 0x0000001100107c82 */ /* 0x000fe20008000000 */
[----:B------:R-:W-:Y:S01]  /*21d0*/  UMOV UR18, UR19 ;  /* 0x0000001300127c82 */ /* 0x000fe20008000000 */
[----:B------:R-:W-:Y:S02]  /*21e0*/  USHF.R.U32.HI UR25, URZ, UR25, UR16 ;  /* 0x00000019ff197299 */ /* 0x000fe40008011610 */
[----:B------:R-:W-:Y:S02]  /*21f0*/  USEL UR5, UR37, UR5, !UP0 ;  /* 0x0000000525057287 */ /* 0x000fe4000c000000 */
[----:B------:R-:W-:-:S02]  /*2200*/  @UP3 USHF.R.U32.HI UR8, URZ, UR11, UR18 ;  /* 0x0000000bff083299 */ /* 0x000fc40008011612 */
[----:B------:R-:W-:Y:S02]  /*2210*/  UIMAD UR9, UR21, UR7, URZ ;  /* 0x00000007150972a4 */ /* 0x000fe4000f8e02ff */
[----:B------:R-:W-:Y:S02]  /*2220*/  USEL UR7, UR38, UR25, !UP2 ;  /* 0x0000001926077287 */ /* 0x000fe4000d000000 */
[----:B------:R-:W-:Y:S02]  /*2230*/  UIMAD UR12, UR21, UR8, URZ ;  /* 0x00000008150c72a4 */ /* 0x000fe4000f8e02ff */
[----:B------:R-:W-:Y:S02]  /*2240*/  UISETP.GE.AND UP0, UPT, UR5, UR9, UPT ;  /* 0x000000090500728c */ /* 0x000fe4000bf06270 */
[----:B------:R-:W-:Y:S02]  /*2250*/  UIMAD.WIDE.U32 UR16, UR5, UR10, URZ ;  /* 0x0000000a051072a5 */ /* 0x000fe4000f8e00ff */
[----:B------:R-:W-:-:S02]  /*2260*/  UISETP.GE.OR UP0, UPT, UR7, UR12, UP0 ;  /* 0x0000000c0700728c */ /* 0x000fc40008706670 */
        /* <DEDUP_REMOVED lines=19> */
.L_x_34:
[----:B------:R-:W2:Y:S02]  /*23a0*/  LDCU UR5, c[0x0][0xb30] ;  /* 0x00016600ff0577ac */ /* 0x000ea40008000800 */
[----:B--2---:R-:W-:-:S09]  /*23b0*/  UISETP.NE.AND UP0, UPT, UR5, 0x1, UPT ;  /* 0x000000010500788c */ /* 0x004fd2000bf05270 */
[----:B------:R-:W-:Y:S05]  /*23c0*/  BRA.U UP0, `(.L_x_35) ;  /* 0x0000000100447547 */ /* 0x000fea000b800000 */
[----:B------:R-:W2:Y:S01]  /*23d0*/  LDCU.128 UR16, c[0x0][0xb10] ;  /* 0x00016200ff1077ac */ /* 0x000ea20008000c00 */
[----:B------:R-:W3:Y:S01]  /*23e0*/  LDCU UR12, c[0x0][0xb0c] ;  /* 0x00016180ff0c77ac */ /* 0x000ee20008000800 */
[----:B------:R-:W4:Y:S01]  /*23f0*/  LDCU UR13, c[0x0][0xb20] ;  /* 0x00016400ff0d77ac */ /* 0x000f220008000800 */
[----:B--2---:R-:W-:Y:S02]  /*2400*/  UIMAD.WIDE.U32 UR10, UR38, UR16, URZ ;  /* 0x00000010260a72a5 */ /* 0x004fe4000f8e00ff */
[----:B------:R-:W-:Y:S02]  /*2410*/  UIMAD.WIDE.U32 UR8, UR37, UR19, URZ ;  /* 0x00000013250872a5 */ /* 0x000fe4000f8e00ff */
[----:B---3--:R-:W-:Y:S02]  /*2420*/  UISETP.NE.AND UP2, UPT, UR12, 0x1, UPT ;  /* 0x000000010c00788c */ /* 0x008fe4000bf45270 */
[----:B------:R-:W-:Y:S01]  /*2430*/  UISETP.NE.AND UP0, UPT, UR18, 0x1, UPT ;  /* 0x000000011200788c */ /* 0x000fe2000bf05270 */
[----:B------:R-:W-:-:S02]  /*2440*/  UMOV UR7, UR11 ;  /* 0x0000000b00077c82 */ /* 0x000fc40008000000 */
[----:B------:R-:W-:Y:S01]  /*2450*/  UMOV UR5, UR9 ;  /* 0x0000000900057c82 */ /* 0x000fe20008000000 */
[----:B------:R-:W-:Y:S02]  /*2460*/  USHF.R.U32.HI UR7, URZ, UR17, UR7 ;  /* 0x00000011ff077299 */ /* 0x000fe40008011607 */
[----:B----4-:R-:W-:Y:S02]  /*2470*/  USHF.R.U32.HI UR5, URZ, UR13, UR5 ;  /* 0x0000000dff057299 */ /* 0x010fe40008011605 */
[----:B------:R-:W-:Y:S02]  /*2480*/  USEL UR7, UR38, UR7, !UP2 ;  /* 0x0000000726077287 */ /* 0x000fe4000d000000 */
[----:B------:R-:W-:-:S04]  /*2490*/  USEL UR5, UR37, UR5, !UP0 ;  /* 0x0000000525057287 */ /* 0x000fc8000c000000 */
[----:B------:R-:W-:Y:S02]  /*24a0*/  UIADD3 UR8, UPT, UPT, UR7, -UR5, URZ ;  /* 0x8000000507087290 */ /* 0x000fe4000fffe0ff */
[----:B------:R-:W-:Y:S02]  /*24b0*/  UIADD3 UR5, UPT, UPT, -UR7, UR5, URZ ;  /* 0x0000000507057290 */ /* 0x000fe4000fffe1ff */
[----:B------:R-:W-:Y:S02]  /*24c0*/  UIMAD UR37, UR8, UR18, UR37 ;  /* 0x00000012082572a4 */ /* 0x000fe4000f8e0225 */
[----:B------:R-:W-:-:S12]  /*24d0*/  UIMAD UR38, UR5, UR12, UR38 ;  /* 0x0000000c052672a4 */ /* 0x000fd8000f8e0226 */
.L_x_35:
[----:B------:R-:W-:Y:S01]  /*24e0*/  VIADD R11, R11, 0x1 ;  /* 0x000000010b0b7836 */ /* 0x000fe20000000000 */
[----:B------:R-:W-:Y:S01]  /*24f0*/  PLOP3.LUT P1, PT, PT, PT, PT, 0x80, 0x8 ;  /* 0x000000000008781c */ /* 0x000fe20003f2f070 */
[----:B------:R-:W-:Y:S02]  /*2500*/  UIADD3 UR46, UPT, UPT, UR38, UR61, URZ ;  /* 0x0000003d262e7290 */ /* 0x000fe4000fffe0ff */
[----:B------:R-:W-:Y:S01]  /*2510*/  UIADD3 UR47, UPT, UPT, UR37, UR60, URZ ;  /* 0x0000003c252f7290 */ /* 0x000fe2000fffe0ff */
[----:B------:R-:W-:-:S04]  /*2520*/  ISETP.NE.AND P0, PT, R11, 0x2, PT ;  /* 0x000000020b00780c */ /* 0x000fc80003f05270 */
[----:B-1----:R-:W-:Y:S02]  /*2530*/  SEL R0, RZ, 0x1, P0 ;  /* 0x00000001ff007807 */ /* 0x002fe40000000000 */
[----:B------:R-:W-:Y:S02]  /*2540*/  SEL R11, R11, RZ, P0 ;  /* 0x000000ff0b0b7207 */ /* 0x000fe40000000000 */
[----:B------:R-:W-:Y:S01]  /*2550*/  LOP3.LUT R10, R10, R0, RZ, 0x3c, !PT ;  /* 0x000000000a0a7212 */ /* 0x000fe200078e3cff */
[----:B------:R-:W-:Y:S06]  /*2560*/  BRA.U UP1, `(.L_x_36) ;  /* 0xfffffff1016c7547 */ /* 0x000fec000b83ffff */
[----:B------:R-:W-:Y:S01]  /*2570*/  UIADD3 UR7, UPT, UPT, UR4, 0x50, URZ ;  /* 0x0000005004077890 */ /* 0x000fe2000fffe0ff */
[----:B------:R-:W-:-:S03]  /*2580*/  SHF.L.U32 R2, R12, 0x1f, RZ ;  /* 0x0000001f0c027819 */ /* 0x000fc600000006ff */
[----:B------:R-:W-:-:S09]  /*2590*/  ULEA UR4, UR6, UR7, 0x3 ;  /* 0x0000000706047291 */ /* 0x000fd2000f8e18ff */
[----:B------:R-:W1:Y:S02]  /*25a0*/  SYNCS.PHASECHK.TRANS64.TRYWAIT P0, [UR4], R2 ;  /* 0x00000002ff0075a7 */ /* 0x000e640008001104 */
[----:B-1----:R-:W-:Y:S05]  /*25b0*/  @!P0 BRA `(.L_x_37) ;  /* 0x0000009c00fc8947 */ /* 0x002fea0003800000 */
.L_x_118:
[----:B------:R-:W-:-:S04]  /*25c0*/  UIADD3 UR4, UPT, UPT, UR6, 0x1, URZ ;  /* 0x0000000106047890 */ /* 0x000fc8000fffe0ff */
[----:B------:R-:W-:-:S04]  /*25d0*/  UISETP.NE.AND UP0, UPT, UR4, 0xa, UPT ;  /* 0x0000000a0400788c */ /* 0x000fc8000bf05270 */
[----:B------:R-:W-:Y:S02]  /*25e0*/  USEL UR6, URZ, 0x1, UP0 ;  /* 0x00000001ff067887 */ /* 0x000fe40008000000 */
[----:B------:R-:W-:-:S04]  /*25f0*/  USEL UR4, UR4, URZ, UP0 ;  /* 0x000000ff04047287 */ /* 0x000fc80008000000 */
[----:B------:R-:W-:Y:S01]  /*2600*/  ULEA UR5, UR4, UR7, 0x3 ;  /* 0x0000000704057291 */ /* 0x000fe2000f8e18ff */
[----:B-1----:R-:W-:-:S04]  /*2610*/  LOP3.LUT R2, R12, UR6, RZ, 0x3c, !PT ;  /* 0x000000060c027c12 */ /* 0x002fc8000f8e3cff */
[----:B------:R-:W-:-:S04]  /*2620*/  SHF.L.U32 R3, R2, 0x1f, RZ ;  /* 0x0000001f02037819 */ /* 0x000fc800000006ff */
[----:B------:R-:W1:Y:S02]  /*2630*/  SYNCS.PHASECHK.TRANS64.TRYWAIT P0, [UR5], R3 ;  /* 0x00000003ff0075a7 */ /* 0x000e640008001105 */
[----:B-1----:R-:W-:Y:S05]  /*2640*/  @!P0 BRA `(.L_x_38) ;  /* 0x0000009c00f08947 */ /* 0x002fea0003800000 */
.L_x_120:
[----:B------:R-:W-:-:S04]  /*2650*/  UIADD3 UR4, UPT, UPT, UR4, 0x1, URZ ;  /* 0x0000000104047890 */ /* 0x000fc8000fffe0ff */
[----:B------:R-:W-:-:S04]  /*2660*/  UISETP.NE.AND UP0, UPT, UR4, 0xa, UPT ;  /* 0x0000000a0400788c */ /* 0x000fc8000bf05270 */
[----:B------:R-:W-:Y:S02]  /*2670*/  USEL UR6, URZ, 0x1, UP0 ;  /* 0x00000001ff067887 */ /* 0x000fe40008000000 */
[----:B------:R-:W-:-:S04]  /*2680*/  USEL UR4, UR4, URZ, UP0 ;  /* 0x000000ff04047287 */ /* 0x000fc80008000000 */
[----:B------:R-:W-:Y:S01]  /*2690*/  ULEA UR5, UR4, UR7, 0x3 ;  /* 0x0000000704057291 */ /* 0x000fe2000f8e18ff */
[----:B------:R-:W-:-:S04]  /*26a0*/  LOP3.LUT R2, R2, UR6, RZ, 0x3c, !PT ;  /* 0x0000000602027c12 */ /* 0x000fc8000f8e3cff */
[----:B-1----:R-:W-:-:S04]  /*26b0*/  SHF.L.U32 R3, R2, 0x1f, RZ ;  /* 0x0000001f02037819 */ /* 0x002fc800000006ff */
[----:B------:R-:W1:Y:S02]  /*26c0*/  SYNCS.PHASECHK.TRANS64.TRYWAIT P0, [UR5], R3 ;  /* 0x00000003ff0075a7 */ /* 0x000e640008001105 */
[----:B-1----:R-:W-:Y:S05]  /*26d0*/  @!P0 BRA `(.L_x_39) ;  /* 0x0000009c00e48947 */ /* 0x002fea0003800000 */
.L_x_122:
        /* <DEDUP_REMOVED lines=9> */
.L_x_124:
        /* <DEDUP_REMOVED lines=9> */
.L_x_126:
        /* <DEDUP_REMOVED lines=9> */
.L_x_128:
        /* <DEDUP_REMOVED lines=9> */
.L_x_130:
        /* <DEDUP_REMOVED lines=9> */
.L_x_132:
        /* <DEDUP_REMOVED lines=9> */
.L_x_134:
[----:B------:R-:W-:-:S04]  /*2a40*/  UIADD3 UR4, UPT, UPT, UR4, 0x1, URZ ;  /* 0x0000000104047890 */ /* 0x000fc8000fffe0ff */
[----:B------:R-:W-:-:S04]  /*2a50*/  UISETP.NE.AND UP0, UPT, UR4, 0xa, UPT ;  /* 0x0000000a0400788c */ /* 0x000fc8000bf05270 */
[----:B------:R-:W-:Y:S02]  /*2a60*/  USEL UR5, URZ, 0x1, UP0 ;  /* 0x00000001ff057887 */ /* 0x000fe40008000000 */
[----:B------:R-:W-:-:S04]  /*2a70*/  USEL UR4, UR4, URZ, UP0 ;  /* 0x000000ff04047287 */ /* 0x000fc80008000000 */
[----:B------:R-:W-:Y:S01]  /*2a80*/  ULEA UR4, UR4, UR7, 0x3 ;  /* 0x0000000704047291 */ /* 0x000fe2000f8e18ff */
[----:B------:R-:W-:-:S04]  /*2a90*/  LOP3.LUT R2, R2, UR5, RZ, 0x3c, !PT ;  /* 0x0000000502027c12 */ /* 0x000fc8000f8e3cff */
[----:B------:R-:W-:Y:S01]  /*2aa0*/  SHF.L.U32 R2, R2, 0x1f, RZ ;  /* 0x0000001f02027819 */ /* 0x000fe200000006ff */
[----:B-1----:R-:W-:-:S07]  /*2ab0*/  IMAD.U32 R0, RZ, RZ, UR4 ;  /* 0x00000004ff007e24 */ /* 0x002fce000f8e00ff */
.L_x_46:
[----:B-1----:R1:W2:Y:S02]  /*2ac0*/  SYNCS.PHASECHK.TRANS64.TRYWAIT P0, [R0+URZ], R2 ;  /* 0x00000002000075a7 */ /* 0x0022a400080011ff */
[----:B--2---:R-:W-:Y:S05]  /*2ad0*/  @!P0 NANOSLEEP.SYNCS 0x989680 ;  /* 0x009896800000895d */ /* 0x004fea0003900000 */
[----:B------:R-:W2:Y:S02]  /*2ae0*/  @!P0 SYNCS.PHASECHK.TRANS64 P0, [R0+URZ], R2 ;  /* 0x00000002000085a7 */ /* 0x000ea400080010ff */
[----:B--2---:R-:W-:Y:S05]  /*2af0*/  @P0 EXIT ;  /* 0x000000000000094d */ /* 0x004fea0003800000 */
[----:B------:R-:W-:Y:S05]  /*2b00*/  BRA `(.L_x_46) ;  /* 0xfffffffc00ec7947 */ /* 0x000fea000383ffff */
.L_x_18:
[----:B------:R-:W-:-:S04]  /*2b10*/  UISETP.NE.AND UP0, UPT, UR15, URZ, UPT ;  /* 0x000000ff0f00728c */ /* 0x000fc8000bf05270 */
[----:B------:R-:W-:-:S09]  /*2b20*/  UISETP.NE.OR UP0, UPT, UR18, 0x1, UP0 ;  /* 0x000000011200788c */ /* 0x000fd20008705670 */
[----:B------:R-:W-:Y:S05]  /*2b30*/  BRA.U UP0, `(.L_x_47) ;  /* 0x0000000500487547 */ /* 0x000fea000b800000 */
[----:B------:R-:W-:Y:S01]  /*2b40*/  ISETP.NE.AND P2, PT, R0, RZ, PT ;  /* 0x000000ff0000720c */ /* 0x000fe20003f45270 */
[----:B------:R-:W-:Y:S01]  /*2b50*/  IMAD.MOV.U32 R12, RZ, RZ, 0x1 ;  /* 0x00000001ff0c7424 */ /* 0x000fe200078e00ff */
[----:B------:R-:W-:Y:S02]  /*2b60*/  CS2R R10, SRZ ;  /* 0x00000000000a7805 */ /* 0x000fe4000001ff00 */
[----:B------:R-:W-:Y:S01]  /*2b70*/  CS2R R8, SRZ ;  /* 0x0000000000087805 */ /* 0x000fe2000001ff00 */
[----:B------:R-:W-:Y:S01]  /*2b80*/  UMOV UR4, 0x400 ;  /* 0x0000040000047882 */ /* 0x000fe20000000000 */
[----:B------:R-:W-:Y:S01]  /*2b90*/  UMOV UR5, URZ ;  /* 0x000000ff00057c82 */ /* 0x000fe20008000000 */
[----:B------:R-:W-:-:S12]  /*2ba0*/  ULEA UR15, UR15, UR4, 0x18 ;  /* 0x000000040f0f7291 */ /* 0x000fd8000f8ec0ff */
.L_x_51:
[----:B------:R-:W-:Y:S02]  /*2bb0*/  LEA R2, R8, UR15, 0x3 ;  /* 0x0000000f08027c11 */ /* 0x000fe4000f8e18ff */
[----:B------:R-:W-:-:S03]  /*2bc0*/  SHF.L.U32 R4, R9, 0x1f, RZ ;  /* 0x0000001f09047819 */ /* 0x000fc600000006ff */
[----:B------:R-:W-:Y:S01]  /*2bd0*/  VIADD R5, R2, 0x120 ;  /* 0x0000012002057836 */ /* 0x000fe20000000000 */
[----:B------:R-:W2:Y:S02]  /*2be0*/  SYNCS.PHASECHK.TRANS64.TRYWAIT P0, [R2+URZ+0x110], R4 ;  /* 0x00011004020075a7 */ /* 0x000ea400080011ff */
[----:B--2---:R-:W-:Y:S05]  /*2bf0*/  @!P0 BRA `(.L_x_48) ;  /* 0x0000009c00448947 */ /* 0x004fea0003800000 */
.L_x_135:
[----:B------:R-:W-:Y:S01]  /*2c00*/  ULEA UR4, UR5, UR15, 0x3 ;  /* 0x0000000f05047291 */ /* 0x000fe2000f8e18ff */
[----:B--2---:R-:W-:Y:S01]  /*2c10*/  PRMT R2, RZ, 0x654, R5 ;  /* 0x00000654ff027816 */ /* 0x004fe20000000005 */
[----:B------:R-:W-:Y:S01]  /*2c20*/  @!P2 IMAD.MOV.U32 R4, RZ, RZ, 0x10 ;  /* 0x00000010ff04a424 */ /* 0x000fe200078e00ff */
[----:B------:R-:W-:Y:S01]  /*2c30*/  SHF.L.U32 R5, R12, 0x1f, RZ ;  /* 0x0000001f0c057819 */ /* 0x000fe200000006ff */
[----:B------:R-:W-:Y:S01]  /*2c40*/  UIADD3 UR6, UPT, UPT, UR4, 0xd0, URZ ;  /* 0x000000d004067890 */ /* 0x000fe2000fffe0ff */
[----:B------:R2:W-:Y:S05]  /*2c50*/  SYNCS.ARRIVE.TRANS64.RED.A1T0 RZ, [R2+URZ], RZ ;  /* 0x000000ff02ff79a7 */ /* 0x0005ea00081004ff */
[----:B------:R-:W-:Y:S01]  /*2c60*/  IMAD.U32 R6, RZ, RZ, UR6 ;  /* 0x00000006ff067e24 */ /* 0x000fe2000f8e00ff */
[----:B------:R-:W3:Y:S04]  /*2c70*/  SYNCS.PHASECHK.TRANS64.TRYWAIT P0, [UR4+0xe0], R5 ;  /* 0x0000e005ff0075a7 */ /* 0x000ee80008001104 */
[----:B------:R-:W-:Y:S01]  /*2c80*/  PRMT R6, R0, 0x654, R6 ;  /* 0x0000065400067816 */ /* 0x000fe20000000006 */
[----:B--23--:R-:W-:Y:S06]  /*2c90*/  @!P0 BRA `(.L_x_49) ;  /* 0x0000009c00308947 */ /* 0x00cfec0003800000 */
.L_x_137:
[----:B------:R-:W-:Y:S01]  /*2ca0*/  ULEA UR6, UR5, UR15, 0x4 ;  /* 0x0000000f05067291 */ /* 0x000fe2000f8e20ff */
[----:B------:R-:W-:Y:S01]  /*2cb0*/  SEL R3, R6, R3, !P2 ;  /* 0x0000000306037207 */ /* 0x000fe20005000000 */
[----:B------:R-:W-:Y:S01]  /*2cc0*/  UIADD3 UR7, UPT, UPT, UR4, 0xd0, URZ ;  /* 0x000000d004077890 */ /* 0x000fe2000fffe0ff */
[----:B--2---:R-:W-:Y:S01]  /*2cd0*/  LEA R2, R11, UR15, 0x3 ;  /* 0x0000000f0b027c11 */ /* 0x004fe2000f8e18ff */
[----:B------:R-:W-:Y:S01]  /*2ce0*/  UIADD3 UR6, UPT, UPT, UR6, 0x140, URZ ;  /* 0x0000014006067890 */ /* 0x000fe2000fffe0ff */
[----:B------:R2:W-:Y:S01]  /*2cf0*/  @!P2 SYNCS.ARRIVE.TRANS64.RED RZ, [R3+URZ], R4 ;  /* 0x0000000403ffa9a7 */ /* 0x0005e200080004ff */
[----:B------:R-:W-:Y:S01]  /*2d00*/  UIADD3 UR4, UPT, UPT, UR5, 0x1, URZ ;  /* 0x0000000105047890 */ /* 0x000fe2000fffe0ff */
[----:B------:R-:W-:-:S03]  /*2d10*/  VIADD R8, R8, 0x1 ;  /* 0x0000000108087836 */ /* 0x000fc60000000000 */
[----:B------:R-:W-:Y:S02]  /*2d20*/  UISETP.NE.AND UP0, UPT, UR4, 0x2, UPT ;  /* 0x000000020400788c */ /* 0x000fe4000bf05270 */
[----:B------:R-:W-:Y:S01]  /*2d30*/  ISETP.NE.AND P0, PT, R8, 0x2, PT ;  /* 0x000000020800780c */ /* 0x000fe20003f05270 */
[----:B------:R-:W-:Y:S06]  /*2d40*/  UGETNEXTWORKID.BROADCAST [UR6], [UR7] ;  /* 0x00000000060073ca */ /* 0x000fec0008000100 */
[----:B------:R-:W-:Y:S02]  /*2d50*/  USEL UR6, URZ, 0x1, UP0 ;  /* 0x00000001ff067887 */ /* 0x000fe40008000000 */
[----:B------:R-:W-:-:S04]  /*2d60*/  USEL UR5, UR4, URZ, UP0 ;  /* 0x000000ff04057287 */ /* 0x000fc80008000000 */
[----:B------:R-:W-:Y:S02]  /*2d70*/  LOP3.LUT R12, R12, UR6, RZ, 0x3c, !PT ;  /* 0x000000060c0c7c12 */ /* 0x000fe4000f8e3cff */
[----:B--2---:R-:W-:-:S04]  /*2d80*/  SHF.L.U32 R4, R10, 0x1f, RZ ;  /* 0x0000001f0a047819 */ /* 0x004fc800000006ff */
[----:B------:R-:W2:Y:S02]  /*2d90*/  SYNCS.PHASECHK.TRANS64.TRYWAIT P1, [R2+URZ+0xd0], R4 ;  /* 0x0000d004020075a7 */ /* 0x000ea400080211ff */
[----:B--2---:R-:W-:Y:S05]  /*2da0*/  @!P1 BRA `(.L_x_50) ;  /* 0x0000009c00049947 */ /* 0x004fea0003800000 */
.L_x_138:
[C---:B--2---:R-:W-:Y:S01]  /*2db0*/  LEA R4, R11.reuse, UR15, 0x4 ;  /* 0x0000000f0b047c11 */ /* 0x044fe2000f8e20ff */
[----:B------:R-:W-:Y:S01]  /*2dc0*/  VIADD R2, R2, 0xe0 ;  /* 0x000000e002027836 */ /* 0x000fe20000000000 */
[----:B------:R-:W-:Y:S01]  /*2dd0*/  SEL R8, R8, RZ, P0 ;  /* 0x000000ff08087207 */ /* 0x000fe20000000000 */
[----:B------:R-:W-:-:S03]  /*2de0*/  VIADD R11, R11, 0x1 ;  /* 0x000000010b0b7836 */ /* 0x000fc60000000000 */
[----:B------:R-:W2:Y:S01]  /*2df0*/  LDS.128 R4, [R4+0x140] ;  /* 0x0001400004047984 */ /* 0x000ea20000000c00 */
[----:B------:R-:W-:Y:S02]  /*2e00*/  PRMT R2, RZ, 0x654, R2 ;  /* 0x00000654ff027816 */ /* 0x000fe40000000002 */
[C---:B------:R-:W-:Y:S01]  /*2e10*/  ISETP.NE.AND P1, PT, R11.reuse, 0x2, PT ;  /* 0x000000020b00780c */ /* 0x040fe20003f25270 */
[----:B------:R-:W-:Y:S01]  /*2e20*/  @!PT LDS RZ, [RZ] ;  /* 0x00000000fffff984 */ /* 0x000fe20000000800 */
[----:B------:R-:W-:Y:S01]  /*2e30*/  @!PT LDS RZ, [RZ] ;  /* 0x00000000fffff984 */ /* 0x000fe20000000800 */
[----:B------:R-:W-:Y:S01]  /*2e40*/  @!PT LDS RZ, [RZ] ;  /* 0x00000000fffff984 */ /* 0x000fe20000000800 */
[----:B------:R-:W-:Y:S01]  /*2e50*/  @!PT LDS RZ, [RZ] ;  /* 0x00000000fffff984 */ /* 0x000fe20000000800 */
[----:B------:R3:W-:Y:S06]  /*2e60*/  MEMBAR.ALL.CTA ;  /* 0x0000000000007992 */ /* 0x0007ec0000008000 */
[----:B---3--:R-:W3:Y:S01]  /*2e70*/  FENCE.VIEW.ASYNC.S ;  /* 0x00000000000073c6 */ /* 0x008ee20000000000 */
[----:B------:R-:W-:Y:S01]  /*2e80*/  SEL R11, R11, RZ, P1 ;  /* 0x000000ff0b0b7207 */ /* 0x000fe20000800000 */
[----:B---3--:R3:W-:Y:S01]  /*2e90*/  SYNCS.ARRIVE.TRANS64.RED.A1T0 RZ, [R2+URZ], RZ ;  /* 0x000000ff02ff79a7 */ /* 0x0087e200081004ff */
[----:B--2---:R-:W-:-:S02]  /*2ea0*/  LOP3.LUT P3, RZ, R6, 0x1, RZ, 0xc0, !PT ;  /* 0x0000000106ff7812 */ /* 0x004fc4000786c0ff */
[----:B------:R-:W-:-:S04]  /*2eb0*/  SEL R4, RZ, 0x1, P1 ;  /* 0x00000001ff047807 */ /* 0x000fc80000800000 */
[----:B------:R-:W-:Y:S02]  /*2ec0*/  LOP3.LUT R10, R10, R4, RZ, 0x3c, !PT ;  /* 0x000000040a0a7212 */ /* 0x000fe400078e3cff */
[----:B---3--:R-:W-:-:S04]  /*2ed0*/  SEL R2, RZ, 0x1, P0 ;  /* 0x00000001ff027807 */ /* 0x008fc80000000000 */
[----:B------:R-:W-:Y:S01]  /*2ee0*/  LOP3.LUT R9, R9, R2, RZ, 0x3c, !PT ;  /* 0x0000000209097212 */ /* 0x000fe200078e3cff */
[----:B------:R-:W-:Y:S06]  /*2ef0*/  @P3 BRA `(.L_x_51) ;  /* 0xfffffffc002c3947 */ /* 0x000fec000383ffff */
[----:B------:R-:W-:Y:S01]  /*2f00*/  ULEA UR4, UR5, UR15, 0x3 ;  /* 0x0000000f05047291 */ /* 0x000fe2000f8e18ff */
[----:B------:R-:W-:-:S08]  /*2f10*/  SHF.L.U32 R2, R12, 0x1f, RZ ;  /* 0x0000001f0c027819 */ /* 0x000fd000000006ff */
[----:B------:R-:W2:Y:S02]  /*2f20*/  SYNCS.PHASECHK.TRANS64 P0, [UR4+0xe0], R2 ;  /* 0x0000e002ff0075a7 */ /* 0x000ea40008001004 */
[----:B--2---:R-:W-:Y:S05]  /*2f30*/  @P0 BRA `(.L_x_52) ;  /* 0x0000000000080947 */ /* 0x004fea0003800000 */
[----:B------:R-:W2:Y:S02]  /*2f40*/  SYNCS.PHASECHK.TRANS64.TRYWAIT P0, [UR4+0xe0], R2 ;  /* 0x0000e002ff0075a7 */ /* 0x000ea40008001104 */
[----:B--2---:R-:W-:Y:S05]  /*2f50*/  @!P0 BRA `(.L_x_53) ;  /* 0x0000009800ac8947 */ /* 0x004fea0003800000 */
.L_x_52:
[----:B------:R-:W-:-:S04]  /*2f60*/  UIADD3 UR6, UPT, UPT, UR5, 0x1, URZ ;  /* 0x0000000105067890 */ /* 0x000fc8000fffe0ff */
[----:B------:R-:W-:-:S04]  /*2f70*/  UISETP.NE.AND UP0, UPT, UR6, 0x2, UPT ;  /* 0x000000020600788c */ /* 0x000fc8000bf05270 */
[----:B------:R-:W-:Y:S02]  /*2f80*/  USEL UR7, URZ, 0x1, UP0 ;  /* 0x00000001ff077887 */ /* 0x000fe40008000000 */
[----:B------:R-:W-:-:S04]  /*2f90*/  USEL UR6, UR6, URZ, UP0 ;  /* 0x000000ff06067287 */ /* 0x000fc80008000000 */
[----:B------:R-:W-:Y:S01]  /*2fa0*/  ULEA UR6, UR6, UR15, 0x3 ;  /* 0x0000000f06067291 */ /* 0x000fe2000f8e18ff */
[----:B--2---:R-:W-:-:S04]  /*2fb0*/  LOP3.LUT R2, R12, UR7, RZ, 0x3c, !PT ;  /* 0x000000070c027c12 */ /* 0x004fc8000f8e3cff */
[----:B------:R-:W-:-:S04]  /*2fc0*/  SHF.L.U32 R0, R2, 0x1f, RZ ;  /* 0x0000001f02007819 */ /* 0x000fc800000006ff */
[----:B------:R-:W2:Y:S02]  /*2fd0*/  SYNCS.PHASECHK.TRANS64 P0, [UR6+0xe0], R0 ;  /* 0x0000e000ff0075a7 */ /* 0x000ea40008001006 */
[----:B-12---:R-:W-:Y:S05]  /*2fe0*/  @P0 EXIT ;  /* 0x000000000000094d */ /* 0x006fea0003800000 */
[----:B------:R-:W-:Y:S02]  /*2ff0*/  SHF.L.U32 R2, R2, 0x1f, RZ ;  /* 0x0000001f02027819 */ /* 0x000fe400000006ff */
[----:B------:R-:W-:-:S07]  /*3000*/  MOV R0, UR6 ;  /* 0x0000000600007c02 */ /* 0x000fce0008000f00 */
.L_x_54:
[----:B-1----:R1:W2:Y:S02]  /*3010*/  SYNCS.PHASECHK.TRANS64.TRYWAIT P0, [R0+URZ+0xe0], R2 ;  /* 0x0000e002000075a7 */ /* 0x0022a400080011ff */
[----:B--2---:R-:W-:Y:S05]  /*3020*/  @!P0 NANOSLEEP.SYNCS 0x989680 ;  /* 0x009896800000895d */ /* 0x004fea0003900000 */
[----:B------:R-:W2:Y:S02]  /*3030*/  @!P0 SYNCS.PHASECHK.TRANS64 P0, [R0+URZ+0xe0], R2 ;  /* 0x0000e002000085a7 */ /* 0x000ea400080010ff */
[----:B--2---:R-:W-:Y:S05]  /*3040*/  @P0 EXIT ;  /* 0x000000000000094d */ /* 0x004fea0003800000 */
[----:B------:R-:W-:Y:S05]  /*3050*/  BRA `(.L_x_54) ;  /* 0xfffffffc00ec7947 */ /* 0x000fea000383ffff */
.L_x_47:
[----:B------:R-:W-:-:S09]  /*3060*/  UISETP.NE.AND UP0, UPT, UR18, URZ, UPT ;  /* 0x000000ff1200728c */ /* 0x000fd2000bf05270 */
[----:B------:R-:W-:Y:S05]  /*3070*/  BRA.U UP0, `(.L_x_55) ;  /* 0x0000000d00187547 */ /* 0x000fea000b800000 */
[----:B------:R-:W-:Y:S01]  /*3080*/  UMOV UR4, 0x40 ;  /* 0x0000004000047882 */ /* 0x000fe20000000000 */
[----:B------:R-:W-:Y:S01]  /*3090*/  NOP ;  /* 0x0000000000007918 */ /* 0x000fe20000000000 */
[----:B------:R-:W-:-:S03]  /*30a0*/  ULEA UR5, UR15, UR4, 0x18 ;  /* 0x000000040f057291 */ /* 0x000fc6000f8ec0ff */
[----:B------:R-:W-:Y:S02]  /*30b0*/  UMOV UR4, 0x400 ;  /* 0x0000040000047882 */ /* 0x000fe40000000000 */
[----:B------:R-:W-:-:S04]  /*30c0*/  ULEA UR15, UR15, UR4, 0x18 ;  /* 0x000000040f0f7291 */ /* 0x000fc8000f8ec0ff */
[----:B------:R-:W2:Y:S02]  /*30d0*/  LDS.U8 R0, [UR5+0x1c] ;  /* 0x00001c05ff007984 */ /* 0x000ea40008000000 */
[----:B--2---:R-:W-:-:S13]  /*30e0*/  ISETP.NE.AND P0, PT, R0, RZ, PT ;  /* 0x000000ff0000720c */ /* 0x004fda0003f05270 */
[----:B------:R-:W-:Y:S05]  /*30f0*/  @P0 BRA `(.L_x_56) ;  /* 0x0000000000580947 */ /* 0x000fea0003800000 */
[----:B------:R-:W-:-:S13]  /*3100*/  ELECT P0, URZ, PT ;  /* 0x0000000000ff782f */ /* 0x000fda0003800000 */
[----:B------:R-:W-:Y:S05]  /*3110*/  @!P0 BRA `(.L_x_57) ;  /* 0x0000000000608947 */ /* 0x000fea0003800000 */
[----:B------:R-:W-:Y:S01]  /*3120*/  UMOV UR4, 0x10 ;  /* 0x0000001000047882 */ /* 0x000fe20000000000 */
[----:B------:R-:W-:Y:S01]  /*3130*/  HFMA2 R0, -RZ, RZ, 0, 5.9604644775390625e-08 ;  /* 0x00000001ff007431 */ /* 0x000fe200000001ff */
[----:B------:R-:W-:-:S03]  /*3140*/  MOV R2, 0xffff ;  /* 0x0000ffff00027802 */ /* 0x000fc60000000f00 */
[----:B------:R-:W-:Y:S04]  /*3150*/  DEPBAR.LE SB2, 0x36 ;  /* 0x0000ad800000791a */ /* 0x000fe80000000000 */
[----:B------:R-:W2:Y:S02]  /*3160*/  UTCATOMSWS.FIND_AND_SET.ALIGN UP0, UR4, UR4 ;  /* 0x00000004000475e3 */ /* 0x000ea40008000800 */
[----:B--2---:R-:W-:Y:S01]  /*3170*/  MOV R3, UR4 ;  /* 0x0000000400037c02 */ /* 0x004fe20008000f00 */
[----:B------:R-:W-:Y:S06]  /*3180*/  BRA.U UP0, `(.L_x_58) ;  /* 0x0000000100187547 */ /* 0x000fec000b800000 */
.L_x_59:
[----:B------:R-:W-:Y:S05]  /*3190*/  NANOSLEEP 0x64 ;  /* 0x000000640000795d */ /* 0x000fea0003800000 */
[----:B------:R-:W-:-:S05]  /*31a0*/  UMOV UR4, 0x10 ;  /* 0x0000001000047882 */ /* 0x000fca0000000000 */
[----:B------:R-:W-:Y:S04]  /*31b0*/  DEPBAR.LE SB2, 0x36 ;  /* 0x0000ad800000791a */ /* 0x000fe80000000000 */
[----:B------:R-:W2:Y:S02]  /*31c0*/  UTCATOMSWS.FIND_AND_SET.ALIGN UP0, UR4, UR4 ;  /* 0x00000004000475e3 */ /* 0x000ea40008000800 */
[----:B--2---:R-:W-:Y:S01]  /*31d0*/  MOV R3, UR4 ;  /* 0x0000000400037c02 */ /* 0x004fe20008000f00 */
[----:B------:R-:W-:Y:S05]  /*31e0*/  BRA.U !UP0, `(.L_x_59) ;  /* 0xfffffffd08e87547 */ /* 0x000fea000b83ffff */
.L_x_58:
[-C--:B------:R-:W-:Y:S02]  /*31f0*/  SHF.L.U32 R2, R2, R3.reuse, RZ ;  /* 0x0000000302027219 */ /* 0x080fe400000006ff */
[----:B------:R-:W-:Y:S01]  /*3200*/  SHF.L.U32 R0, R0, R3, RZ ;  /* 0x0000000300007219 */ /* 0x000fe200000006ff */
[----:B------:R-:W-:Y:S02]  /*3210*/  IMAD.SHL.U32 R3, R3, 0x20, RZ ;  /* 0x0000002003037824 */ /* 0x000fe400078e00ff */
[----:B------:R2:W-:Y:S04]  /*3220*/  ATOMS.OR RZ, [UR5+0x14], R2 ;  /* 0x00001402ffff798c */ /* 0x0005e8000b000005 */
[----:B------:R2:W-:Y:S04]  /*3230*/  ATOMS.OR RZ, [UR5+0x18], R0 ;  /* 0x00001800ffff798c */ /* 0x0005e8000b000005 */
[----:B------:R2:W-:Y:S01]  /*3240*/  STS [UR15+0x160], R3 ;  /* 0x00016003ff007988 */ /* 0x0005e2000800080f */
[----:B------:R-:W-:Y:S05]  /*3250*/  BRA `(.L_x_57) ;  /* 0x0000000000107947 */ /* 0x000fea0003800000 */
.L_x_56:
[----:B------:R-:W-:Y:S02]  /*3260*/  MOV R0, 0xffffffff ;  /* 0xffffffff00007802 */ /* 0x000fe40000000f00 */
[----:B------:R-:W-:-:S03]  /*3270*/  MOV R2, 0x32a0 ;  /* 0x000032a000027802 */ /* 0x000fc60000000f00 */
[----:B------:R2:W-:Y:S04]  /*3280*/  STS [UR15+0x160], R0 ;  /* 0x00016000ff007988 */ /* 0x0005e8000800080f */
[----:B-12--5:R-:W-:Y:S05]  /*3290*/  CALL.REL.NOINC `($__internal_1_$__cuda_sm10x_tcgen05_guardrail_trap_phase_invalid_during_alloc) ;  /* 0x0000009c00107944 */ /* 0x026fea0003c00000 */
.L_x_57:
[----:B------:R-:W-:Y:S05]  /*32a0*/  WARPSYNC.ALL ;  /* 0x0000000000007948 */ /* 0x000fea0003800000 */
[----:B------:R-:W3:Y:S01]  /*32b0*/  S2UR UR4, SR_CgaCtaId ;  /* 0x00000000000479c3 */ /* 0x000ee20000008800 */
[----:B------:R-:W-:Y:S01]  /*32c0*/  UMOV UR14, 0x400 ;  /* 0x00000400000e7882 */ /* 0x000fe20000000000 */
[----:B------:R-:W-:-:S06]  /*32d0*/  NOP ;  /* 0x0000000000007918 */ /* 0x000fcc0000000000 */
[----:B------:R-:W-:Y:S06]  /*32e0*/  BAR.ARV 0x6, 0xa0 ;  /* 0x0182800000007b1d */ /* 0x000fec0000002000 */
[----:B------:R-:W4:Y:S01]  /*32f0*/  LDCU UR5, c[0x0][0x38c] ;  /* 0x00007180ff0577ac */ /* 0x000f220008000800 */
[----:B------:R-:W-:Y:S01]  /*3300*/  IMAD.MOV.U32 R11, RZ, RZ, 0x1 ;  /* 0x00000001ff0b7424 */ /* 0x000fe200078e00ff */
[----:B------:R-:W-:Y:S01]  /*3310*/  CS2R R8, SRZ ;  /* 0x0000000000087805 */ /* 0x000fe2000001ff00 */
[----:B------:R-:W-:Y:S01]  /*3320*/  IMAD.MOV.U32 R10, RZ, RZ, RZ ;  /* 0x000000ffff0a7224 */ /* 0x000fe200078e00ff */
[----:B------:R-:W2:Y:S01]  /*3330*/  LDCU UR7, c[0x0][0x38c] ;  /* 0x00007180ff0777ac */ /* 0x000ea20008000800 */
[----:B------:R-:W-:Y:S01]  /*3340*/  UMOV UR18, URZ ;  /* 0x000000ff00127c82 */ /* 0x000fe20008000000 */
[----:B------:R-:W-:Y:S01]  /*3350*/  UMOV UR11, URZ ;  /* 0x000000ff000b7c82 */ /* 0x000fe20008000000 */
[----:B---3--:R-:W-:Y:S01]  /*3360*/  ULEA UR14, UR4, UR14, 0x18 ;  /* 0x0000000e040e7291 */ /* 0x008fe2000f8ec0ff */
[----:B------:R-:W-:Y:S01]  /*3370*/  UMOV UR20, 0x0 ;  /* 0x0000000000147882 */ /* 0x000fe20000000000 */
[----:B-1----:R-:W-:-:S02]  /*3380*/  UMOV UR21, 0x8380490 ;  /* 0x0838049000157882 */ /* 0x002fc40000000000 */
[----:B------:R-:W-:Y:S02]  /*3390*/  UIADD3 UR6, UPT, UPT, UR14, 0x26400, URZ ;  /* 0x000264000e067890 */ /* 0x000fe4000fffe0ff */
[----:B----4-:R-:W-:-:S03]  /*33a0*/  UIADD3 UR5, UPT, UPT, UR5, 0xf, URZ ;  /* 0x0000000f05057890 */ /* 0x010fc6000fffe0ff */
[----:B--2---:R-:W1:Y:S01]  /*33b0*/  LDS R0, [UR14+0x160] ;  /* 0x0001600eff007984 */ /* 0x004e620008000800 */
[----:B------:R-:W-:Y:S02]  /*33c0*/  USHF.R.S32.HI UR4, URZ, 0x1f, UR5 ;  /* 0x0000001fff047899 */ /* 0x000fe40008011405 */
[----:B------:R-:W-:Y:S02]  /*33d0*/  UISETP.GE.AND UP4, UPT, UR7, 0x1, UPT ;  /* 0x000000010700788c */ /* 0x000fe4000bf86270 */
[----:B------:R-:W-:Y:S02]  /*33e0*/  ULEA.HI UR4, UR4, UR5, URZ, 0x4 ;  /* 0x0000000504047291 */ /* 0x000fe4000f8f20ff */
[----:B------:R-:W-:Y:S02]  /*33f0*/  UIADD3 UR5, UPT, UPT, UR14, 0x1c400, URZ ;  /* 0x0001c4000e057890 */ /* 0x000fe4000fffe0ff */
[----:B------:R-:W-:Y:S02]  /*3400*/  USHF.R.S32.HI UR19, URZ, 0x4, UR4 ;  /* 0x00000004ff137899 */ /* 0x000fe40008011404 */
[----:B------:R-:W-:-:S02]  /*3410*/  USHF.R.U32.HI UR5, URZ, 0x4, UR5 ;  /* 0x00000004ff057899 */ /* 0x000fc40008011605 */
[----:B------:R-:W-:Y:S02]  /*3420*/  USHF.R.U32.HI UR4, URZ, 0x4, UR6 ;  /* 0x00000004ff047899 */ /* 0x000fe40008011606 */
[----:B------:R-:W-:Y:S02]  /*3430*/  UISETP.LT.AND UP0, UPT, UR19, 0x1, UPT ;  /* 0x000000011300788c */ /* 0x000fe4000bf01270 */
[----:B------:R-:W-:Y:S02]  /*3440*/  ULOP3.LUT UR5, UR5, 0x3fff, URZ, 0xc0, !UPT ;  /* 0x00003fff05057892 */ /* 0x000fe4000f8ec0ff */
[----:B------:R-:W-:Y:S02]  /*3450*/  ULOP3.LUT UR4, UR4, 0x3fff, URZ, 0xc0, !UPT ;  /* 0x00003fff04047892 */ /* 0x000fe4000f8ec0ff */
[----:B------:R-:W-:Y:S02]  /*3460*/  USEL UR22, UR19, 0x1, !UP0 ;  /* 0x0000000113167887 */ /* 0x000fe4000c000000 */
[----:B------:R-:W-:-:S02]  /*3470*/  ULOP3.LUT UR16, UR5, 0x10000, URZ, 0xfc, !UPT ;  /* 0x0001000005107892 */ /* 0x000fc4000f8efcff */
[----:B------:R-:W-:Y:S02]  /*3480*/  ULOP3.LUT UR4, UR4, 0x10000, URZ, 0xfc, !UPT ;  /* 0x0001000004047892 */ /* 0x000fe4000f8efcff */
[----:B------:R-:W-:Y:S01]  /*3490*/  UIADD3 UR22, UPT, UPT, -UR22, URZ, URZ ;  /* 0x000000ff16167290 */ /* 0x000fe2000fffe1ff */
[----:B-1----:R-:W-:-:S15]  /*34a0*/  R2UR UR23, R0 ;  /* 0x00000000001772ca */ /* 0x002fde00000e0000 */
.L_x_66:
[----:B------:R-:W-:Y:S02]  /*34b0*/  LEA R0, R10, UR14, 0x3 ;  /* 0x0000000e0a007c11 */ /* 0x000fe4000f8e18ff */
[----:B------:R-:W-:Y:S02]  /*34c0*/  SHF.L.U32 R2, R9, 0x1f, RZ ;  /* 0x0000001f09027819 */ /* 0x000fe400000006ff */
[----:B------:R-:W-:Y:S01]  /*34d0*/  PLOP3.LUT P0, PT, PT, PT, UP4, 0x80, 0x8 ;  /* 0x000000000008781c */ /* 0x000fe20003f0f048 */
[----:B------:R-:W-:Y:S01]  /*34e0*/  VIADD R3, R0, 0xe0 ;  /* 0x000000e000037836 */ /* 0x000fe20000000000 */
[----:B-1----:R-:W1:Y:S02]  /*34f0*/  SYNCS.PHASECHK.TRANS64.TRYWAIT P1, [R0+URZ+0xd0], R2 ;  /* 0x0000d002000075a7 */ /* 0x002e6400080211ff */
[----:B-1----:R-:W-:Y:S09]  /*3500*/  @!P1 BRA `(.L_x_60) ;  /* 0x0000009400589947 */ /* 0x002ff20003800000 */
.L_x_140:
[----:B------:R-:W-:Y:S01]  /*3510*/  LEA R4, R10, UR14, 0x4 ;  /* 0x0000000e0a047c11 */ /* 0x000fe2000f8e20ff */
[----:B------:R-:W-:Y:S01]  /*3520*/  @UP4 ULEA UR5, UR11, UR14, 0x3 ;  /* 0x0000000e0b054291 */ /* 0x000fe2000f8e18ff */
[----:B------:R-:W-:Y:S01]  /*3530*/  PLOP3.LUT P1, PT, PT, PT, PT, 0x80, 0x8 ;  /* 0x000000000008781c */ /* 0x000fe20003f2f070 */
[----:B------:R-:W-:Y:S01]  /*3540*/  ULEA UR17, UR18, UR14, 0x3 ;  /* 0x0000000e12117291 */ /* 0x000fe2000f8e18ff */
[----:B------:R-:W-:Y:S02]  /*3550*/  PRMT R3, RZ, 0x654, R3 ;  /* 0x00000654ff037816 */ /* 0x000fe40000000003 */
[----:B------:R-:W2:Y:S01]  /*3560*/  LDS.128 R4, [R4+0x140] ;  /* 0x0001400004047984 */ /* 0x000ea20000000c00 */
[----:B-1----:R-:W-:Y:S02]  /*3570*/  @P0 SHF.L.U32 R2, R8, 0x1f, RZ ;  /* 0x0000001f08020819 */ /* 0x002fe400000006ff */
[----:B------:R-:W-:Y:S01]  /*3580*/  SHF.L.U32 R0, R11, 0x1f, RZ ;  /* 0x0000001f0b007819 */ /* 0x000fe200000006ff */
[----:B------:R-:W-:Y:S01]  /*3590*/  @!PT LDS RZ, [RZ] ;  /* 0x00000000fffff984 */ /* 0x000fe20000000800 */
[----:B------:R-:W-:Y:S01]  /*35a0*/  @!PT LDS RZ, [RZ] ;  /* 0x00000000fffff984 */ /* 0x000fe20000000800 */
[----:B------:R-:W-:Y:S01]  /*35b0*/  @!PT LDS RZ, [RZ] ;  /* 0x00000000fffff984 */ /* 0x000fe20000000800 */
[----:B------:R-:W-:Y:S01]  /*35c0*/  @!PT LDS RZ, [RZ] ;  /* 0x00000000fffff984 */ /* 0x000fe20000000800 */
[----:B------:R1:W-:Y:S06]  /*35d0*/  MEMBAR.ALL.CTA ;  /* 0x0000000000007992 */ /* 0x0003ec0000008000 */
[----:B-1----:R-:W1:Y:S02]  /*35e0*/  FENCE.VIEW.ASYNC.S ;  /* 0x00000000000073c6 */ /* 0x002e640000000000 */
[----:B-1----:R1:W-:Y:S01]  /*35f0*/  SYNCS.ARRIVE.TRANS64.RED.A1T0 RZ, [R3+URZ], RZ ;  /* 0x000000ff03ff79a7 */ /* 0x0023e200081004ff */
[----:B------:R1:W3:Y:S01]  /*3600*/  @P0 SYNCS.PHASECHK.TRANS64.TRYWAIT P1, [UR5], R2 ;  /* 0x00000002ff0005a7 */ /* 0x0002e20008021105 */
[----:B------:R-:W4:Y:S02]  /*3610*/  SYNCS.PHASECHK.TRANS64.TRYWAIT P0, [UR17+0x100], R0 ;  /* 0x00010000ff0075a7 */ /* 0x000f240008001111 */
[----:B-1234-:R-:W-:Y:S05]  /*3620*/  @!P0 BRA `(.L_x_61) ;  /* 0x0000009400248947 */ /* 0x01efea0003800000 */
.L_x_142:
[----:B------:R-:W-:Y:S01]  /*3630*/  IADD3 R10, PT, PT, R10, 0x1, RZ ;  /* 0x000000010a0a7810 */ /* 0x000fe20007ffe0ff */
[----:B------:R-:W-:Y:S06]  /*3640*/  BRA.U !UP4, `(.L_x_62) ;  /* 0x000000010c887547 */ /* 0x000fec000b800000 */
[----:B------:R-:W-:Y:S02]  /*3650*/  UIMAD UR15, UR18, 0xe0, UR23 ;  /* 0x000000e0120f78a4 */ /* 0x000fe4000f8e0217 */
[----:B------:R-:W-:Y:S01]  /*3660*/  UPLOP3.LUT UP2, UPT, UPT, UPT, UPT, 0x40, 0x4 ;  /* 0x000000000004789c */ /* 0x000fe20003f4e870 */
[----:B------:R-:W-:Y:S01]  /*3670*/  UMOV UR13, UR22 ;  /* 0x00000016000d7c82 */ /* 0x000fe20008000000 */
[----:B------:R-:W-:Y:S01]  /*3680*/  UMOV UR12, UR19 ;  /* 0x00000013000c7c82 */ /* 0x000fe20008000000 */
[----:B------:R-:W-:-:S08]  /*3690*/  UMOV UR5, UR11 ;  /* 0x0000000b00057c82 */ /* 0x000fd00008000000 */
.L_x_65:
[----:B------:R-:W-:Y:S02]  /*36a0*/  UIADD3 UR13, UPT, UPT, UR13, 0x1, URZ ;  /* 0x000000010d0d7890 */ /* 0x000fe4000fffe0ff */
[----:B--2---:R-:W-:Y:S02]  /*36b0*/  ULEA UR7, UR5, UR14, 0x3 ;  /* 0x0000000e05077291 */ /* 0x004fe4000f8e18ff */
[----:B------:R-:W-:Y:S01]  /*36c0*/  UISETP.NE.AND UP3, UPT, UR13, URZ, UPT ;  /* 0x000000ff0d00728c */ /* 0x000fe2000bf65270 */
[----:B---3--:R-:W-:Y:S10]  /*36d0*/  @P1 BRA `(.L_x_63) ;  /* 0x00000000000c1947 */ /* 0x008ff40003800000 */
[----:B-1----:R-:W-:Y:S04]  /*36e0*/  SHF.L.U32 R2, R8, 0x1f, RZ ;  /* 0x0000001f08027819 */ /* 0x002fe800000006ff */
[----:B------:R-:W1:Y:S02]  /*36f0*/  SYNCS.PHASECHK.TRANS64.TRYWAIT P0, [UR7], R2 ;  /* 0x00000002ff0075a7 */ /* 0x000e640008001107 */
[----:B-1----:R-:W-:Y:S05]  /*3700*/  @!P0 BRA `(.L_x_64) ;  /* 0x0000009400048947 */ /* 0x002fea0003800000 */
.L_x_63:
[----:B------:R-:W-:Y:S01]  /*3710*/  UISETP.NE.AND UP0, UPT, UR12, 0x1, UPT ;  /* 0x000000010c00788c */ /* 0x000fe2000bf05270 */
[----:B------:R-:W-:Y:S01]  /*3720*/  PLOP3.LUT P1, PT, PT, PT, PT, 0x80, 0x8 ;  /* 0x000000000008781c */ /* 0x000fe20003f2f070 */
[----:B------:R-:W-:Y:S02]  /*3730*/  UIADD3 UR6, UPT, UPT, UR5, 0x1, URZ ;  /* 0x0000000105067890 */ /* 0x000fe4000fffe0ff */
[----:B------:R-:W-:Y:S02]  /*3740*/  UIADD3 UR12, UPT, UPT, UR12, -0x1, URZ ;  /* 0xffffffff0c0c7890 */ /* 0x000fe4000fffe0ff */
[----:B------:R-:W-:Y:S01]  /*3750*/  UISETP.NE.AND UP1, UPT, UR6, 0xa, UPT ;  /* 0x0000000a0600788c */ /* 0x000fe2000bf25270 */
[----:B------:R-:W-:Y:S01]  /*3760*/  PLOP3.LUT P0, PT, PT, PT, UP0, 0x80, 0x8 ;  /* 0x000000000008781c */ /* 0x000fe20003f0f008 */
[----:B------:R-:W-:Y:S02]  /*3770*/  UMOV UR9, 0xc0004010 ;  /* 0xc000401000097882 */ /* 0x000fe40000000000 */
[----:B------:R-:W-:Y:S02]  /*3780*/  USEL UR8, URZ, 0x1, UP1 ;  /* 0x00000001ff087887 */ /* 0x000fe40008800000 */
[----:B------:R-:W-:Y:S02]  /*3790*/  USEL UR11, UR6, URZ, UP1 ;  /* 0x000000ff060b7287 */ /* 0x000fe40008800000 */
[----:B------:R-:W-:Y:S02]  /*37a0*/  UIMAD UR6, UR5, 0x1c0, UR4 ;  /* 0x000001c0050678a4 */ /* 0x000fe4000f8e0204 */
[----:B------:R-:W-:Y:S01]  /*37b0*/  @UP0 ULEA UR10, UR11, UR14, 0x3 ;  /* 0x0000000e0b0a0291 */ /* 0x000fe2000f8e18ff */
[----:B------:R-:W-:Y:S01]  /*37c0*/  LOP3.LUT R8, R8, UR8, RZ, 0x3c, !PT ;  /* 0x0000000808087c12 */ /* 0x000fe2000f8e3cff */
[----:B------:R-:W-:Y:S03]  /*37d0*/  ULEA UR8, UR5, UR16, 0x8 ;  /* 0x0000001005087291 */ /* 0x000fe6000f8e40ff */
[----:B-1----:R-:W-:Y:S01]  /*37e0*/  @P0 SHF.L.U32 R0, R8, 0x1f, RZ ;  /* 0x0000001f08000819 */ /* 0x002fe200000006ff */
[----:B------:R-:W-:Y:S03]  /*37f0*/  UMOV UR5, UR11 ;  /* 0x0000000b00057c82 */ /* 0x000fe60008000000 */
[----:B------:R2:W3:Y:S01]  /*3800*/  @P0 SYNCS.PHASECHK.TRANS64.TRYWAIT P1, [UR10], R0 ;  /* 0x00000000ff0005a7 */ /* 0x0004e2000802110a */
[----:B------:R-:W-:Y:S03]  /*3810*/  UIADD3 UR10, UPT, UPT, UR7, 0x50, URZ ;  /* 0x00000050070a7890 */ /* 0x000fe6000fffe0ff */
[----:B------:R-:W-:Y:S02]  /*3820*/  UMOV UR7, 0xc0004010 ;  /* 0xc000401000077882 */ /* 0x000fe40000000000 */
[----:B------:R2:W-:Y:S01]  /*3830*/  UTCHMMA gdesc[UR8], gdesc[UR6], tmem[UR15], tmem[UR20], idesc[UR21], UP2 ;  /* 0x00ff1406080075ea */ /* 0x0005e2000900000f */
[----:B------:R-:W-:Y:S03]  /*3840*/  UPLOP3.LUT UP2, UPT, UPT, UPT, UPT, 0x80, 0x8 ;  /* 0x000000000008789c */ /* 0x000fe60003f4f070 */
[----:B------:R2:W-:Y:S01]  /*3850*/  UTCBAR [UR10], URZ ;  /* 0x000000ff0a0073e9 */ /* 0x0005e200080000ff */
[----:B------:R-:W-:Y:S07]  /*3860*/  BRA.U UP3, `(.L_x_65) ;  /* 0xfffffffd038c7547 */ /* 0x000fee000b83ffff */
.L_x_62:
[----:B------:R-:W-:Y:S01]  /*3870*/  UIADD3 UR5, UPT, UPT, UR18, 0x1, URZ ;  /* 0x0000000112057890 */ /* 0x000fe2000fffe0ff */
[----:B------:R-:W-:Y:S01]  /*3880*/  LOP3.LUT P0, RZ, R6, 0x1, RZ, 0xc0, !PT ;  /* 0x0000000106ff7812 */ /* 0x000fe2000780c0ff */
[----:B--2---:R-:W-:Y:S01]  /*3890*/  UIADD3 UR6, UPT, UPT, UR17, 0xf0, URZ ;  /* 0x000000f011067890 */ /* 0x004fe2000fffe0ff */
[----:B---3--:R-:W-:Y:S01]  /*38a0*/  ISETP.NE.AND P1, PT, R10, 0x2, PT ;  /* 0x000000020a00780c */ /* 0x008fe20003f25270 */
[----:B------:R-:W-:-:S03]  /*38b0*/  UISETP.NE.AND UP0, UPT, UR5, 0x2, UPT ;  /* 0x000000020500788c */ /* 0x000fc6000bf05270 */
[----:B-1----:R-:W-:Y:S01]  /*38c0*/  SEL R0, RZ, 0x1, P1 ;  /* 0x00000001ff007807 */ /* 0x002fe20000800000 */
[----:B------:R-:W-:Y:S01]  /*38d0*/  USEL UR7, URZ, 0x1, UP0 ;  /* 0x00000001ff077887 */ /* 0x000fe20008000000 */
[----:B------:R-:W-:Y:S01]  /*38e0*/  SEL R10, R10, RZ, P1 ;  /* 0x000000ff0a0a7207 */ /* 0x000fe20000800000 */
[----:B------:R-:W-:Y:S01]  /*38f0*/  USEL UR18, UR5, URZ, UP0 ;  /* 0x000000ff05127287 */ /* 0x000fe20008000000 */
[----:B------:R1:W-:Y:S01]  /*3900*/  UTCBAR [UR6], URZ ;  /* 0x000000ff060073e9 */ /* 0x0003e200080000ff */
[----:B------:R-:W-:Y:S02]  /*3910*/  LOP3.LUT R9, R9, R0, RZ, 0x3c, !PT ;  /* 0x0000000009097212 */ /* 0x000fe400078e3cff */
[----:B------:R-:W-:Y:S01]  /*3920*/  LOP3.LUT R11, R11, UR7, RZ, 0x3c, !PT ;  /* 0x000000070b0b7c12 */ /* 0x000fe2000f8e3cff */
[----:B------:R-:W-:Y:S07]  /*3930*/  @P0 BRA `(.L_x_66) ;  /* 0xfffffff800dc0947 */ /* 0x000fee000383ffff */
[----:B------:R-:W2:Y:S01]  /*3940*/  S2UR UR7, SR_CgaCtaId ;  /* 0x00000000000779c3 */ /* 0x000ea20000008800 */
[----:B------:R-:W-:Y:S01]  /*3950*/  ELECT P0, URZ, PT ;  /* 0x0000000000ff782f */ /* 0x000fe20003800000 */
[----:B------:R-:W-:Y:S01]  /*3960*/  IMAD.MOV.U32 R0, RZ, RZ, 0x1 ;  /* 0x00000001ff007424 */ /* 0x000fe200078e00ff */
[----:B------:R-:W-:Y:S01]  /*3970*/  UIADD3 UR14, UPT, UPT, UR14, 0x100, URZ ;  /* 0x000001000e0e7890 */ /* 0x000fe2000fffe0ff */
[----:B------:R-:W-:Y:S01]  /*3980*/  SHF.L.U32 R2, R11, 0x1f, RZ ;  /* 0x0000001f0b027819 */ /* 0x000fe200000006ff */
[----:B------:R-:W-:-:S03]  /*3990*/  UMOV UR4, 0x40 ;  /* 0x0000004000047882 */ /* 0x000fc60000000000 */
[----:B------:R-:W-:Y:S01]  /*39a0*/  UVIRTCOUNT.DEALLOC.SMPOOL 0x80 ;  /* 0x000000800000784c */ /* 0x000fe20000000000 */
[----:B--2---:R-:W-:Y:S02]  /*39b0*/  ULEA UR7, UR7, UR4, 0x18 ;  /* 0x0000000407077291 */ /* 0x004fe4000f8ec0ff */
[----:B------:R-:W-:-:S07]  /*39c0*/  ULEA UR4, UR18, UR14, 0x3 ;  /* 0x0000000e12047291 */ /* 0x000fce000f8e18ff */
[----:B------:R2:W-:Y:S02]  /*39d0*/  @P0 STS.U8 [UR7+0x1c], R0 ;  /* 0x00001c00ff000988 */ /* 0x0005e40008000007 */
[----:B------:R-:W3:Y:S02]  /*39e0*/  SYNCS.PHASECHK.TRANS64.TRYWAIT P0, [UR4], R2 ;  /* 0x00000002ff0075a7 */ /* 0x000ee40008001104 */
[----:B--23--:R-:W-:Y:S05]  /*39f0*/  @!P0 BRA `(.L_x_67) ;  /* 0x0000009000608947 */ /* 0x00cfea0003800000 */
.L_x_145:
[----:B------:R-:W-:-:S04]  /*3a00*/  UIADD3 UR4, UPT, UPT, UR18, 0x1, URZ ;  /* 0x0000000112047890 */ /* 0x000fc8000fffe0ff */
[----:B------:R-:W-:-:S04]  /*3a10*/  UISETP.NE.AND UP0, UPT, UR4, 0x2, UPT ;  /* 0x000000020400788c */ /* 0x000fc8000bf05270 */
[----:B------:R-:W-:Y:S02]  /*3a20*/  USEL UR5, URZ, 0x1, UP0 ;  /* 0x00000001ff057887 */ /* 0x000fe40008000000 */
[----:B------:R-:W-:-:S04]  /*3a30*/  USEL UR4, UR4, URZ, UP0 ;  /* 0x000000ff04047287 */ /* 0x000fc80008000000 */
[----:B------:R-:W-:Y:S01]  /*3a40*/  ULEA UR4, UR4, UR14, 0x3 ;  /* 0x0000000e04047291 */ /* 0x000fe2000f8e18ff */
[----:B--2---:R-:W-:-:S04]  /*3a50*/  LOP3.LUT R2, R11, UR5, RZ, 0x3c, !PT ;  /* 0x000000050b027c12 */ /* 0x004fc8000f8e3cff */
[----:B------:R-:W-:-:S04]  /*3a60*/  SHF.L.U32 R2, R2, 0x1f, RZ ;  /* 0x0000001f02027819 */ /* 0x000fc800000006ff */
[----:B------:R-:W2:Y:S02]  /*3a70*/  SYNCS.PHASECHK.TRANS64.TRYWAIT P0, [UR4], R2 ;  /* 0x00000002ff0075a7 */ /* 0x000ea40008001104 */
[----:B--2---:R-:W-:Y:S05]  /*3a80*/  @!P0 BRA `(.L_x_68) ;  /* 0x0000009000548947 */ /* 0x004fea0003800000 */
.L_x_147:
[----:B------:R-:W-:Y:S01]  /*3a90*/  NOP ;  /* 0x0000000000007918 */ /* 0x000fe20000000000 */
[----:B--2---:R-:W2:Y:S01]  /*3aa0*/  LDS R0, [UR7+0x14] ;  /* 0x00001407ff007984 */ /* 0x004ea20008000800 */
[----:B------:R-:W-:Y:S01]  /*3ab0*/  ULOP3.LUT UR4, UR23, 0xffff, URZ, 0xc0, !UPT ;  /* 0x0000ffff17047892 */ /* 0x000fe2000f8ec0ff */
[----:B------:R-:W-:Y:S01]  /*3ac0*/  UMOV UR5, 0xffff ;  /* 0x0000ffff00057882 */ /* 0x000fe20000000000 */
[----:B-1----:R-:W-:Y:S02]  /*3ad0*/  UMOV UR6, 0x1 ;  /* 0x0000000100067882 */ /* 0x002fe40000000000 */
[----:B------:R-:W-:-:S04]  /*3ae0*/  USHF.R.U32.HI UR4, URZ, 0x5, UR4 ;  /* 0x00000005ff047899 */ /* 0x000fc80008011604 */
[----:B------:R-:W-:Y:S02]  /*3af0*/  USHF.L.U32 UR5, UR5, UR4, URZ ;  /* 0x0000000405057299 */ /* 0x000fe400080006ff */
[----:B------:R-:W-:-:S04]  /*3b00*/  USHF.L.U32 UR4, UR6, UR4, URZ ;  /* 0x0000000406047299 */ /* 0x000fc800080006ff */
[----:B--2---:R-:W-:-:S04]  /*3b10*/  LOP3.LUT R0, R0, UR5, RZ, 0xc0, !PT ;  /* 0x0000000500007c12 */ /* 0x004fc8000f8ec0ff */
[----:B------:R-:W-:-:S13]  /*3b20*/  ISETP.NE.AND P0, PT, R0, UR5, PT ;  /* 0x0000000500007c0c */ /* 0x000fda000bf05270 */
[----:B------:R-:W-:Y:S05]  /*3b30*/  @P0 BRA `(.L_x_69) ;  /* 0x0000000000580947 */ /* 0x000fea0003800000 */
[----:B------:R-:W1:Y:S02]  /*3b40*/  LDS R0, [UR7+0x18] ;  /* 0x00001807ff007984 */ /* 0x000e640008000800 */
[----:B-1----:R-:W-:-:S04]  /*3b50*/  LOP3.LUT R0, R0, UR4, RZ, 0xc0, !PT ;  /* 0x0000000400007c12 */ /* 0x002fc8000f8ec0ff */
[----:B------:R-:W-:-:S13]  /*3b60*/  ISETP.NE.AND P0, PT, R0, UR4, PT ;  /* 0x0000000400007c0c */ /* 0x000fda000bf05270 */
[----:B------:R-:W-:Y:S05]  /*3b70*/  @P0 BRA `(.L_x_70) ;  /* 0x00000000003c0947 */ /* 0x000fea0003800000 */
[----:B------:R-:W1:Y:S01]  /*3b80*/  S2R R2, SR_LANEID ;  /* 0x0000000000027919 */ /* 0x000e620000000000 */
[----:B------:R-:W-:-:S06]  /*3b90*/  ULOP3.LUT UR5, URZ, UR5, URZ, 0x33, !UPT ;  /* 0x00000005ff057292 */ /* 0x000fcc000f8e33ff */
[----:B------:R-:W-:-:S04]  /*3ba0*/  IMAD.U32 R0, RZ, RZ, UR5 ;  /* 0x00000005ff007e24 */ /* 0x000fc8000f8e00ff */
[----:B------:R2:W3:Y:S02]  /*3bb0*/  REDUX UR8, R0 ;  /* 0x00000000000873c4 */ /* 0x0004e40000000000 */
[----:B------:R4:W-:Y:S01]  /*3bc0*/  UTCATOMSWS.AND URZ, UR5 ;  /* 0x0000000500ff79e3 */ /* 0x0009e20008000000 */
[----:B--2---:R-:W-:Y:S01]  /*3bd0*/  LOP3.LUT R0, RZ, UR4, RZ, 0x33, !PT ;  /* 0x00000004ff007c12 */ /* 0x004fe2000f8e33ff */
[----:B------:R-:W-:Y:S02]  /*3be0*/  VOTEU.ANY UR4, UPT, PT ;  /* 0x0000000000047886 */ /* 0x000fe400038e0100 */
[----:B------:R-:W-:Y:S02]  /*3bf0*/  UFLO.U32 UR4, UR4 ;  /* 0x00000004000472bd */ /* 0x000fe400080e0000 */
[----:B------:R-:W2:Y:S04]  /*3c00*/  REDUX UR6, R0 ;  /* 0x00000000000673c4 */ /* 0x000ea80000000000 */
[----:B-1----:R-:W-:-:S02]  /*3c10*/  ISETP.EQ.U32.AND P0, PT, R2, UR4, PT ;  /* 0x0000000402007c0c */ /* 0x002fc4000bf02070 */
[----:B---3--:R-:W-:-:S11]  /*3c20*/  MOV R2, UR8 ;  /* 0x0000000800027c02 */ /* 0x008fd60008000f00 */
[----:B------:R4:W-:Y:S01]  /*3c30*/  @P0 ATOMS.AND RZ, [UR7+0x14], R2 ;  /* 0x00001402ffff098c */ /* 0x0009e2000a800007 */
[----:B--2---:R-:W-:-:S05]  /*3c40*/  IMAD.U32 R0, RZ, RZ, UR6 ;  /* 0x00000006ff007e24 */ /* 0x004fca000f8e00ff */
[----:B------:R4:W-:Y:S01]  /*3c50*/  @P0 ATOMS.AND RZ, [UR7+0x18], R0 ;  /* 0x00001800ffff098c */ /* 0x0009e2000a800007 */
[----:B------:R-:W-:Y:S05]  /*3c60*/  BRA `(.L_x_71) ;  /* 0x0000000000147947 */ /* 0x000fea0003800000 */
.L_x_70:
[----:B------:R-:W-:Y:S02]  /*3c70*/  MOV R2, 0x3c90 ;  /* 0x00003c9000027802 */ /* 0x000fe40000000f00 */
[----:B-----5:R-:W-:Y:S05]  /*3c80*/  CALL.REL.NOINC `($__internal_0_$__cuda_sm10x_tcgen05_guardrail_trap_col_being_dealloced_not_returned_by_alloc) ;  /* 0x0000009000887944 */ /* 0x020fea0003c00000 */
[----:B------:R-:W-:Y:S05]  /*3c90*/  BRA `(.L_x_71) ;  /* 0x0000000000087947 */ /* 0x000fea0003800000 */
.L_x_69:
[----:B------:R-:W-:Y:S02]  /*3ca0*/  MOV R2, 0x3cc0 ;  /* 0x00003cc000027802 */ /* 0x000fe40000000f00 */
[----:B-----5:R-:W-:Y:S05]  /*3cb0*/  CALL.REL.NOINC `($__internal_2_$__cuda_sm10x_tcgen05_guardrail_trap_unallocated_columns_being_dealloced) ;  /* 0x0000009000947944 */ /* 0x020fea0003c00000 */
.L_x_71:
[----:B------:R-:W-:Y:S01]  /*3cc0*/  NOP ;  /* 0x0000000000007918 */ /* 0x000fe20000000000 */
[----:B----4-:R-:W-:Y:S05]  /*3cd0*/  EXIT ;  /* 0x000000000000794d */ /* 0x010fea0003800000 */
.L_x_55:
[----:B------:R-:W-:-:S09]  /*3ce0*/  UISETP.NE.OR UP0, UPT, UR18, 0x3, !UP3 ;  /* 0x000000031200788c */ /* 0x000fd2000df05670 */
[----:B------:R-:W-:Y:S05]  /*3cf0*/  BRA.U UP0, `(.L_x_72) ;  /* 0x0000000d00e87547 */ /* 0x000fea000b800000 */
[----:B------:R-:W2:Y:S01]  /*3d00*/  LDCU.64 UR4, c[0x0][0x888] ;  /* 0x00011100ff0477ac */ /* 0x000ea20008000a00 */
[----:B------:R-:W-:Y:S02]  /*3d10*/  HFMA2 R9, -RZ, RZ, 0, 0 ;  /* 0x00000000ff097431 */ /* 0x000fe400000001ff */
[----:B------:R-:W-:Y:S01]  /*3d20*/  IMAD.MOV.U32 R11, RZ, RZ, 0x1 ;  /* 0x00000001ff0b7424 */ /* 0x000fe200078e00ff */
[----:B------:R-:W-:Y:S01]  /*3d30*/  MOV R8, 0xe000 ;  /* 0x0000e00000087802 */ /* 0x000fe20000000f00 */
[----:B------:R-:W3:Y:S01]  /*3d40*/  LDCU UR44, c[0x0][0x370] ;  /* 0x00006e00ff2c77ac */ /* 0x000ee20008000800 */
[----:B------:R-:W-:Y:S01]  /*3d50*/  IMAD.MOV.U32 R10, RZ, RZ, RZ ;  /* 0x000000ffff0a7224 */ /* 0x000fe200078e00ff */
[----:B------:R-:W3:Y:S01]  /*3d60*/  LDCU.128 UR48, c[0x0][0xb10] ;  /* 0x00016200ff3077ac */ /* 0x000ee20008000c00 */
[----:B------:R-:W4:Y:S01]  /*3d70*/  LDCU UR37, c[0x0][0x374] ;  /* 0x00006e80ff2577ac */ /* 0x000f220008000800 */
[----:B------:R-:W1:Y:S01]  /*3d80*/  LDCU.64 UR42, c[0x0][0x890] ;  /* 0x00011200ff2a77ac */ /* 0x000e620008000a00 */
[----:B------:R-:W1:Y:S01]  /*3d90*/  LDCU UR29, c[0x0][0xb0c] ;  /* 0x00016180ff1d77ac */ /* 0x000e620008000800 */
[----:B--2---:R-:W-:Y:S01]  /*3da0*/  UISETP.NE.U32.AND UP0, UPT, UR4, URZ, UPT ;  /* 0x000000ff0400728c */ /* 0x004fe2000bf05070 */
[----:B------:R-:W2:Y:S01]  /*3db0*/  LDCU UR56, c[0x0][0xb20] ;  /* 0x00016400ff3877ac */ /* 0x000ea20008000800 */
[----:B------:R-:W2:Y:S01]  /*3dc0*/  LDCU UR4, c[0x0][0xb30] ;  /* 0x00016600ff0477ac */ /* 0x000ea20008000800 */
[----:B---3--:R-:W-:-:S02]  /*3dd0*/  UIMAD.WIDE.U32 UR8, UR44, UR48, URZ ;  /* 0x000000302c0872a5 */ /* 0x008fc4000f8e00ff */
[----:B----4-:R-:W-:Y:S02]  /*3de0*/  UIMAD.WIDE.U32 UR10, UR37, UR51, URZ ;  /* 0x00000033250a72a5 */ /* 0x010fe4000f8e00ff */
[----:B-1----:R-:W-:Y:S02]  /*3df0*/  UISETP.NE.U32.AND UP6, UPT, UR42, URZ, UPT ;  /* 0x000000ff2a00728c */ /* 0x002fe4000bfc5070 */
[----:B------:R-:W-:Y:S01]  /*3e00*/  UISETP.NE.AND.EX UP5, UPT, UR5, URZ, UPT, UP0 ;  /* 0x000000ff0500728c */ /* 0x000fe2000bfa5300 */
[----:B------:R-:W-:Y:S01]  /*3e10*/  UMOV UR6, 0x400 ;  /* 0x0000040000067882 */ /* 0x000fe20000000000 */
[----:B------:R-:W-:Y:S01]  /*3e20*/  UISETP.NE.AND UP0, UPT, UR21, 0x1, UPT ;  /* 0x000000011500788c */ /* 0x000fe2000bf05270 */
[----:B------:R-:W-:Y:S01]  /*3e30*/  UMOV UR8, UR9 ;  /* 0x0000000900087c82 */ /* 0x000fe20008000000 */
[----:B------:R-:W-:Y:S01]  /*3e40*/  UMOV UR45, UR11 ;  /* 0x0000000b002d7c82 */ /* 0x000fe20008000000 */
[----:B------:R-:W-:Y:S01]  /*3e50*/  UISETP.NE.AND UP0, UPT, UR29, 0x1, UPT ;  /* 0x000000011d00788c */ /* 0x000fe2000bf05270 */
[----:B------:R-:W1:Y:S01]  /*3e60*/  LDCU.64 UR54, c[0x0][0x348] ;  /* 0x00006900ff3677ac */ /* 0x000e620008000a00 */
[----:B------:R-:W-:Y:S01]  /*3e70*/  UMOV UR30, URZ ;  /* 0x000000ff001e7c82 */ /* 0x000fe20008000000 */
[----:B------:R-:W-:-:S02]  /*3e80*/  UPLOP3.LUT UP1, UPT, UPT, UPT, UPT, 0x40, 0x4 ;  /* 0x000000000004789c */ /* 0x000fc40003f2e870 */
[----:B------:R-:W-:Y:S01]  /*3e90*/  UISETP.GE.AND UP3, UPT, UR21, 0x1, UPT ;  /* 0x000000011500788c */ /* 0x000fe2000bf66270 */
[----:B------:R-:W3:Y:S01]  /*3ea0*/  LDCU.64 UR22, c[0x0][0xb28] ;  /* 0x00016500ff1677ac */ /* 0x000ee20008000a00 */
[----:B------:R-:W-:Y:S02]  /*3eb0*/  ULEA UR6, UR15, UR6, 0x18 ;  /* 0x000000060f067291 */ /* 0x000fe4000f8ec0ff */
[----:B------:R-:W-:Y:S02]  /*3ec0*/  UISETP.NE.AND.EX UP6, UPT, UR43, URZ, UPT, UP6 ;  /* 0x000000ff2b00728c */ /* 0x000fe4000bfc5360 */
[----:B------:R-:W-:Y:S02]  /*3ed0*/  USHF.R.U32.HI UR52, URZ, UR49, UR8 ;  /* 0x00000031ff347299 */ /* 0x000fe40008011608 */
[----:B--2---:R-:W-:Y:S02]  /*3ee0*/  USHF.R.U32.HI UR45, URZ, UR56, UR45 ;  /* 0x00000038ff2d7299 */ /* 0x004fe4000801162d */
[----:B------:R-:W-:-:S02]  /*3ef0*/  UISETP.NE.AND UP0, UPT, UR50, 0x1, UPT ;  /* 0x000000013200788c */ /* 0x000fc4000bf05270 */
[----:B------:R-:W-:-:S11]  /*3f00*/  UISETP.NE.AND UP4, UPT, UR4, 0x1, UPT ;  /* 0x000000010400788c */ /* 0x000fd6000bf85270 */
.L_x_80:
[C---:B------:R-:W-:Y:S02]  /*3f10*/  LEA R3, R10.reuse, UR6, 0x3 ;  /* 0x000000060a037c11 */ /* 0x040fe4000f8e18ff */
[----:B------:R-:W-:Y:S02]  /*3f20*/  SHF.L.U32 R0, R9, 0x1f, RZ ;  /* 0x0000001f09007819 */ /* 0x000fe400000006ff */
[----:B------:R-:W-:Y:S02]  /*3f30*/  LEA R4, R10, UR6, 0x4 ;  /* 0x000000060a047c11 */ /* 0x000fe4000f8e20ff */
[----:B--2---:R-:W2:Y:S02]  /*3f40*/  SYNCS.PHASECHK.TRANS64.TRYWAIT P0, [R3+URZ+0xd0], R0 ;  /* 0x0000d000030075a7 */ /* 0x004ea400080011ff */
[----:B--2---:R-:W-:Y:S05]  /*3f50*/  @!P0 BRA `(.L_x_73) ;  /* 0x0000008c00388947 */ /* 0x004fea0003800000 */
.L_x_148:
[----:B------:R-:W4:Y:S01]  /*3f60*/  LDS.128 R4, [R4+0x140] ;  /* 0x0001400004047984 */ /* 0x000f220000000c00 */
[----:B------:R-:W-:Y:S01]  /*3f70*/  UISETP.GE.AND UP0, UPT, UR21, 0x1, UPT ;  /* 0x000000011500788c */ /* 0x000fe2000bf06270 */
[----:B------:R-:W-:Y:S01]  /*3f80*/  @!PT LDS RZ, [RZ] ;  /* 0x00000000fffff984 */ /* 0x000fe20000000800 */
[----:B------:R-:W-:Y:S01]  /*3f90*/  @!PT LDS RZ, [RZ] ;  /* 0x00000000fffff984 */ /* 0x000fe20000000800 */
[----:B------:R-:W-:Y:S01]  /*3fa0*/  @!PT LDS RZ, [RZ] ;  /* 0x00000000fffff984 */ /* 0x000fe20000000800 */
[----:B------:R-:W-:Y:S01]  /*3fb0*/  @!PT LDS RZ, [RZ] ;  /* 0x00000000fffff984 */ /* 0x000fe20000000800 */
[----:B------:R1:W-:Y:S06]  /*3fc0*/  MEMBAR.ALL.CTA ;  /* 0x0000000000007992 */ /* 0x0003ec0000008000 */
[----:B-1----:R-:W1:Y:S01]  /*3fd0*/  FENCE.VIEW.ASYNC.S ;  /* 0x00000000000073c6 */ /* 0x002e620000000000 */
[----:B----4-:R-:W-:Y:S11]  /*3fe0*/  LOP3.LUT P0, RZ, R6, 0x1, RZ, 0xc0, !PT ;  /* 0x0000000106ff7812 */ /* 0x010ff6000780c0ff */
[----:B------:R-:W-:Y:S02]  /*3ff0*/  @!UPT UIADD3 URZ, UPT, UPT, URZ, URZ, URZ ;  /* 0x000000fffffff290 */ /* 0x000fe4000fffe0ff */
[----:B-1----:R-:W-:Y:S01]  /*4000*/  VOTEU.ANY UP3, P0 ;  /* 0x0000000000ff7886 */ /* 0x002fe20000060100 */
[----:B------:R-:W-:Y:S11]  /*4010*/  PLOP3.LUT P0, PT, PT, PT, UP3, 0x80, 0x8 ;  /* 0x000000000008781c */ /* 0x000ff60003f0f038 */
[----:B------:R-:W-:Y:S02]  /*4020*/  @!UPT UIADD3 URZ, UPT, UPT, URZ, URZ, URZ ;  /* 0x000000fffffff290 */ /* 0x000fe4000fffe0ff */
[----:B--2---:R-:W-:Y:S02]  /*4030*/  @P0 SHF.R.U32.HI R0, RZ, 0x10, R5 ;  /* 0x00000010ff000819 */ /* 0x004fe40000011605 */
[----:B------:R-:W-:Y:S02]  /*4040*/  @P0 MOV R2, R4 ;  /* 0x0000000400020202 */ /* 0x000fe40000000f00 */
[----:B------:R-:W-:Y:S01]  /*4050*/  @P0 R2UR UR4, R0 ;  /* 0x00000000000402ca */ /* 0x000fe200000e0000 */
[----:B------:R-:W-:Y:S01]  /*4060*/  VIADD R0, R3, 0xe0 ;  /* 0x000000e003007836 */ /* 0x000fe20000000000 */
[----:B------:R-:W-:Y:S02]  /*4070*/  @P0 LOP3.LUT R4, R5, 0xffff, RZ, 0xc0, !PT ;  /* 0x0000ffff05040812 */ /* 0x000fe400078ec0ff */
[----:B------:R-:W-:Y:S02]  /*4080*/  @P0 R2UR UR7, R2 ;  /* 0x00000000020702ca */ /* 0x000fe400000e0000 */
[----:B------:R-:W-:Y:S02]  /*4090*/  PRMT R0, RZ, 0x654, R0 ;  /* 0x00000654ff007816 */ /* 0x000fe40000000000 */
[----:B------:R-:W-:Y:S02]  /*40a0*/  @P0 R2UR UR5, R4 ;  /* 0x00000000040502ca */ /* 0x000fe400000e0000 */
[----:B------:R1:W-:Y:S03]  /*40b0*/  SYNCS.ARRIVE.TRANS64.RED.A1T0 RZ, [R0+URZ], RZ ;  /* 0x000000ff00ff79a7 */ /* 0x0003e600081004ff */
[----:B------:R-:W-:Y:S04]  /*40c0*/  @UP3 UMOV UR31, UR4 ;  /* 0x00000004001f3c82 */ /* 0x000fe80008000000 */
[----:B------:R-:W-:Y:S04]  /*40d0*/  @UP3 UMOV UR14, UR7 ;  /* 0x00000007000e3c82 */ /* 0x000fe80008000000 */
[----:B------:R-:W-:Y:S01]  /*40e0*/  @UP3 UMOV UR13, UR5 ;  /* 0x00000005000d3c82 */ /* 0x000fe20008000000 */
[----:B------:R-:W-:Y:S05]  /*40f0*/  BRA.U !UP0, `(.L_x_74) ;  /* 0x0000000108c07547 */ /* 0x000fea000b800000 */
[----:B------:R-:W-:Y:S02]  /*4100*/  UIMAD.WIDE.U32 UR10, UR13, UR51, URZ ;  /* 0x000000330d0a72a5 */ /* 0x000fe4000f8e00ff */
[----:B------:R-:W-:Y:S02]  /*4110*/  UP2UR UR12, UPR, URZ, 0x4 ;  /* 0x00000004ff0c7883 */ /* 0x000fe40008000000 */
[----:B------:R-:W-:Y:S02]  /*4120*/  UISETP.NE.AND UP2, UPT, UR50, 0x1, UPT ;  /* 0x000000013200788c */ /* 0x000fe4000bf45270 */
[----:B------:R-:W-:Y:S02]  /*4130*/  UIMAD.WIDE.U32 UR16, UR14, UR48, URZ ;  /* 0x000000300e1072a5 */ /* 0x000fe4000f8e00ff */
[----:B------:R-:W-:Y:S02]  /*4140*/  USEL UR4, UR37, UR45, !UP2 ;  /* 0x0000002d25047287 */ /* 0x000fe4000d000000 */
[----:B------:R-:W-:Y:S02]  /*4150*/  UISETP.NE.AND UP0, UPT, UR29, 0x1, UPT ;  /* 0x000000011d00788c */ /* 0x000fe4000bf05270 */
[----:B------:R-:W-:Y:S02]  /*4160*/  UP2UR UR20, UPR, URZ, 0x2 ;  /* 0x00000002ff147883 */ /* 0x000fe40008000000 */
[----:B------:R-:W-:Y:S02]  /*4170*/  UISETP.NE.AND UP1, UPT, UR21, 0x1, UPT ;  /* 0x000000011500788c */ /* 0x000fe4000bf25270 */
[----:B---3--:R-:W-:Y:S02]  /*4180*/  UIMAD.WIDE.U32 UR18, UR4, UR22, URZ ;  /* 0x00000016041272a5 */ /* 0x008fe4000f8e00ff */
[----:B------:R-:W-:Y:S01]  /*4190*/  USEL UR8, UR44, UR52, !UP0 ;  /* 0x000000342c087287 */ /* 0x000fe2000c000000 */
[----:B------:R-:W-:Y:S02]  /*41a0*/  UMOV UR5, UR11 ;  /* 0x0000000b00057c82 */ /* 0x000fe40008000000 */
[----:B------:R-:W-:Y:S02]  /*41b0*/  USHF.R.U32.HI UR7, URZ, UR56, UR5 ;  /* 0x00000038ff077299 */ /* 0x000fe40008011605 */
[----:B------:R-:W-:Y:S02]  /*41c0*/  UIMAD.WIDE.U32 UR24, UR8, UR22, URZ ;  /* 0x00000016081872a5 */ /* 0x000fe4000f8e00ff */
[----:B------:R-:W-:Y:S02]  /*41d0*/  USEL UR7, UR13, UR7, !UP2 ;  /* 0x000000070d077287 */ /* 0x000fe4000d000000 */
[----:B------:R-:W-:Y:S02]  /*41e0*/  UISETP.NE.AND UP2, UPT, UR12, URZ, UPT ;  /* 0x000000ff0c00728c */ /* 0x000fe4000bf45270 */
[----:B------:R-:W-:Y:S01]  /*41f0*/  UIMAD.WIDE.U32 UR10, UR7, UR22, URZ ;  /* 0x00000016070a72a5 */ /* 0x000fe2000f8e00ff */
[----:B------:R-:W-:Y:S02]  /*4200*/  UMOV UR5, UR17 ;  /* 0x0000001100057c82 */ /* 0x000fe40008000000 */
[----:B------:R-:W-:Y:S03]  /*4210*/  USHF.R.U32.HI UR9, URZ, UR49, UR5 ;  /* 0x00000031ff097299 */ /* 0x000fe60008011605 */
[----:B------:R-:W-:Y:S02]  /*4220*/  UMOV UR5, UR19 ;  /* 0x0000001300057c82 */ /* 0x000fe40008000000 */
[----:B------:R-:W-:Y:S03]  /*4230*/  @UP1 USHF.R.U32.HI UR4, URZ, UR23, UR5 ;  /* 0x00000017ff041299 */ /* 0x000fe60008011605 */
[----:B------:R-:W-:Y:S01]  /*4240*/  UMOV UR5, UR25 ;  /* 0x0000001900057c82 */ /* 0x000fe20008000000 */
[----:B------:R-:W-:Y:S02]  /*4250*/  UIMAD UR4, UR21, UR4, URZ ;  /* 0x00000004150472a4 */ /* 0x000fe4000f8e02ff */
[----:B------:R-:W-:Y:S02]  /*4260*/  @UP1 USHF.R.U32.HI UR8, URZ, UR23, UR5 ;  /* 0x00000017ff081299 */ /* 0x000fe40008011605 */
[----:B------:R-:W-:Y:S02]  /*4270*/  USEL UR5, UR14, UR9, !UP0 ;  /* 0x000000090e057287 */ /* 0x000fe4000c000000 */
[----:B------:R-:W-:Y:S02]  /*4280*/  UIMAD UR9, UR21, UR8, URZ ;  /* 0x00000008150972a4 */ /* 0x000fe4000f8e02ff */
[----:B------:R-:W-:Y:S03]  /*4290*/  UISETP.GE.AND UP0, UPT, UR7, UR4, UPT ;  /* 0x000000040700728c */ /* 0x000fe6000bf06270 */
[----:B------:R-:W-:Y:S01]  /*42a0*/  UMOV UR4, UR11 ;  /* 0x0000000b00047c82 */ /* 0x000fe20008000000 */
[----:B------:R-:W-:Y:S02]  /*42b0*/  UISETP.GE.OR UP0, UPT, UR5, UR9, UP0 ;  /* 0x000000090500728c */ /* 0x000fe40008706670 */
[----:B------:R-:W-:Y:S02]  /*42c0*/  USHF.R.U32.HI UR4, URZ, UR23, UR4 ;  /* 0x00000017ff047299 */ /* 0x000fe40008011604 */
[----:B------:R-:W-:Y:S02]  /*42d0*/  UIMAD.WIDE.U32 UR10, UR5, UR22, URZ ;  /* 0x00000016050a72a5 */ /* 0x000fe4000f8e00ff */
[----:B------:R-:W-:Y:S04]  /*42e0*/  USEL UR12, UR7, UR4, !UP1 ;  /* 0x00000004070c7287 */ /* 0x000fe8000c800000 */
[----:B------:R-:W-:Y:S01]  /*42f0*/  UIADD3 UR9, UPT, UPT, -UR12, URZ, URZ ;  /* 0x000000ff0c097290 */ /* 0x000fe2000fffe1ff */
[----:B------:R-:W-:Y:S02]  /*4300*/  @!UP0 UMOV UR4, UR11 ;  /* 0x0000000b00048c82 */ /* 0x000fe40008000000 */
[----:B------:R-:W-:Y:S02]  /*4310*/  @!UP0 USHF.R.U32.HI UR4, URZ, UR23, UR4 ;  /* 0x00000017ff048299 */ /* 0x000fe40008011604 */
[----:B------:R-:W-:Y:S02]  /*4320*/  UIMAD UR9, UR21, UR9, UR7 ;  /* 0x00000009150972a4 */ /* 0x000fe4000f8e0207 */
[----:B------:R-:W-:Y:S02]  /*4330*/  @!UP0 USEL UR4, UR5, UR4, !UP1 ;  /* 0x0000000405048287 */ /* 0x000fe4000c800000 */
[----:B------:R-:W-:Y:S02]  /*4340*/  UISETP.NE.AND UP1, UPT, UR20, URZ, UPT ;  /* 0x000000ff1400728c */ /* 0x000fe4000bf25270 */
[----:B------:R-:W-:Y:S02]  /*4350*/  @!UP0 UIMAD UR8, UR8, UR9, UR4 ;  /* 0x00000009080882a4 */ /* 0x000fe4000f8e0204 */
[----:B------:R-:W-:Y:S02]  /*4360*/  @!UP0 UIADD3 UR10, UPT, UPT, UR12, -UR4, URZ ;  /* 0x800000040c0a8290 */ /* 0x000fe4000fffe0ff */
[----:B------:R-:W-:Y:S02]  /*4370*/  UIADD3 UR9, UPT, UPT, -UR7, URZ, URZ ;  /* 0x000000ff07097290 */ /* 0x000fe4000fffe1ff */
[----:B------:R-:W-:Y:S02]  /*4380*/  UIADD3 UR4, UPT, UPT, -UR5, URZ, URZ ;  /* 0x000000ff05047290 */ /* 0x000fe4000fffe1ff */
[----:B------:R-:W-:Y:S03]  /*4390*/  @!UP0 UIMAD UR7, UR10, UR21, UR5 ;  /* 0x000000150a0782a4 */ /* 0x000fe6000f8e0205 */
[----:B------:R-:W-:Y:S01]  /*43a0*/  @!UP0 UMOV UR5, UR8 ;  /* 0x0000000800058c82 */ /* 0x000fe20008000000 */
[----:B------:R-:W-:Y:S02]  /*43b0*/  UIMAD UR8, UR29, UR4, UR14 ;  /* 0x000000041d0872a4 */ /* 0x000fe4000f8e020e */
[----:B------:R-:W-:Y:S02]  /*43c0*/  UIMAD UR4, UR50, UR9, UR13 ;  /* 0x00000009320472a4 */ /* 0x000fe4000f8e020d */
[----:B------:R-:W-:Y:S02]  /*43d0*/  UIMAD UR14, UR5, UR29, UR8 ;  /* 0x0000001d050e72a4 */ /* 0x000fe4000f8e0208 */
[----:B------:R-:W-:Y:S11]  /*43e0*/  UIMAD UR13, UR7, UR50, UR4 ;  /* 0x00000032070d72a4 */ /* 0x000ff6000f8e0204 */
[----:B------:R-:W-:Y:S01]  /*43f0*/  @!UPT UIADD3 URZ, UPT, UPT, URZ, URZ, URZ ;  /* 0x000000fffffff290 */ /* 0x000fe2000fffe0ff */
.L_x_74:
[----:B------:R-:W2:Y:S01]  /*4400*/  @!UP4 LDCU.128 UR16, c[0x0][0xb10] ;  /* 0x00016200ff10c7ac */ /* 0x000ea20008000c00 */
[----:B------:R-:W-:Y:S04]  /*4410*/  ISETP.NE.U32.AND P0, PT, RZ, UR42, PT ;  /* 0x0000002aff007c0c */ /* 0x000fe8000bf05070 */
[----:B------:R-:W-:Y:S01]  /*4420*/  ISETP.NE.AND.EX P0, PT, RZ, UR43, PT, P0 ;  /* 0x0000002bff007c0c */ /* 0x000fe2000bf05300 */
[----:B------:R-:W4:Y:S01]  /*4430*/  @!UP4 LDCU UR5, c[0x0][0xb0c] ;  /* 0x00016180ff05c7ac */ /* 0x000f220008000800 */
[----:B--2---:R-:W-:Y:S02]  /*4440*/  UIMAD.WIDE.U32 UR8, UR14, UR16, URZ ;  /* 0x000000100e0872a5 */ /* 0x004fe4000f8e00ff */
[----:B------:R-:W-:Y:S05]  /*4450*/  UIMAD.WIDE.U32 UR10, UR13, UR19, URZ ;  /* 0x000000130d0a72a5 */ /* 0x000fea000f8e00ff */
[----:B------:R-:W-:Y:S01]  /*4460*/  @!UP4 UMOV UR4, UR9 ;  /* 0x000000090004cc82 */ /* 0x000fe20008000000 */
[----:B----4-:R-:W-:Y:S02]  /*4470*/  @!UP4 UISETP.NE.AND UP0, UPT, UR5, 0x1, UPT ;  /* 0x000000010500c88c */ /* 0x010fe4000bf05270 */
[----:B------:R-:W-:Y:S01]  /*4480*/  @!UP4 USHF.R.U32.HI UR4, URZ, UR17, UR4 ;  /* 0x00000011ff04c299 */ /* 0x000fe20008011604 */
[----:B------:R-:W-:Y:S03]  /*4490*/  @!UP4 UMOV UR7, UR11 ;  /* 0x0000000b0007cc82 */ /* 0x000fe60008000000 */
[----:B------:R-:W-:Y:S02]  /*44a0*/  @!UP4 USEL UR8, UR14, UR4, !UP0 ;  /* 0x000000040e08c287 */ /* 0x000fe4000c000000 */
[----:B------:R-:W-:Y:S05]  /*44b0*/  @!UP4 UISETP.NE.AND UP0, UPT, UR18, 0x1, UPT ;  /* 0x000000011200c88c */ /* 0x000fea000bf05270 */
[----:B------:R-:W2:Y:S02]  /*44c0*/  @!UP4 LDCU UR4, c[0x0][0xb20] ;  /* 0x00016400ff04c7ac */ /* 0x000ea40008000800 */
[----:B--2---:R-:W-:Y:S04]  /*44d0*/  @!UP4 USHF.R.U32.HI UR7, URZ, UR4, UR7 ;  /* 0x00000004ff07c299 */ /* 0x004fe80008011607 */
[----:B------:R-:W-:Y:S04]  /*44e0*/  @!UP4 USEL UR7, UR13, UR7, !UP0 ;  /* 0x000000070d07c287 */ /* 0x000fe8000c000000 */
[----:B------:R-:W-:Y:S02]  /*44f0*/  @!UP4 UIADD3 UR4, UPT, UPT, -UR8, UR7, URZ ;  /* 0x000000070804c290 */ /* 0x000fe4000fffe1ff */
[----:B------:R-:W-:Y:S02]  /*4500*/  @!UP4 UIADD3 UR7, UPT, UPT, UR8, -UR7, URZ ;  /* 0x800000070807c290 */ /* 0x000fe4000fffe0ff */
[----:B------:R-:W-:Y:S02]  /*4510*/  @!UP4 UIMAD UR14, UR4, UR5, UR14 ;  /* 0x00000005040ec2a4 */ /* 0x000fe4000f8e020e */
[----:B------:R-:W-:Y:S01]  /*4520*/  @!UP4 UIMAD UR13, UR7, UR18, UR13 ;  /* 0x00000012070dc2a4 */ /* 0x000fe2000f8e020d */
[----:B------:R-:W-:Y:S11]  /*4530*/  BRA.U UP1, `(.L_x_75) ;  /* 0x0000000101107547 */ /* 0x000ff6000b800000 */
[----:B------:R-:W-:Y:S04]  /*4540*/  MOV R2, UR53 ;  /* 0x0000003500027c02 */ /* 0x000fe80008000f00 */
[----:B------:R-:W-:Y:S04]  /*4550*/  SHF.L.U32 R2, R2, 0x1f, RZ ;  /* 0x0000001f02027819 */ /* 0x000fe800000006ff */
[----:B------:R-:W2:Y:S02]  /*4560*/  SYNCS.PHASECHK.TRANS64.TRYWAIT P1, [UR6+0xc8], R2 ;  /* 0x0000c802ff0075a7 */ /* 0x000ea40008021106 */
[----:B--2---:R-:W-:Y:S05]  /*4570*/  @!P1 BRA `(.L_x_76) ;  /* 0x0000008400c49947 */ /* 0x004fea0003800000 */
.L_x_75:
[----:B------:R-:W-:Y:S05]  /*4580*/  BRA.U !UP6, `(.L_x_77) ;  /* 0x000000010e407547 */ /* 0x000fea000b800000 */
[----:B------:R-:W-:Y:S01]  /*4590*/  UPLOP3.LUT UP2, UPT, UPT, UPT, UP5, 0x80, 0x8 ;  /* 0x000000000008789c */ /* 0x000fe20003f4f050 */
[----:B-1----:R-:W-:Y:S01]  /*45a0*/  IMAD.MOV.U32 R0, RZ, RZ, 0x1 ;  /* 0x00000001ff007424 */ /* 0x002fe200078e00ff */
[----:B------:R-:W1:Y:S04]  /*45b0*/  LDCU.64 UR8, c[0x0][0x358] ;  /* 0x00006b00ff0877ac */ /* 0x000e680008000a00 */
[----:B------:R-:W-:Y:S05]  /*45c0*/  PLOP3.LUT P1, PT, PT, PT, UP2, 0x80, 0x8 ;  /* 0x000000000008781c */ /* 0x000fea0003f2f028 */
[----:B------:R-:W2:Y:S01]  /*45d0*/  @UP2 LDCU.64 UR4, c[0x0][0x888] ;  /* 0x00011100ff0427ac */ /* 0x000ea20008000a00 */
[----:B------:R-:W-:Y:S04]  /*45e0*/  @UP2 UIMAD UR7, UR36, UR42, URZ ;  /* 0x0000002a240722a4 */ /* 0x000fe8000f8e02ff */
[----:B--2---:R-:W-:Y:S06]  /*45f0*/  @UP2 UIMAD.WIDE UR4, UR7, 0x4, UR4 ;  /* 0x00000004070428a5 */ /* 0x004fec000f8e0204 */
[----:B------:R-:W-:Y:S02]  /*4600*/  IMAD.U32 R2, RZ, RZ, UR4 ;  /* 0x00000004ff027e24 */ /* 0x000fe4000f8e00ff */
[----:B------:R-:W-:Y:S03]  /*4610*/  IMAD.U32 R3, RZ, RZ, UR5 ;  /* 0x00000005ff037e24 */ /* 0x000fe6000f8e00ff */
[----:B------:R-:W2:Y:S02]  /*4620*/  @!UP2 LDCU UR4, c[0x0][0x880] ;  /* 0x00011000ff04a7ac */ /* 0x000ea40008000800 */
[----:B-1---5:R1:W5:Y:S02]  /*4630*/  @P1 LDG.E R249, desc[UR8][R2.64] ;  /* 0x0000000802f91981 */ /* 0x022364000c1e1900 */
[----:B-1----:R-:W-:Y:S05]  /*4640*/  HFMA2 R2, -RZ, RZ, 0, 5.9604644775390625e-08 ;  /* 0x00000001ff027431 */ /* 0x002fea00000001ff */
[----:B------:R-:W-:Y:S04]  /*4650*/  @P1 PRMT R4, R2, 0x7610, R4 ;  /* 0x0000761002041816 */ /* 0x000fe80000000004 */
[----:B------:R-:W-:Y:S05]  /*4660*/  @!P1 PRMT R4, R0, 0x7610, R4 ;  /* 0x0000761000049816 */ /* 0x000fea0000000004 */
[----:B------:R4:W-:Y:S02]  /*4670*/  STL.S16 [R1+0x190], R4 ;  /* 0x0001900401007387 */ /* 0x0009e40000100600 */
[----:B--2-4-:R-:W-:Y:S07]  /*4680*/  @!P1 MOV R249, UR4 ;  /* 0x0000000400f99c02 */ /* 0x014fee0008000f00 */
.L_x_77:
[----:B-----5:R-:W-:Y:S01]  /*4690*/  @!P0 FSETP.EQ.AND P1, PT, R249, RZ, PT ;  /* 0x000000fff900820b */ /* 0x020fe20003f22000 */
[----:B------:R-:W-:Y:S01]  /*46a0*/  @!UPT UIADD3 URZ, UPT, UPT, URZ, URZ, URZ ;  /* 0x000000fffffff290 */ /* 0x000fe2000fffe0ff */
[----:B------:R-:W-:Y:S11]  /*46b0*/  @!P0 BRA `(.L_x_78) ;  /* 0x00000000001c8947 */ /* 0x000ff60003800000 */
[----:B------:R-:W-:Y:S01]  /*46c0*/  PLOP3.LUT P1, PT, PT, PT, UP2, 0x80, 0x8 ;  /* 0x000000000008781c */ /* 0x000fe20003f2f028 */
[----:B-1----:R-:W2:Y:S03]  /*46d0*/  LDL R0, [R1+0x190] ;  /* 0x0001900001007983 */ /* 0x002ea60000100800 */
[----:B------:R-:W-:Y:S02]  /*46e0*/  PLOP3.LUT P1, PT, P1, PT, PT, 0x8, 0x80 ;  /* 0x000000000080781c */ /* 0x000fe40000f2e170 */
[----:B--2---:R-:W-:Y:S11]  /*46f0*/  LOP3.LUT P0, RZ, R0, 0xff, RZ, 0xc0, !PT ;  /* 0x000000ff00ff7812 */ /* 0x004ff6000780c0ff */
[----:B------:R-:W-:Y:S02]  /*4700*/  @!UPT UIADD3 URZ, UPT, UPT, URZ, URZ, URZ ;  /* 0x000000fffffff290 */ /* 0x000fe4000fffe0ff */
[----:B------:R-:W-:Y:S11]  /*4710*/  @P0 FSETP.EQ.AND P1, PT, R249, RZ, PT ;  /* 0x000000fff900020b */ /* 0x000ff60003f22000 */
[----:B------:R-:W-:Y:S02]  /*4720*/  @!UPT UIADD3 URZ, UPT, UPT, URZ, URZ, URZ ;  /* 0x000000fffffff290 */ /* 0x000fe4000fffe0ff */
.L_x_78:
[----:B------:R-:W-:Y:S01]  /*4730*/  ULEA UR5, UR30, UR6, 0x3 ;  /* 0x000000061e057291 */ /* 0x000fe2000f8e18ff */
[----:B-1----:R-:W-:Y:S02]  /*4740*/  SHF.L.U32 R0, R11, 0x1f, RZ ;  /* 0x0000001f0b007819 */ /* 0x002fe400000006ff */
[----:B------:R-:W-:Y:S01]  /*4750*/  ELECT P0, URZ, PT ;  /* 0x0000000000ff782f */ /* 0x000fe20003800000 */
[----:B------:R-:W-:Y:S05]  /*4760*/  VIADD R10, R10, 0x1 ;  /* 0x000000010a0a7836 */ /* 0x000fea0000000000 */
[----:B------:R-:W1:Y:S02]  /*4770*/  SYNCS.PHASECHK.TRANS64.TRYWAIT P2, [UR5+0xb0], R0 ;  /* 0x0000b000ff0075a7 */ /* 0x000e640008041105 */
[----:B-1----:R-:W-:Y:S05]  /*4780*/  @!P2 BRA `(.L_x_79) ;  /* 0x000000840058a947 */ /* 0x002fea0003800000 */
.L_x_151:
[----:B------:R-:W-:Y:S01]  /*4790*/  UIADD3 UR33, UPT, UPT, UR5, 0xa0, URZ ;  /* 0x000000a005217890 */ /* 0x000fe2000fffe0ff */
[----:B------:R-:W-:Y:S01]  /*47a0*/  PLOP3.LUT P0, PT, P1, P0, PT, 0xf2, 0x2f ;  /* 0x00000000002f781c */ /* 0x000fe20000f01e72 */
[----:B------:R-:W-:Y:S01]  /*47b0*/  UMOV UR40, 0x0 ;  /* 0x0000000000287882 */ /* 0x000fe20000000000 */
[----:B------:R-:W-:Y:S01]  /*47c0*/  UMOV UR41, 0x10000000 ;  /* 0x1000000000297882 */ /* 0x000fe20000000000 */
[----:B------:R-:W-:Y:S01]  /*47d0*/  UMOV UR12, UR36 ;  /* 0x00000024000c7c82 */ /* 0x000fe20008000000 */
[----:B------:R-:W-:Y:S01]  /*47e0*/  UMOV UR20, UR36 ;  /* 0x0000002400147c82 */ /* 0x000fe20008000000 */
[----:B------:R-:W-:Y:S01]  /*47f0*/  UMOV UR28, UR36 ;  /* 0x00000024001c7c82 */ /* 0x000fe20008000000 */
[----:B------:R-:W-:Y:S01]  /*4800*/  UMOV UR9, UR33 ;  /* 0x0000002100097c82 */ /* 0x000fe20008000000 */
[----:B------:R-:W-:Y:S01]  /*4810*/  UMOV UR17, UR33 ;  /* 0x0000002100117c82 */ /* 0x000fe20008000000 */
[----:B------:R-:W-:Y:S01]  /*4820*/  UMOV UR25, UR33 ;  /* 0x0000002100197c82 */ /* 0x000fe20008000000 */
[C---:B------:R-:W-:Y:S04]  /*4830*/  ISETP.NE.AND P1, PT, R10.reuse, 0x2, PT ;  /* 0x000000020a00780c */ /* 0x040fe80003f25270 */
[----:B------:R-:W-:Y:S01]  /*4840*/  VOTEU.ALL UP0, P0 ;  /* 0x0000000000ff7886 */ /* 0x000fe20000000000 */
[----:B-1----:R-:W-:Y:S02]  /*4850*/  SEL R0, RZ, 0x1, P1 ;  /* 0x00000001ff007807 */ /* 0x002fe40000800000 */
[----:B------:R-:W-:Y:S02]  /*4860*/  SEL R10, R10, RZ, P1 ;  /* 0x000000ff0a0a7207 */ /* 0x000fe40000800000 */
[----:B------:R-:W-:Y:S01]  /*4870*/  @!UP0 UIADD3 UR38, UP1, UPT, UR54, 0x580, URZ ;  /* 0x0000058036268890 */ /* 0x000fe2000ff3e0ff */
[----:B------:R-:W-:Y:S01]  /*4880*/  LOP3.LUT R9, R9, R0, RZ, 0x3c, !PT ;  /* 0x0000000009097212 */ /* 0x000fe200078e3cff */
[----:B------:R-:W-:Y:S02]  /*4890*/  @!UP0 UIMAD UR4, UR30, 0xe000, UR6 ;  /* 0x0000e0001e0488a4 */ /* 0x000fe4000f8e0206 */
[----:B------:R-:W-:Y:S02]  /*48a0*/  @!UP0 UIADD3.X UR39, UPT, UPT, URZ, UR55, URZ, UP1, !UPT ;  /* 0x00000037ff278290 */ /* 0x000fe40008ffe4ff */
[----:B------:R-:W-:Y:S02]  /*48b0*/  @!UP0 USHF.L.U32 UR35, UR46, 0x7, URZ ;  /* 0x000000072e238899 */ /* 0x000fe400080006ff */
[----:B------:R-:W-:Y:S02]  /*48c0*/  @!UP0 UIMAD UR34, UR47, 0xe0, URZ ;  /* 0x000000e02f2288a4 */ /* 0x000fe4000f8e02ff */
[----:B------:R-:W-:Y:S01]  /*48d0*/  @!UP0 UIADD3 UR32, UPT, UPT, UR4, 0x200, URZ ;  /* 0x0000020004208890 */ /* 0x000fe2000fffe0ff */
[----:B------:R-:W-:Y:S01]  /*48e0*/  VOTEU.ALL UP1, P0 ;  /* 0x0000000000ff7886 */ /* 0x000fe20000020000 */
[----:B------:R-:W-:Y:S02]  /*48f0*/  @!UP0 UIADD3 UR10, UPT, UPT, UR34, 0x20, URZ ;  /* 0x00000020220a8890 */ /* 0x000fe4000fffe0ff */
[----:B------:R-:W-:Y:S01]  /*4900*/  @!UP0 UIADD3 UR8, UPT, UPT, UR4, 0x2200, URZ ;  /* 0x0000220004088890 */ /* 0x000fe2000fffe0ff */
[----:B------:R-:W-:Y:S01]  /*4910*/  UMOV UR11, UR35 ;  /* 0x00000023000b7c82 */ /* 0x000fe20008000000 */
[----:B------:R-:W-:Y:S03]  /*4920*/  @!UP0 UIADD3 UR18, UPT, UPT, UR34, 0x40, URZ ;  /* 0x0000004022128890 */ /* 0x000fe6000fffe0ff */
[----:B------:R1:W-:Y:S01]  /*4930*/  @!UP1 UTMALDG.3D [UR32], [UR38], desc[UR40] ;  /* 0x00002820260095b4 */ /* 0x0003e20008011000 */
[----:B------:R-:W-:Y:S01]  /*4940*/  VOTEU.ALL UP1, P0 ;  /* 0x0000000000ff7886 */ /* 0x000fe20000020000 */
[----:B------:R-:W-:Y:S01]  /*4950*/  @!UP0 UIADD3 UR16, UPT, UPT, UR4, 0x4200, URZ ;  /* 0x0000420004108890 */ /* 0x000fe2000fffe0ff */
[----:B------:R-:W-:Y:S01]  /*4960*/  UMOV UR19, UR35 ;  /* 0x0000002300137c82 */ /* 0x000fe20008000000 */
[----:B------:R-:W-:Y:S02]  /*4970*/  @!UP0 UIADD3 UR26, UPT, UPT, UR34, 0x60, URZ ;  /* 0x00000060221a8890 */ /* 0x000fe4000fffe0ff */
[----:B------:R-:W-:Y:S01]  /*4980*/  @!UP0 UIADD3 UR24, UPT, UPT, UR4, 0x6200, URZ ;  /* 0x0000620004188890 */ /* 0x000fe2000fffe0ff */
[----:B------:R2:W-:Y:S01]  /*4990*/  @!UP1 UTMALDG.3D [UR8], [UR38], desc[UR40] ;  /* 0x00002808260095b4 */ /* 0x0005e20008011000 */
[----:B------:R-:W-:Y:S01]  /*49a0*/  VOTEU.ALL UP1, P0 ;  /* 0x0000000000ff7886 */ /* 0x000fe20000020000 */
[----:B------:R-:W-:Y:S01]  /*49b0*/  UMOV UR27, UR35 ;  /* 0x00000023001b7c82 */ /* 0x000fe20008000000 */
[----:B------:R-:W-:Y:S02]  /*49c0*/  UIADD3 UR47, UPT, UPT, UR13, UR60, URZ ;  /* 0x0000003c0d2f7290 */ /* 0x000fe4000fffe0ff */
[----:B------:R-:W-:Y:S01]  /*49d0*/  UIADD3 UR46, UPT, UPT, UR14, UR61, URZ ;  /* 0x0000003d0e2e7290 */ /* 0x000fe2000fffe0ff */
[----:B------:R4:W-:Y:S01]  /*49e0*/  @!UP1 UTMALDG.3D [UR16], [UR38], desc[UR40] ;  /* 0x00002810260095b4 */ /* 0x0009e20008011000 */
[----:B------:R-:W-:Y:S05]  /*49f0*/  VOTEU.ALL UP1, P0 ;  /* 0x0000000000ff7886 */ /* 0x000fea0000020000 */
[----:B------:R-:W-:Y:S01]  /*4a00*/  @!UP1 UTMALDG.3D [UR24], [UR38], desc[UR40] ;  /* 0x00002818260095b4 */ /* 0x000fe20008011000 */
[----:B------:R-:W-:Y:S01]  /*4a10*/  VOTEU.ALL UP1, P0 ;  /* 0x0000000000ff7886 */ /* 0x000fe20000020000 */
[----:B-1----:R-:W-:Y:S01]  /*4a20*/  UMOV UR36, UR31 ;  /* 0x0000001f00247c82 */ /* 0x002fe20008000000 */
[----:B--2---:R-:W-:Y:S02]  /*4a30*/  @!UP0 UIADD3 UR10, UPT, UPT, UR34, 0x80, URZ ;  /* 0x00000080220a8890 */ /* 0x004fe4000fffe0ff */
[----:B------:R-:W-:Y:S02]  /*4a40*/  @!UP0 UIADD3 UR8, UPT, UPT, UR4, 0x8200, URZ ;  /* 0x0000820004088890 */ /* 0x000fe4000fffe0ff */
[----:B----4-:R-:W-:Y:S02]  /*4a50*/  @!UP0 UIADD3 UR18, UPT, UPT, UR34, 0xa0, URZ ;  /* 0x000000a022128890 */ /* 0x010fe4000fffe0ff */
[----:B------:R-:W-:Y:S05]  /*4a60*/  @!UP0 UIADD3 UR16, UPT, UPT, UR4, 0xa200, URZ ;  /* 0x0000a20004108890 */ /* 0x000fea000fffe0ff */
[----:B------:R1:W-:Y:S01]  /*4a70*/  @!UP1 UTMALDG.3D [UR8], [UR38], desc[UR40] ;  /* 0x00002808260095b4 */ /* 0x0003e20008011000 */
[----:B------:R-:W-:Y:S02]  /*4a80*/  UPLOP3.LUT UP1, UPT, UPT, UPT, UPT, 0x80, 0x8 ;  /* 0x000000000008789c */ /* 0x000fe40003f2f070 */
[----:B-1----:R-:W-:Y:S02]  /*4a90*/  @!UP0 UIADD3 UR10, UPT, UPT, UR34, 0xc0, URZ ;  /* 0x000000c0220a8890 */ /* 0x002fe4000fffe0ff */
[----:B------:R-:W-:Y:S01]  /*4aa0*/  @!UP0 UIADD3 UR8, UPT, UPT, UR4, 0xc200, URZ ;  /* 0x0000c20004088890 */ /* 0x000fe2000fffe0ff */
[----:B------:R-:W-:Y:S01]  /*4ab0*/  VOTEU.ALL UP0, P0 ;  /* 0x0000000000ff7886 */ /* 0x000fe20000000000 */
[----:B------:R-:W-:Y:S04]  /*4ac0*/  UIADD3 UR4, UPT, UPT, UR30, 0x1, URZ ;  /* 0x000000011e047890 */ /* 0x000fe8000fffe0ff */
[----:B------:R2:W-:Y:S01]  /*4ad0*/  @!UP0 UTMALDG.3D [UR16], [UR38], desc[UR40] ;  /* 0x00002810260085b4 */ /* 0x0005e20008011000 */
[----:B------:R-:W-:Y:S04]  /*4ae0*/  UISETP.NE.AND UP0, UPT, UR4, 0x2, UPT ;  /* 0x000000020400788c */ /* 0x000fe8000bf05270 */
[----:B------:R-:W-:Y:S02]  /*4af0*/  USEL UR7, URZ, 0x1, UP0 ;  /* 0x00000001ff077887 */ /* 0x000fe40008000000 */
[----:B------:R-:W-:Y:S02]  /*4b00*/  USEL UR30, UR4, URZ, UP0 ;  /* 0x000000ff041e7287 */ /* 0x000fe40008000000 */
[----:B------:R-:W-:Y:S01]  /*4b10*/  VOTEU.ALL UP0, P0 ;  /* 0x0000000000ff7886 */ /* 0x000fe20000000000 */
[----:B------:R-:W-:Y:S01]  /*4b20*/  UPRMT UR4, UR15, 0x654, UR33 ;  /* 0x000006540f047896 */ /* 0x000fe20008000021 */
[----:B------:R-:W-:Y:S03]  /*4b30*/  LOP3.LUT R11, R11, UR7, RZ, 0x3c, !PT ;  /* 0x000000070b0b7c12 */ /* 0x000fe6000f8e3cff */
[----:B------:R2:W-:Y:S01]  /*4b40*/  @!UP0 UTMALDG.3D [UR8], [UR38], desc[UR40] ;  /* 0x00002808260085b4 */ /* 0x0005e20008011000 */
[----:B------:R2:W-:Y:S04]  /*4b50*/  @!P0 SYNCS.ARRIVE.TRANS64.RED.A0TR RZ, [UR5+0xa0], R8 ;  /* 0x0000a008ffff89a7 */ /* 0x0005e80008300405 */
[----:B------:R-:W-:Y:S01]  /*4b60*/  SYNCS.ARRIVE.TRANS64.RED.A1T0 RZ, [UR4], RZ ;  /* 0x000000ffffff79a7 */ /* 0x000fe20008100404 */
[----:B------:R-:W-:Y:S05]  /*4b70*/  BRA.U UP3, `(.L_x_80) ;  /* 0xfffffff103e47547 */ /* 0x000fea000b83ffff */
[----:B------:R-:W-:Y:S01]  /*4b80*/  UIADD3 UR6, UPT, UPT, UR6, 0xb0, URZ ;  /* 0x000000b006067890 */ /* 0x000fe2000fffe0ff */
[----:B------:R-:W-:-:S03]  /*4b90*/  SHF.L.U32 R2, R11, 0x1f, RZ ;  /* 0x0000001f0b027819 */ /* 0x000fc600000006ff */
[----:B------:R-:W-:-:S09]  /*4ba0*/  ULEA UR4, UR30, UR6, 0x3 ;  /* 0x000000061e047291 */ /* 0x000fd2000f8e18ff */
[----:B------:R-:W1:Y:S02]  /*4bb0*/  SYNCS.PHASECHK.TRANS64.TRYWAIT P0, [UR4], R2 ;  /* 0x00000002ff0075a7 */ /* 0x000e640008001104 */
[----:B-1----:R-:W-:Y:S05]  /*4bc0*/  @!P0 BRA `(.L_x_81) ;  /* 0x0000008000608947 */ /* 0x002fea0003800000 */
.L_x_153:
[----:B------:R-:W-:-:S04]  /*4bd0*/  UIADD3 UR4, UPT, UPT, UR30, 0x1, URZ ;  /* 0x000000011e047890 */ /* 0x000fc8000fffe0ff */
[----:B------:R-:W-:-:S04]  /*4be0*/  UISETP.NE.AND UP0, UPT, UR4, 0x2, UPT ;  /* 0x000000020400788c */ /* 0x000fc8000bf05270 */
[----:B------:R-:W-:Y:S02]  /*4bf0*/  USEL UR5, URZ, 0x1, UP0 ;  /* 0x00000001ff057887 */ /* 0x000fe40008000000 */
[----:B------:R-:W-:-:S04]  /*4c00*/  USEL UR4, UR4, URZ, UP0 ;  /* 0x000000ff04047287 */ /* 0x000fc80008000000 */
[----:B------:R-:W-:Y:S01]  /*4c10*/  ULEA UR4, UR4, UR6, 0x3 ;  /* 0x0000000604047291 */ /* 0x000fe2000f8e18ff */
[----:B-1----:R-:W-:-:S04]  /*4c20*/  LOP3.LUT R2, R11, UR5, RZ, 0x3c, !PT ;  /* 0x000000050b027c12 */ /* 0x002fc8000f8e3cff */
[----:B------:R-:W-:Y:S01]  /*4c30*/  SHF.L.U32 R2, R2, 0x1f, RZ ;  /* 0x0000001f02027819 */ /* 0x000fe200000006ff */
[----:B------:R-:W-:-:S07]  /*4c40*/  IMAD.U32 R0, RZ, RZ, UR4 ;  /* 0x00000004ff007e24 */ /* 0x000fce000f8e00ff */
.L_x_82:
[----:B-1----:R1:W4:Y:S02]  /*4c50*/  SYNCS.PHASECHK.TRANS64.TRYWAIT P0, [R0+URZ], R2 ;  /* 0x00000002000075a7 */ /* 0x00232400080011ff */
[----:B----4-:R-:W-:Y:S05]  /*4c60*/  @!P0 NANOSLEEP.SYNCS 0x989680 ;  /* 0x009896800000895d */ /* 0x010fea0003900000 */
[----:B------:R-:W4:Y:S02]  /*4c70*/  @!P0 SYNCS.PHASECHK.TRANS64 P0, [R0+URZ], R2 ;  /* 0x00000002000085a7 */ /* 0x000f2400080010ff */
[----:B--234-:R-:W-:Y:S05]  /*4c80*/  @P0 EXIT ;  /* 0x000000000000094d */ /* 0x01cfea0003800000 */
[----:B------:R-:W-:Y:S05]  /*4c90*/  BRA `(.L_x_82) ;  /* 0xfffffffc00ec7947 */ /* 0x000fea000383ffff */
.L_x_72:
[----:B------:R-:W-:-:S06]  /*4ca0*/  UISETP.GE.AND UP0, UPT, UR18, 0x4, UPT ;  /* 0x000000041200788c */ /* 0x000fcc000bf06270 */
[----:B------:R-:W-:-:S13]  /*4cb0*/  PLOP3.LUT P0, PT, PT, PT, UP0, 0x80, 0x8 ;  /* 0x000000000008781c */ /* 0x000fda0003f0f008 */
[----:B-1----:R-:W-:Y:S05]  /*4cc0*/  @!P0 EXIT ;  /* 0x000000000000894d */ /* 0x002fea0003800000 */
[----:B------:R-:W-:Y:S01]  /*4cd0*/  BAR.SYNC.DEFER_BLOCKING 0x6, 0xa0 ;  /* 0x0182800000007b1d */ /* 0x000fe20000010000 */
[----:B------:R-:W-:-:S05]  /*4ce0*/  IMAD.U32 R2, R2, 0x10000, RZ ;  /* 0x0001000002027824 */ /* 0x000fca00078e00ff */
[----:B------:R-:W-:Y:S01]  /*4cf0*/  UMOV UR4, 0x400 ;  /* 0x0000040000047882 */ /* 0x000fe20000000000 */
[----:B------:R-:W-:Y:S01]  /*4d00*/  LOP3.LUT R2, R2, 0x600000, RZ, 0xc0, !PT ;  /* 0x0060000002027812 */ /* 0x000fe200078ec0ff */
[----:B------:R-:W-:Y:S01]  /*4d10*/  ULEA UR4, UR15, UR4, 0x18 ;  /* 0x000000040f047291 */ /* 0x000fe2000f8ec0ff */
[----:B------:R-:W1:Y:S01]  /*4d20*/  LDCU UR41, c[0x0][0xb0c] ;  /* 0x00016180ff2977ac */ /* 0x000e620008000800 */
[----:B------:R-:W2:Y:S01]  /*4d30*/  LDCU UR40, c[0x0][0xb30] ;  /* 0x00016600ff2877ac */ /* 0x000ea20008000800 */
[----:B------:R-:W3:Y:S01]  /*4d40*/  LDCU.64 UR62, c[0x0][0x888] ;  /* 0x00011100ff3e77ac */ /* 0x000ee20008000a00 */
[----:B------:R-:W4:Y:S05]  /*4d50*/  LDCU.64 UR42, c[0x0][0xb28] ;  /* 0x00016500ff2a77ac */ /* 0x000f2a0008000a00 */
[----:B------:R-:W1:Y:S01]  /*4d60*/  LDS R0, [UR4+0x160] ;  /* 0x00016004ff007984 */ /* 0x000e620008000800 */
[----:B------:R-:W1:Y:S01]  /*4d70*/  LDCU.128 UR56, c[0x0][0xb10] ;  /* 0x00016200ff3877ac */ /* 0x000e620008000c00 */
[----:B------:R-:W-:Y:S01]  /*4d80*/  UMOV UR53, 0x1 ;  /* 0x0000000100357882 */ /* 0x000fe20000000000 */
[----:B------:R-:W-:Y:S01]  /*4d90*/  UMOV UR45, URZ ;  /* 0x000000ff002d7c82 */ /* 0x000fe20008000000 */
[----:B------:R-:W-:Y:S01]  /*4da0*/  UMOV UR52, URZ ;  /* 0x000000ff00347c82 */ /* 0x000fe20008000000 */
[----:B------:R-:W-:Y:S01]  /*4db0*/  UMOV UR18, URZ ;  /* 0x000000ff00127c82 */ /* 0x000fe20008000000 */
[----:B------:R-:W-:Y:S01]  /*4dc0*/  UMOV UR51, URZ ;  /* 0x000000ff00337c82 */ /* 0x000fe20008000000 */
[----:B------:R-:W-:Y:S01]  /*4dd0*/  UMOV UR44, URZ ;  /* 0x000000ff002c7c82 */ /* 0x000fe20008000000 */
[----:B------:R-:W-:Y:S01]  /*4de0*/  UMOV UR50, URZ ;  /* 0x000000ff00327c82 */ /* 0x000fe20008000000 */
[----:B------:R-:W-:Y:S01]  /*4df0*/  UMOV UR49, URZ ;  /* 0x000000ff00317c82 */ /* 0x000fe20008000000 */
[----:B-1234-:R-:W-:-:S07]  /*4e00*/  IADD3 R2, PT, PT, R0, R2, RZ ;  /* 0x0000000200027210 */ /* 0x01efce0007ffe0ff */
.L_x_108:
[----:B-1----:R-:W1:Y:S01]  /*4e10*/  S2UR UR4, SR_CgaCtaId ;  /* 0x00000000000479c3 */ /* 0x002e620000008800 */
[----:B------:R-:W-:Y:S01]  /*4e20*/  UMOV UR5, 0x400 ;  /* 0x0000040000057882 */ /* 0x000fe20000000000 */
[----:B------:R-:W-:Y:S04]  /*4e30*/  MOV R3, UR51 ;  /* 0x0000003300037c02 */ /* 0x000fe80008000f00 */
[----:B------:R-:W-:Y:S01]  /*4e40*/  SHF.L.U32 R3, R3, 0x1f, RZ ;  /* 0x0000001f03037819 */ /* 0x000fe200000006ff */
[----:B-1----:R-:W-:Y:S04]  /*4e50*/  ULEA UR39, UR4, UR5, 0x18 ;  /* 0x0000000504277291 */ /* 0x002fe8000f8ec0ff */
[----:B------:R-:W-:Y:S09]  /*4e60*/  ULEA UR4, UR18, UR39, 0x3 ;  /* 0x0000002712047291 */ /* 0x000ff2000f8e18ff */
[----:B------:R-:W1:Y:S02]  /*4e70*/  SYNCS.PHASECHK.TRANS64.TRYWAIT P0, [UR4+0xd0], R3 ;  /* 0x0000d003ff0075a7 */ /* 0x000e640008001104 */
[----:B-12--5:R-:W-:Y:S05]  /*4e80*/  @!P0 BRA `(.L_x_83) ;  /* 0x0000007c00c88947 */ /* 0x026fea0003800000 */
.L_x_155:
[----:B------:R-:W-:Y:S02]  /*4e90*/  ULEA UR5, UR18, UR39, 0x4 ;  /* 0x0000002712057291 */ /* 0x000fe4000f8e20ff */
[----:B------:R-:W-:Y:S01]  /*4ea0*/  UIADD3 UR4, UPT, UPT, UR4, 0xe0, URZ ;  /* 0x000000e004047890 */ /* 0x000fe2000fffe0ff */
[----:B------:R-:W2:Y:S03]  /*4eb0*/  LDCU UR10, c[0x0][0xb24] ;  /* 0x00016480ff0a77ac */ /* 0x000ea60008000800 */
[----:B------:R-:W-:Y:S03]  /*4ec0*/  UPRMT UR4, URZ, 0x654, UR4 ;  /* 0x00000654ff047896 */ /* 0x000fe60008000004 */
[----:B------:R-:W3:Y:S01]  /*4ed0*/  LDS.128 R4, [UR5+0x140] ;  /* 0x00014005ff047984 */ /* 0x000ee20008000c00 */
[----:B------:R-:W-:Y:S01]  /*4ee0*/  @!PT LDS RZ, [RZ] ;  /* 0x00000000fffff984 */ /* 0x000fe20000000800 */
[----:B------:R-:W-:Y:S01]  /*4ef0*/  @!PT LDS RZ, [RZ] ;  /* 0x00000000fffff984 */ /* 0x000fe20000000800 */
[----:B------:R-:W-:Y:S01]  /*4f00*/  @!PT LDS RZ, [RZ] ;  /* 0x00000000fffff984 */ /* 0x000fe20000000800 */
[----:B------:R-:W-:Y:S01]  /*4f10*/  @!PT LDS RZ, [RZ] ;  /* 0x00000000fffff984 */ /* 0x000fe20000000800 */
[----:B------:R4:W-:Y:S07]  /*4f20*/  MEMBAR.ALL.CTA ;  /* 0x0000000000007992 */ /* 0x0009ee0000008000 */
[----:B----4-:R-:W4:Y:S02]  /*4f30*/  FENCE.VIEW.ASYNC.S ;  /* 0x00000000000073c6 */ /* 0x010f240000000000 */
[----:B----4-:R-:W-:Y:S01]  /*4f40*/  SYNCS.ARRIVE.TRANS64.RED.A1T0 RZ, [UR4], RZ ;  /* 0x000000ffffff79a7 */ /* 0x010fe20008100404 */
[----:B---3--:R-:W-:Y:S11]  /*4f50*/  LOP3.LUT P0, RZ, R6, 0x1, RZ, 0xc0, !PT ;  /* 0x0000000106ff7812 */ /* 0x008ff6000780c0ff */
[----:B------:R-:W-:Y:S02]  /*4f60*/  @!UPT UIADD3 URZ, UPT, UPT, URZ, URZ, URZ ;  /* 0x000000fffffff290 */ /* 0x000fe4000fffe0ff */
[----:B------:R-:W-:Y:S01]  /*4f70*/  VOTEU.ANY UP0, P0 ;  /* 0x0000000000ff7886 */ /* 0x000fe20000000100 */
[----:B------:R-:W-:Y:S01]  /*4f80*/  PLOP3.LUT P3, PT, PT, PT, UP0, 0x80, 0x8 ;  /* 0x000000000008781c */ /* 0x000fe20003f6f008 */
[----:B------:R-:W-:Y:S01]  /*4f90*/  UP2UR UR54, UPR, URZ, 0x1 ;  /* 0x00000001ff367883 */ /* 0x000fe20008000000 */
[----:B------:R-:W-:Y:S02]  /*4fa0*/  PLOP3.LUT P1, PT, PT, PT, UP0, 0x80, 0x8 ;  /* 0x000000000008781c */ /* 0x000fe40003f2f008 */
[----:B------:R-:W-:Y:S02]  /*4fb0*/  PLOP3.LUT P2, PT, PT, PT, UP0, 0x80, 0x8 ;  /* 0x000000000008781c */ /* 0x000fe40003f4f008 */
[----:B------:R-:W-:Y:S01]  /*4fc0*/  PLOP3.LUT P0, PT, PT, PT, UP0, 0x80, 0x8 ;  /* 0x000000000008781c */ /* 0x000fe20003f0f008 */
[----:B--2---:R-:W-:Y:S06]  /*4fd0*/  UISETP.GE.AND UP0, UPT, UR10, 0x1, UPT ;  /* 0x000000010a00788c */ /* 0x004fec000bf06270 */
[----:B-1----:R-:W-:Y:S02]  /*4fe0*/  @P3 MOV R3, R4 ;  /* 0x0000000400033202 */ /* 0x002fe40000000f00 */
[----:B------:R-:W-:Y:S02]  /*4ff0*/  @P1 LOP3.LUT R0, R5, 0xffff, RZ, 0xc0, !PT ;  /* 0x0000ffff05001812 */ /* 0x000fe400078ec0ff */
[----:B------:R-:W-:Y:S02]  /*5000*/  @P2 R2UR UR38, R3 ;  /* 0x00000000032622ca */ /* 0x000fe400000e0000 */
[----:B------:R-:W-:Y:S01]  /*5010*/  @P0 R2UR UR37, R0 ;  /* 0x00000000002502ca */ /* 0x000fe200000e0000 */
[----:B------:R-:W-:Y:S03]  /*5020*/  @!UPT UIADD3 URZ, UPT, UPT, URZ, URZ, URZ ;  /* 0x000000fffffff290 */ /* 0x000fe6000fffe0ff */
[----:B------:R-:W-:Y:S11]  /*5030*/  BRA.U !UP0, `(.L_x_84) ;  /* 0x0000000108cc7547 */ /* 0x000ff6000b800000 */
[----:B------:R-:W1:Y:S01]  /*5040*/  LDCU UR6, c[0x0][0xb20] ;  /* 0x00016400ff0677ac */ /* 0x000e620008000800 */
[----:B------:R-:W2:Y:S01]  /*5050*/  LDCU UR7, c[0x0][0x370] ;  /* 0x00006e00ff0777ac */ /* 0x000ea20008000800 */
[----:B------:R-:W3:Y:S01]  /*5060*/  LDCU UR4, c[0x0][0x374] ;  /* 0x00006e80ff0477ac */ /* 0x000ee20008000800 */
[----:B------:R-:W-:Y:S02]  /*5070*/  UISETP.NE.AND UP0, UPT, UR58, 0x1, UPT ;  /* 0x000000013a00788c */ /* 0x000fe4000bf05270 */
[----:B------:R-:W-:Y:S02]  /*5080*/  UIMAD.WIDE.U32 UR12, UR37, UR59, URZ ;  /* 0x0000003b250c72a5 */ /* 0x000fe4000f8e00ff */
[----:B------:R-:W-:Y:S02]  /*5090*/  UISETP.NE.AND UP1, UPT, UR41, 0x1, UPT ;  /* 0x000000012900788c */ /* 0x000fe4000bf25270 */
[----:B------:R-:W-:Y:S02]  /*50a0*/  UISETP.NE.AND UP2, UPT, UR10, 0x1, UPT ;  /* 0x000000010a00788c */ /* 0x000fe4000bf45270 */
[----:B------:R-:W-:Y:S02]  /*50b0*/  UIMAD.WIDE.U32 UR16, UR38, UR56, URZ ;  /* 0x00000038261072a5 */ /* 0x000fe4000f8e00ff */
[----:B--2---:R-:W-:Y:S02]  /*50c0*/  UIMAD.WIDE.U32 UR14, UR7, UR56, URZ ;  /* 0x00000038070e72a5 */ /* 0x004fe4000f8e00ff */
[----:B---3--:R-:W-:Y:S07]  /*50d0*/  UIMAD.WIDE.U32 UR8, UR4, UR59, URZ ;  /* 0x0000003b040872a5 */ /* 0x008fee000f8e00ff */
[----:B------:R-:W-:Y:S02]  /*50e0*/  UMOV UR5, UR9 ;  /* 0x0000000900057c82 */ /* 0x000fe40008000000 */
[----:B-1----:R-:W-:Y:S03]  /*50f0*/  @UP0 USHF.R.U32.HI UR4, URZ, UR6, UR5 ;  /* 0x00000006ff040299 */ /* 0x002fe60008011605 */
[----:B------:R-:W-:Y:S01]  /*5100*/  UMOV UR5, UR13 ;  /* 0x0000000d00057c82 */ /* 0x000fe20008000000 */
[----:B------:R-:W-:Y:S02]  /*5110*/  UIMAD.WIDE.U32 UR8, UR4, UR42, URZ ;  /* 0x0000002a040872a5 */ /* 0x000fe4000f8e00ff */
[----:B------:R-:W-:Y:S03]  /*5120*/  USHF.R.U32.HI UR6, URZ, UR6, UR5 ;  /* 0x00000006ff067299 */ /* 0x000fe60008011605 */
[----:B------:R-:W-:Y:S01]  /*5130*/  UMOV UR5, UR15 ;  /* 0x0000000f00057c82 */ /* 0x000fe20008000000 */
[----:B------:R-:W-:Y:S02]  /*5140*/  USEL UR6, UR37, UR6, !UP0 ;  /* 0x0000000625067287 */ /* 0x000fe4000c000000 */
[----:B------:R-:W-:Y:S01]  /*5150*/  @UP1 USHF.R.U32.HI UR7, URZ, UR57, UR5 ;  /* 0x00000039ff071299 */ /* 0x000fe20008011605 */
[----:B------:R-:W-:Y:S02]  /*5160*/  UMOV UR8, UR9 ;  /* 0x0000000900087c82 */ /* 0x000fe40008000000 */
[----:B------:R-:W-:Y:S01]  /*5170*/  UMOV UR5, UR17 ;  /* 0x0000001100057c82 */ /* 0x000fe20008000000 */
[----:B------:R-:W-:Y:S02]  /*5180*/  UIMAD.WIDE.U32 UR12, UR7, UR42, URZ ;  /* 0x0000002a070c72a5 */ /* 0x000fe4000f8e00ff */
[----:B------:R-:W-:Y:S02]  /*5190*/  @UP2 USHF.R.U32.HI UR4, URZ, UR43, UR8 ;  /* 0x0000002bff042299 */ /* 0x000fe40008011608 */
[----:B------:R-:W-:Y:S02]  /*51a0*/  USHF.R.U32.HI UR5, URZ, UR57, UR5 ;  /* 0x00000039ff057299 */ /* 0x000fe40008011605 */
[----:B------:R-:W-:Y:S02]  /*51b0*/  UIMAD UR4, UR10, UR4, URZ ;  /* 0x000000040a0472a4 */ /* 0x000fe4000f8e02ff */
[----:B------:R-:W-:Y:S02]  /*51c0*/  USEL UR5, UR38, UR5, !UP1 ;  /* 0x0000000526057287 */ /* 0x000fe4000c800000 */
[----:B------:R-:W-:Y:S01]  /*51d0*/  UISETP.GE.AND UP0, UPT, UR6, UR4, UPT ;  /* 0x000000040600728c */ /* 0x000fe2000bf06270 */
[----:B------:R-:W-:Y:S01]  /*51e0*/  UMOV UR8, UR13 ;  /* 0x0000000d00087c82 */ /* 0x000fe20008000000 */
[----:B------:R-:W-:Y:S02]  /*51f0*/  UIMAD.WIDE.U32 UR12, UR6, UR42, URZ ;  /* 0x0000002a060c72a5 */ /* 0x000fe4000f8e00ff */
[----:B------:R-:W-:Y:S04]  /*5200*/  @UP2 USHF.R.U32.HI UR7, URZ, UR43, UR8 ;  /* 0x0000002bff072299 */ /* 0x000fe80008011608 */
[----:B------:R-:W-:Y:S01]  /*5210*/  UIMAD UR8, UR10, UR7, URZ ;  /* 0x000000070a0872a4 */ /* 0x000fe2000f8e02ff */
[----:B------:R-:W-:Y:S03]  /*5220*/  UMOV UR4, UR13 ;  /* 0x0000000d00047c82 */ /* 0x000fe60008000000 */
[----:B------:R-:W-:Y:S02]  /*5230*/  UISETP.GE.OR UP0, UPT, UR5, UR8, UP0 ;  /* 0x000000080500728c */ /* 0x000fe40008706670 */
[----:B------:R-:W-:Y:S02]  /*5240*/  USHF.R.U32.HI UR4, URZ, UR43, UR4 ;  /* 0x0000002bff047299 */ /* 0x000fe40008011604 */
[----:B------:R-:W-:Y:S02]  /*5250*/  UIMAD.WIDE.U32 UR8, UR5, UR42, URZ ;  /* 0x0000002a050872a5 */ /* 0x000fe4000f8e00ff */
[----:B------:R-:W-:Y:S02]  /*5260*/  USEL UR12, UR6, UR4, !UP2 ;  /* 0x00000004060c7287 */ /* 0x000fe4000d000000 */
[----:B------:R-:W-:Y:S02]  /*5270*/  UIADD3 UR8, UPT, UPT, -UR5, URZ, URZ ;  /* 0x000000ff05087290 */ /* 0x000fe4000fffe1ff */
[----:B------:R-:W-:Y:S01]  /*5280*/  UIADD3 UR11, UPT, UPT, -UR12, URZ, URZ ;  /* 0x000000ff0c0b7290 */ /* 0x000fe2000fffe1ff */
[----:B------:R-:W-:Y:S01]  /*5290*/  @!UP0 UMOV UR4, UR9 ;  /* 0x0000000900048c82 */ /* 0x000fe20008000000 */
[----:B------:R-:W-:Y:S02]  /*52a0*/  UIADD3 UR9, UPT, UPT, -UR6, URZ, URZ ;  /* 0x000000ff06097290 */ /* 0x000fe4000fffe1ff */
[----:B------:R-:W-:Y:S02]  /*52b0*/  @!UP0 USHF.R.U32.HI UR4, URZ, UR43, UR4 ;  /* 0x0000002bff048299 */ /* 0x000fe40008011604 */
[----:B------:R-:W-:Y:S02]  /*52c0*/  UIMAD UR11, UR10, UR11, UR6 ;  /* 0x0000000b0a0b72a4 */ /* 0x000fe4000f8e0206 */
[----:B------:R-:W-:Y:S04]  /*52d0*/  @!UP0 USEL UR4, UR5, UR4, !UP2 ;  /* 0x0000000405048287 */ /* 0x000fe8000d000000 */
[----:B------:R-:W-:Y:S02]  /*52e0*/  @!UP0 UIMAD UR11, UR7, UR11, UR4 ;  /* 0x0000000b070b82a4 */ /* 0x000fe4000f8e0204 */
[----:B------:R-:W-:Y:S02]  /*52f0*/  @!UP0 UIADD3 UR12, UPT, UPT, UR12, -UR4, URZ ;  /* 0x800000040c0c8290 */ /* 0x000fe4000fffe0ff */
[----:B------:R-:W-:Y:S02]  /*5300*/  UIMAD UR7, UR41, UR8, UR38 ;  /* 0x00000008290772a4 */ /* 0x000fe4000f8e0226 */
[----:B------:R-:W-:Y:S02]  /*5310*/  @!UP0 UIMAD UR6, UR12, UR10, UR5 ;  /* 0x0000000a0c0682a4 */ /* 0x000fe4000f8e0205 */
[----:B------:R-:W-:Y:S01]  /*5320*/  UIMAD UR4, UR58, UR9, UR37 ;  /* 0x000000093a0472a4 */ /* 0x000fe2000f8e0225 */
[----:B------:R-:W-:Y:S02]  /*5330*/  @!UP0 UMOV UR5, UR11 ;  /* 0x0000000b00058c82 */ /* 0x000fe40008000000 */
[----:B------:R-:W-:Y:S02]  /*5340*/  UIMAD UR38, UR5, UR41, UR7 ;  /* 0x00000029052672a4 */ /* 0x000fe4000f8e0207 */
[----:B------:R-:W-:Y:S11]  /*5350*/  UIMAD UR37, UR6, UR58, UR4 ;  /* 0x0000003a062572a4 */ /* 0x000ff6000f8e0204 */
[----:B------:R-:W-:Y:S01]  /*5360*/  @!UPT UIADD3 URZ, UPT, UPT, URZ, URZ, URZ ;  /* 0x000000fffffff290 */ /* 0x000fe2000fffe0ff */
.L_x_84:
[----:B------:R-:W-:Y:S02]  /*5370*/  UISETP.NE.AND UP0, UPT, UR40, 0x1, UPT ;  /* 0x000000012800788c */ /* 0x000fe4000bf05270 */
[----:B------:R-:W-:Y:S02]  /*5380*/  UISETP.NE.AND UP1, UPT, UR54, URZ, UPT ;  /* 0x000000ff3600728c */ /* 0x000fe4000bf25270 */
[----:B------:R-:W-:Y:S04]  /*5390*/  UIADD3 UR48, UPT, UPT, UR18, 0x1, URZ ;  /* 0x0000000112307890 */ /* 0x000fe8000fffe0ff */
[----:B------:R-:W-:Y:S02]  /*53a0*/  PLOP3.LUT P1, PT, PT, PT, UP1, 0x80, 0x8 ;  /* 0x000000000008781c */ /* 0x000fe40003f2f018 */
[----:B------:R-:W-:Y:S01]  /*53b0*/  PLOP3.LUT P0, PT, PT, PT, UP1, 0x80, 0x8 ;  /* 0x000000000008781c */ /* 0x000fe20003f0f018 */
[----:B------:R-:W1:Y:S01]  /*53c0*/  @!UP0 LDCU.128 UR12, c[0x0][0xb10] ;  /* 0x00016200ff0c87ac */ /* 0x000e620008000c00 */
[----:B------:R-:W2:Y:S09]  /*53d0*/  @!UP0 LDCU UR5, c[0x0][0xb0c] ;  /* 0x00016180ff0587ac */ /* 0x000eb20008000800 */
[----:B------:R-:W-:Y:S01]  /*53e0*/  @P1 SHF.R.U32.HI R4, RZ, 0x10, R5 ;  /* 0x00000010ff041819 */ /* 0x000fe20000011605 */
[----:B------:R-:W3:Y:S03]  /*53f0*/  @!UP0 LDCU UR10, c[0x0][0xb20] ;  /* 0x00016400ff0a87ac */ /* 0x000ee60008000800 */
[----:B------:R-:W-:Y:S01]  /*5400*/  @P0 R2UR UR55, R4 ;  /* 0x00000000043702ca */ /* 0x000fe200000e0000 */
[----:B-1----:R-:W-:Y:S02]  /*5410*/  UIMAD.WIDE.U32 UR8, UR38, UR12, URZ ;  /* 0x0000000c260872a5 */ /* 0x002fe4000f8e00ff */
[----:B------:R-:W-:Y:S02]  /*5420*/  UIMAD.WIDE.U32 UR6, UR37, UR15, URZ ;  /* 0x0000000f250672a5 */ /* 0x000fe4000f8e00ff */
[----:B------:R-:W-:Y:S03]  /*5430*/  @!UP0 UISETP.NE.AND UP1, UPT, UR14, 0x1, UPT ;  /* 0x000000010e00888c */ /* 0x000fe6000bf25270 */
[----:B------:R-:W-:Y:S01]  /*5440*/  @!UP0 UMOV UR4, UR9 ;  /* 0x0000000900048c82 */ /* 0x000fe20008000000 */
[----:B--2---:R-:W-:Y:S02]  /*5450*/  @!UP0 UISETP.NE.AND UP2, UPT, UR5, 0x1, UPT ;  /* 0x000000010500888c */ /* 0x004fe4000bf45270 */
[----:B------:R-:W-:Y:S01]  /*5460*/  @!UP0 USHF.R.U32.HI UR4, URZ, UR13, UR4 ;  /* 0x0000000dff048299 */ /* 0x000fe20008011604 */
[----:B------:R-:W-:Y:S02]  /*5470*/  @!UP0 UMOV UR6, UR7 ;  /* 0x0000000700068c82 */ /* 0x000fe40008000000 */
[----:B---3--:R-:W-:Y:S02]  /*5480*/  @!UP0 USHF.R.U32.HI UR6, URZ, UR10, UR6 ;  /* 0x0000000aff068299 */ /* 0x008fe40008011606 */
[----:B------:R-:W-:Y:S02]  /*5490*/  @!UP0 USEL UR7, UR38, UR4, !UP2 ;  /* 0x0000000426078287 */ /* 0x000fe4000d000000 */
[----:B------:R-:W-:Y:S04]  /*54a0*/  @!UP0 USEL UR6, UR37, UR6, !UP1 ;  /* 0x0000000625068287 */ /* 0x000fe8000c800000 */
[----:B------:R-:W-:Y:S02]  /*54b0*/  @!UP0 UIADD3 UR4, UPT, UPT, -UR7, UR6, URZ ;  /* 0x0000000607048290 */ /* 0x000fe4000fffe1ff */
[----:B------:R-:W-:Y:S02]  /*54c0*/  @!UP0 UIADD3 UR6, UPT, UPT, UR7, -UR6, URZ ;  /* 0x8000000607068290 */ /* 0x000fe4000fffe0ff */
[----:B------:R-:W-:Y:S02]  /*54d0*/  UIADD3 UR7, UPT, UPT, UR39, 0x200, URZ ;  /* 0x0000020027077890 */ /* 0x000fe4000fffe0ff */
[----:B------:R-:W-:Y:S02]  /*54e0*/  @!UP0 UIMAD UR38, UR4, UR5, UR38 ;  /* 0x00000005042682a4 */ /* 0x000fe4000f8e0226 */
[----:B------:R-:W-:Y:S02]  /*54f0*/  @!UP0 UIMAD UR37, UR6, UR14, UR37 ;  /* 0x0000000e062582a4 */ /* 0x000fe4000f8e0225 */
[----:B------:R-:W-:Y:S09]  /*5500*/  ULOP3.LUT UP0, URZ, UR7, 0x1b0, URZ, 0xc0, !UPT ;  /* 0x000001b007ff7892 */ /* 0x000ff2000f80c0ff */
[----:B------:R-:W-:Y:S05]  /*5510*/  BRA.U !UP0, `(.L_x_85) ;  /* 0x00000001087c7547 */ /* 0x000fea000b800000 */
[----:B------:R-:W1:Y:S01]  /*5520*/  LDCU.64 UR8, c[0x4][0x80] ;  /* 0x01001000ff0877ac */ /* 0x000e620008000a00 */
[----:B------:R-:W-:Y:S01]  /*5530*/  MOV R16, 0x0 ;  /* 0x0000000000107802 */ /* 0x000fe20000000f00 */
[----:B------:R-:W-:Y:S02]  /*5540*/  HFMA2 R12, -RZ, RZ, 0, 5.9604644775390625e-08 ;  /* 0x00000001ff0c7431 */ /* 0x000fe400000001ff */
[----:B------:R-:W-:Y:S01]  /*5550*/  IMAD.MOV.U32 R8, RZ, RZ, 0x70 ;  /* 0x00000070ff087424 */ /* 0x000fe200078e00ff */
[----:B------:R2:W3:Y:S01]  /*5560*/  LDC.64 R14, c[0x4][R16] ;  /* 0x01000000100e7b82 */ /* 0x0004e20000000a00 */
[----:B------:R-:W4:Y:S01]  /*5570*/  LDCU.64 UR6, c[0x4][0x88] ;  /* 0x01001100ff0677ac */ /* 0x000f220008000a00 */
[----:B------:R-:W-:Y:S01]  /*5580*/  IMAD.MOV.U32 R13, RZ, RZ, RZ ;  /* 0x000000ffff0d7224 */ /* 0x000fe200078e00ff */
[----:B------:R-:W2:Y:S01]  /*5590*/  LDCU.64 UR4, c[0x4][0x8] ;  /* 0x01000100ff0477ac */ /* 0x000ea20008000a00 */
[----:B-1----:R-:W-:Y:S01]  /*55a0*/  MOV R5, UR9 ;  /* 0x0000000900057c02 */ /* 0x002fe20008000f00 */
[----:B------:R-:W-:Y:S01]  /*55b0*/  IMAD.U32 R4, RZ, RZ, UR8 ;  /* 0x00000008ff047e24 */ /* 0x000fe2000f8e00ff */
[----:B----4-:R-:W-:Y:S01]  /*55c0*/  MOV R7, UR7 ;  /* 0x0000000700077c02 */ /* 0x010fe20008000f00 */
[----:B------:R-:W-:Y:S01]  /*55d0*/  IMAD.U32 R6, RZ, RZ, UR6 ;  /* 0x00000006ff067e24 */ /* 0x000fe2000f8e00ff */
[----:B--2---:R-:W-:Y:S01]  /*55e0*/  MOV R11, UR5 ;  /* 0x00000005000b7c02 */ /* 0x004fe20008000f00 */
[----:B------:R-:W-:Y:S02]  /*55f0*/  IMAD.U32 R10, RZ, RZ, UR4 ;  /* 0x00000004ff0a7e24 */ /* 0x000fe4000f8e00ff */
[----:B------:R-:W-:Y:S07]  /*5600*/  LEPC R20, `(.L_x_86) ;  /* 0x000000001014794e */ /* 0x000fee0000000000 */
[----:B---3-5:R-:W-:Y:S05]  /*5610*/  CALL.ABS.NOINC R14 ;  /* 0x000000000e007343 */ /* 0x028fea0003c00000 */
.L_x_86:
[----:B------:R-:W1:Y:S01]  /*5620*/  LDCU.64 UR8, c[0x4][0x80] ;  /* 0x01001000ff0877ac */ /* 0x000e620008000a00 */
[----:B------:R-:W2:Y:S01]  /*5630*/  LDC.64 R16, c[0x4][R16] ;  /* 0x0100000010107b82 */ /* 0x000ea20000000a00 */
[----:B------:R-:W-:Y:S02]  /*5640*/  HFMA2 R12, -RZ, RZ, 0, 5.9604644775390625e-08 ;  /* 0x00000001ff0c7431 */ /* 0x000fe400000001ff */
[----:B------:R-:W-:Y:S02]  /*5650*/  IMAD.MOV.U32 R8, RZ, RZ, 0x70 ;  /* 0x00000070ff087424 */ /* 0x000fe400078e00ff */
[----:B------:R-:W-:Y:S01]  /*5660*/  IMAD.MOV.U32 R13, RZ, RZ, RZ ;  /* 0x000000ffff0d7224 */ /* 0x000fe200078e00ff */
[----:B------:R-:W3:Y:S01]  /*5670*/  LDCU.64 UR6, c[0x4][0x88] ;  /* 0x01001100ff0677ac */ /* 0x000ee20008000a00 */
[----:B------:R-:W4:Y:S01]  /*5680*/  LDCU.64 UR4, c[0x4][0x8] ;  /* 0x01000100ff0477ac */ /* 0x000f220008000a00 */
[----:B-1----:R-:W-:Y:S02]  /*5690*/  MOV R4, UR8 ;  /* 0x0000000800047c02 */ /* 0x002fe40008000f00 */
[----:B------:R-:W-:Y:S02]  /*56a0*/  MOV R5, UR9 ;  /* 0x0000000900057c02 */ /* 0x000fe40008000f00 */
[----:B---3--:R-:W-:Y:S01]  /*56b0*/  MOV R7, UR7 ;  /* 0x0000000700077c02 */ /* 0x008fe20008000f00 */
[----:B------:R-:W-:Y:S01]  /*56c0*/  IMAD.U32 R6, RZ, RZ, UR6 ;  /* 0x00000006ff067e24 */ /* 0x000fe2000f8e00ff */
[----:B----4-:R-:W-:Y:S01]  /*56d0*/  MOV R11, UR5 ;  /* 0x00000005000b7c02 */ /* 0x010fe20008000f00 */
[----:B------:R-:W-:Y:S02]  /*56e0*/  IMAD.U32 R10, RZ, RZ, UR4 ;  /* 0x00000004ff0a7e24 */ /* 0x000fe4000f8e00ff */
[----:B------:R-:W-:Y:S07]  /*56f0*/  LEPC R20, `(.L_x_85) ;  /* 0x000000001014794e */ /* 0x000fee0000000000 */
[----:B--2---:R-:W-:Y:S05]  /*5700*/  CALL.ABS.NOINC R16 ;  /* 0x0000000010007343 */ /* 0x004fea0003c00000 */
.L_x_85:
[----:B------:R-:W-:Y:S01]  /*5710*/  PLOP3.LUT P1, PT, PT, PT, PT, 0x8, 0x80 ;  /* 0x000000000080781c */ /* 0x000fe20003f2e170 */
[----:B------:R-:W2:Y:S01]  /*5720*/  LDL R17, [R1+0x194] ;  /* 0x0001940001117983 */ /* 0x000ea20000100800 */
[----:B------:R-:W1:Y:S03]  /*5730*/  LDC.64 R6, c[0x0][0x890] ;  /* 0x00022400ff067b82 */ /* 0x000e660000000a00 */
[----:B------:R3:W5:Y:S05]  /*5740*/  LDL R16, [R1+0x190] ;  /* 0x0001900001107983 */ /* 0x00076a0000100800 */
[----:B------:R-:W4:Y:S01]  /*5750*/  LDC.64 R4, c[0x0][0x8b0] ;  /* 0x00022c00ff047b82 */ /* 0x000f220000000a00 */
[----:B------:R-:W1:Y:S01]  /*5760*/  S2R R3, SR_TID.X ;  /* 0x0000000000037919 */ /* 0x000e620000002100 */
[----:B--2---:R-:W-:Y:S02]  /*5770*/  R2UR UR4, R17 ;  /* 0x00000000110472ca */ /* 0x004fe400000e0000 */
[----:B-1----:R-:W-:Y:S02]  /*5780*/  ISETP.NE.U32.AND P3, PT, R6, RZ, PT ;  /* 0x000000ff0600720c */ /* 0x002fe40003f65070 */
[----:B----4-:R-:W-:Y:S02]  /*5790*/  ISETP.NE.U32.AND P4, PT, R4, RZ, PT ;  /* 0x000000ff0400720c */ /* 0x010fe40003f85070 */
[----:B------:R-:W-:Y:S02]  /*57a0*/  ISETP.NE.AND.EX P3, PT, R7, RZ, PT, P3 ;  /* 0x000000ff0700720c */ /* 0x000fe40003f65330 */
[----:B------:R-:W-:Y:S05]  /*57b0*/  ISETP.NE.AND.EX P4, PT, R5, RZ, PT, P4 ;  /* 0x000000ff0500720c */ /* 0x000fea0003f85340 */
[----:B------:R-:W-:Y:S06]  /*57c0*/  UISETP.NE.AND UP1, UPT, UR4, URZ, UPT ;  /* 0x000000ff0400728c */ /* 0x000fec000bf25270 */
[----:B------:R-:W-:Y:S05]  /*57d0*/  PLOP3.LUT P0, PT, PT, PT, UP1, 0x80, 0x8 ;  /* 0x000000000008781c */ /* 0x000fea0003f0f018 */
[----:B------:R-:W1:Y:S08]  /*57e0*/  @UP1 LDCU.64 UR4, c[0x0][0x888] ;  /* 0x00011100ff0417ac */ /* 0x000e700008000a00 */
[----:B------:R-:W-:Y:S01]  /*57f0*/  @P0 PLOP3.LUT P1, PT, P3, PT, PT, 0x80, 0x8 ;  /* 0x000000000008081c */ /* 0x000fe20001f2f070 */
[----:B-1----:R-:W-:Y:S04]  /*5800*/  @UP1 UISETP.NE.U32.AND UP0, UPT, UR4, URZ, UPT ;  /* 0x000000ff0400128c */ /* 0x002fe8000bf05070 */
[----:B------:R-:W-:Y:S04]  /*5810*/  @UP1 UISETP.NE.AND.EX UP0, UPT, UR5, URZ, UPT, UP0 ;  /* 0x000000ff0500128c */ /* 0x000fe8000bf05300 */
[----:B------:R-:W-:Y:S01]  /*5820*/  @UP1 USEL UR4, URZ, 0xffffffff, UP0 ;  /* 0xffffffffff041887 */ /* 0x000fe20008000000 */
[----:B---3--:R-:W-:Y:S11]  /*5830*/  @!P3 BRA `(.L_x_87) ;  /* 0x00000000003cb947 */ /* 0x008ff60003800000 */
[----:B------:R-:W1:Y:S01]  /*5840*/  LDC.64 R8, c[0x0][0x888] ;  /* 0x00022200ff087b82 */ /* 0x000e620000000a00 */
[----:B------:R-:W2:Y:S01]  /*5850*/  LDCU.64 UR6, c[0x0][0x358] ;  /* 0x00006b00ff0677ac */ /* 0x000ea20008000a00 */
[----:B------:R-:W-:Y:S02]  /*5860*/  IMAD.MOV.U32 R5, RZ, RZ, 0x1 ;  /* 0x00000001ff057424 */ /* 0x000fe400078e00ff */
[----:B------:R-:W-:Y:S01]  /*5870*/  IMAD.MOV.U32 R0, RZ, RZ, 0x1 ;  /* 0x00000001ff007424 */ /* 0x000fe200078e00ff */
[----:B-1----:R-:W-:Y:S04]  /*5880*/  ISETP.NE.U32.AND P2, PT, R8, RZ, PT ;  /* 0x000000ff0800720c */ /* 0x002fe80003f45070 */
[----:B------:R-:W-:Y:S11]  /*5890*/  ISETP.NE.AND.EX P2, PT, R9, RZ, PT, P2 ;  /* 0x000000ff0900720c */ /* 0x000ff60003f45320 */
[----:B------:R-:W-:Y:S02]  /*58a0*/  @!UPT UIADD3 URZ, UPT, UPT, URZ, URZ, URZ ;  /* 0x000000fffffff290 */ /* 0x000fe4000fffe0ff */
[----:B------:R-:W1:Y:S01]  /*58b0*/  @P2 LDC.64 R8, c[0x0][0x888] ;  /* 0x00022200ff082b82 */ /* 0x000e620000000a00 */
[----:B------:R-:W-:Y:S01]  /*58c0*/  @P2 IMAD R6, R6, UR36, RZ ;  /* 0x0000002406062c24 */ /* 0x000fe2000f8e02ff */
[----:B-----5:R-:W-:Y:S04]  /*58d0*/  @P2 PRMT R16, R5, 0x7610, R16 ;  /* 0x0000761005102816 */ /* 0x020fe80000000010 */
[----:B------:R-:W-:Y:S05]  /*58e0*/  @!P2 PRMT R16, R0, 0x7610, R16 ;  /* 0x000076100010a816 */ /* 0x000fea0000000010 */
[----:B------:R3:W-:Y:S01]  /*58f0*/  STL.S16 [R1+0x190], R16 ;  /* 0x0001901001007387 */ /* 0x0007e20000100600 */
[----:B-1----:R-:W-:Y:S05]  /*5900*/  @P2 IMAD.WIDE R8, R6, 0x4, R8 ;  /* 0x0000000406082825 */ /* 0x002fea00078e0208 */
[----:B--2---:R3:W5:Y:S02]  /*5910*/  @P2 LDG.E R249, desc[UR6][R8.64] ;  /* 0x0000000608f92981 */ /* 0x004764000c1e1900 */
[----:B---3--:R-:W1:Y:S02]  /*5920*/  @!P2 LDC R249, c[0x0][0x880] ;  /* 0x00022000fff9ab82 */ /* 0x008e640000000800 */
.L_x_87:
[----:B------:R-:W-:Y:S05]  /*5930*/  @!P4 BRA `(.L_x_88) ;  /* 0x000000000028c947 */ /* 0x000fea0003800000 */
[----:B------:R-:W2:Y:S01]  /*5940*/  LDC.64 R6, c[0x0][0x8a8] ;  /* 0x00022a00ff067b82 */ /* 0x000ea20000000a00 */
[----:B------:R-:W3:Y:S01]  /*5950*/  LDCU.64 UR6, c[0x0][0x358] ;  /* 0x00006b00ff0677ac */ /* 0x000ee20008000a00 */
[----:B--2---:R-:W-:Y:S04]  /*5960*/  ISETP.NE.U32.AND P2, PT, R6, RZ, PT ;  /* 0x000000ff0600720c */ /* 0x004fe80003f45070 */
[----:B------:R-:W-:Y:S11]  /*5970*/  ISETP.NE.AND.EX P2, PT, R7, RZ, PT, P2 ;  /* 0x000000ff0700720c */ /* 0x000ff60003f45320 */
[----:B------:R-:W-:Y:S02]  /*5980*/  @!UPT UIADD3 URZ, UPT, UPT, URZ, URZ, URZ ;  /* 0x000000fffffff290 */ /* 0x000fe4000fffe0ff */
[----:B------:R-:W2:Y:S01]  /*5990*/  @P2 LDC.64 R6, c[0x0][0x8a8] ;  /* 0x00022a00ff062b82 */ /* 0x000ea20000000a00 */
[----:B------:R-:W-:Y:S04]  /*59a0*/  @P2 IMAD R4, R4, UR36, RZ ;  /* 0x0000002404042c24 */ /* 0x000fe8000f8e02ff */
[----:B--2---:R-:W-:Y:S05]  /*59b0*/  @P2 IMAD.WIDE R6, R4, 0x4, R6 ;  /* 0x0000000404062825 */ /* 0x004fea00078e0206 */
[----:B---3-5:R2:W5:Y:S02]  /*59c0*/  @P2 LDG.E R248, desc[UR6][R6.64] ;  /* 0x0000000606f82981 */ /* 0x028564000c1e1900 */
[----:B--2---:R-:W3:Y:S02]  /*59d0*/  @!P2 LDC R248, c[0x0][0x8a0] ;  /* 0x00022800fff8ab82 */ /* 0x004ee40000000800 */
.L_x_88:
[----:B-1---5:R-:W-:Y:S01]  /*59e0*/  @P0 FSETP.NEU.AND P4, PT, R249, RZ, PT ;  /* 0x000000fff900020b */ /* 0x022fe20003f8d000 */
[----:B------:R-:W-:Y:S01]  /*59f0*/  IMAD.U32 R0, RZ, RZ, UR4 ;  /* 0x00000004ff007e24 */ /* 0x000fe2000f8e00ff */
[----:B------:R-:W-:Y:S01]  /*5a00*/  @P0 LOP3.LUT P2, RZ, R16, 0xff, RZ, 0xc0, !PT ;  /* 0x000000ff10ff0812 */ /* 0x000fe2000784c0ff */
[----:B------:R-:W-:Y:S01]  /*5a10*/  IMAD.U32 R8, RZ, RZ, UR44 ;  /* 0x0000002cff087e24 */ /* 0x000fe2000f8e00ff */
[----:B------:R-:W-:Y:S01]  /*5a20*/  @P0 SEL R4, RZ, 0xffffffff, P4 ;  /* 0xffffffffff040807 */ /* 0x000fe20002000000 */
[C---:B------:R-:W-:Y:S01]  /*5a30*/  IMAD.SHL.U32 R5, R3.reuse, 0x20, RZ ;  /* 0x0000002003057824 */ /* 0x040fe200078e00ff */
[----:B------:R-:W-:Y:S01]  /*5a40*/  BSSY B1, `(.L_x_89) ;  /* 0x0000120000017945 */ /* 0x000fe20003800000 */
[----:B------:R-:W-:Y:S01]  /*5a50*/  IMAD.U32 R6, RZ, RZ, UR53 ;  /* 0x00000035ff067e24 */ /* 0x000fe2000f8e00ff */
[----:B------:R-:W-:Y:S01]  /*5a60*/  @P1 SEL R4, R0, R4, !P2 ;  /* 0x0000000400041207 */ /* 0x000fe20005000000 */
[----:B------:R-:W-:Y:S01]  /*5a70*/  IMAD.SHL.U32 R0, R3, 0x4, RZ ;  /* 0x0000000403007824 */ /* 0x000fe200078e00ff */
[----:B------:R-:W-:Y:S02]  /*5a80*/  LEA R8, R8, UR39, 0x3 ;  /* 0x0000002708087c11 */ /* 0x000fe4000f8e18ff */
[----:B------:R-:W-:Y:S02]  /*5a90*/  CS2R R218, SRZ ;  /* 0x0000000000da7805 */ /* 0x000fe4000001ff00 */
[----:B------:R-:W-:Y:S02]  /*5aa0*/  @P0 LOP3.LUT R4, R4, 0x1, RZ, 0xc0, !PT ;  /* 0x0000000104040812 */ /* 0x000fe400078ec0ff */
[----:B------:R-:W-:Y:S02]  /*5ab0*/  CS2R R216, SRZ ;  /* 0x0000000000d87805 */ /* 0x000fe4000001ff00 */
[----:B------:R-:W-:Y:S02]  /*5ac0*/  LOP3.LUT R6, R6, 0x1, RZ, 0x3c, !PT ;  /* 0x0000000106067812 */ /* 0x000fe400078e3cff */
[----:B------:R-:W-:Y:S02]  /*5ad0*/  CS2R R222, SRZ ;  /* 0x0000000000de7805 */ /* 0x000fe4000001ff00 */
[----:B------:R-:W-:Y:S02]  /*5ae0*/  ISETP.NE.U32.OR P6, PT, R4, 0x1, !P0 ;  /* 0x000000010400780c */ /* 0x000fe400047c5470 */
[----:B------:R-:W-:Y:S02]  /*5af0*/  CS2R R220, SRZ ;  /* 0x0000000000dc7805 */ /* 0x000fe4000001ff00 */
[----:B------:R-:W-:Y:S02]  /*5b00*/  LOP3.LUT R4, R5, 0xc0, RZ, 0xc0, !PT ;  /* 0x000000c005047812 */ /* 0x000fe400078ec0ff */
[----:B------:R-:W-:Y:S02]  /*5b10*/  CS2R R226, SRZ ;  /* 0x0000000000e27805 */ /* 0x000fe4000001ff00 */
[----:B------:R-:W-:Y:S02]  /*5b20*/  P2R R7, PR, RZ, 0x40 ;  /* 0x00000040ff077803 */ /* 0x000fe40000000000 */
[----:B------:R-:W-:Y:S02]  /*5b30*/  CS2R R224, SRZ ;  /* 0x0000000000e07805 */ /* 0x000fe4000001ff00 */
[----:B------:R-:W-:Y:S02]  /*5b40*/  LOP3.LUT R0, R4, 0x18, R0, 0xf8, !PT ;  /* 0x0000001804007812 */ /* 0x000fe400078ef800 */
[----:B------:R-:W-:Y:S01]  /*5b50*/  PLOP3.LUT P5, PT, PT, PT, PT, 0x8, 0x80 ;  /* 0x000000000080781c */ /* 0x000fe20003fae170 */
[----:B------:R1:W-:Y:S01]  /*5b60*/  STL [R1+0x198], R7 ;  /* 0x0001980701007387 */ /* 0x0003e20000100800 */
[----:B------:R-:W-:Y:S01]  /*5b70*/  LOP3.LUT R0, R0, 0xf20, R5, 0xf8, !PT ;  /* 0x00000f2000007812 */ /* 0x000fe200078ef805 */
[----:B------:R-:W-:Y:S02]  /*5b80*/  IMAD.U32 R5, RZ, RZ, UR45 ;  /* 0x0000002dff057e24 */ /* 0x000fe4000f8e00ff */
[----:B------:R2:W-:Y:S01]  /*5b90*/  STL [R1+0x148], RZ ;  /* 0x000148ff01007387 */ /* 0x0005e20000100800 */
[----:B------:R-:W-:Y:S02]  /*5ba0*/  @P6 SHF.L.U32 R4, R6, 0x1f, RZ ;  /* 0x0000001f06046819 */ /* 0x000fe400000006ff */
[----:B------:R-:W-:Y:S01]  /*5bb0*/  LEA R5, R5, UR39, 0x3 ;  /* 0x0000002705057c11 */ /* 0x000fe2000f8e18ff */
[----:B------:R2:W-:Y:S01]  /*5bc0*/  STL [R1+0x14c], RZ ;  /* 0x00014cff01007387 */ /* 0x0005e20000100800 */
[----:B------:R-:W4:Y:S01]  /*5bd0*/  @P6 SYNCS.PHASECHK.TRANS64.TRYWAIT P0, [R8+URZ+0xa0], R4 ;  /* 0x0000a004080065a7 */ /* 0x000f2200080011ff */
[----:B------:R-:W-:Y:S02]  /*5be0*/  LEA R0, R0, UR39, 0x1 ;  /* 0x0000002700007c11 */ /* 0x000fe4000f8e08ff */
[----:B------:R2:W-:Y:S04]  /*5bf0*/  STL [R1+0x140], RZ ;  /* 0x000140ff01007387 */ /* 0x0005e80000100800 */
[----:B------:R2:W-:Y:S04]  /*5c00*/  STL [R1+0x144], RZ ;  /* 0x000144ff01007387 */ /* 0x0005e80000100800 */
[----:B------:R2:W-:Y:S04]  /*5c10*/  STL [R1+0x128], RZ ;  /* 0x000128ff01007387 */ /* 0x0005e80000100800 */
[----:B------:R2:W-:Y:S01]  /*5c20*/  STL [R1+0x12c], RZ ;  /* 0x00012cff01007387 */ /* 0x0005e20000100800 */
[----:B-1----:R-:W-:Y:S03]  /*5c30*/  IMAD.U32 R7, RZ, RZ, UR52 ;  /* 0x00000034ff077e24 */ /* 0x002fe6000f8e00ff */
[----:B------:R2:W-:Y:S02]  /*5c40*/  STL [R1+0x120], RZ ;  /* 0x000120ff01007387 */ /* 0x0005e40000100800 */
[----:B------:R-:W-:Y:S02]  /*5c50*/  SHF.L.U32 R7, R7, 0x1f, RZ ;  /* 0x0000001f07077819 */ /* 0x000fe400000006ff */
[----:B------:R2:W-:Y:S02]  /*5c60*/  STL [R1+0x124], RZ ;  /* 0x000124ff01007387 */ /* 0x0005e40000100800 */
[----:B------:R2:W1:Y:S02]  /*5c70*/  SYNCS.PHASECHK.TRANS64.TRYWAIT P4, [R5+URZ+0xf0], R7 ;  /* 0x0000f007050075a7 */ /* 0x00046400080811ff */
[----:B------:R2:W-:Y:S04]  /*5c80*/  STL [R1+0x108], RZ ;  /* 0x000108ff01007387 */ /* 0x0005e80000100800 */
        /* <DEDUP_REMOVED lines=14> */
[----:B------:R2:W-:Y:S01]  /*5d70*/  STL [R1+0xb4], RZ ;  /* 0x0000b4ff01007387 */ /* 0x0005e20000100800 */
[----:B----4-:R-:W-:Y:S03]  /*5d80*/  @P6 PLOP3.LUT P5, PT, P0, PT, PT, 0x8, 0x80 ;  /* 0x000000000080681c */ /* 0x010fe600007ae170 */
        /* <DEDUP_REMOVED lines=30> */
[----:B------:R2:W-:Y:S04]  /*5f70*/  STL [R1], RZ ;  /* 0x000000ff01007387 */ /* 0x0005e80000100800 */
        /* <DEDUP_REMOVED lines=45> */
[----:B-1----:R-:W-:Y:S05]  /*6250*/  @!P6 BRA `(.L_x_90) ;  /* 0x000000080078e947 */ /* 0x002fea0003800000 */
[----:B------:R-:W-:Y:S01]  /*6260*/  ISETP.NE.U32.AND P0, PT, RZ, UR62, PT ;  /* 0x0000003eff007c0c */ /* 0x000fe2000bf05070 */
[----:B------:R-:W-:Y:S01]  /*6270*/  IMAD.U32 R4, RZ, RZ, UR44 ;  /* 0x0000002cff047e24 */ /* 0x000fe2000f8e00ff */
[----:B------:R-:W-:Y:S01]  /*6280*/  FSETP.NEU.AND P2, PT, R249, RZ, PT ;  /* 0x000000fff900720b */ /* 0x000fe20003f4d000 */
[----:B------:R-:W-:Y:S01]  /*6290*/  BSSY B0, `(.L_x_91) ;  /* 0x000000c000007945 */ /* 0x000fe20003800000 */
[----:B------:R-:W-:Y:S01]  /*62a0*/  ISETP.NE.AND.EX P0, PT, RZ, UR63, PT, P0 ;  /* 0x0000003fff007c0c */ /* 0x000fe2000bf05300 */
[----:B------:R-:W-:Y:S01]  /*62b0*/  IMAD R0, R4, 0xe000, R0 ;  /* 0x0000e00004007824 */ /* 0x000fe200078e0200 */
[----:B------:R-:W-:Y:S02]  /*62c0*/  LOP3.LUT P1, RZ, R16, 0xff, RZ, 0xc0, !PT ;  /* 0x000000ff10ff7812 */ /* 0x000fe4000782c0ff */
[----:B------:R-:W-:Y:S02]  /*62d0*/  SEL R9, RZ, 0xffffffff, P2 ;  /* 0xffffffffff097807 */ /* 0x000fe40001000000 */
[----:B------:R-:W-:Y:S04]  /*62e0*/  SEL R10, RZ, 0xffffffff, P0 ;  /* 0xffffffffff0a7807 */ /* 0x000fe80000000000 */
[----:B------:R-:W-:Y:S04]  /*62f0*/  @P3 SEL R9, R10, R9, !P1 ;  /* 0x000000090a093207 */ /* 0x000fe80004800000 */
[----:B------:R-:W-:Y:S01]  /*6300*/  LOP3.LUT R9, R9, 0x1, RZ, 0xc0, !PT ;  /* 0x0000000109097812 */ /* 0x000fe200078ec0ff */
[----:B------:R-:W-:Y:S06]  /*6310*/  @!P5 BRA `(.L_x_92) ;  /* 0x00000000000cd947 */ /* 0x000fec0003800000 */
[----:B------:R-:W-:Y:S04]  /*6320*/  SHF.L.U32 R6, R6, 0x1f, RZ ;  /* 0x0000001f06067819 */ /* 0x000fe800000006ff */
[----:B------:R-:W1:Y:S02]  /*6330*/  SYNCS.PHASECHK.TRANS64.TRYWAIT P0, [R8+URZ+0xa0], R6 ;  /* 0x0000a006080075a7 */ /* 0x000e6400080011ff */
[----:B-1----:R-:W-:Y:S05]  /*6340*/  @!P0 BRA `(.L_x_93) ;  /* 0x0000006800b08947 */ /* 0x002fea0003800000 */
.L_x_92:
[----:B------:R-:W-:Y:S05]  /*6350*/  BSYNC B0 ;  /* 0x0000000000007941 */ /* 0x000fea0003800000 */
.L_x_91:
[----:B------:R-:W-:Y:S02]  /*6360*/  ISETP.NE.U32.AND P0, PT, R9, 0x1, PT ;  /* 0x000000010900780c */ /* 0x000fe40003f05070 */
[----:B------:R-:W-:Y:S02]  /*6370*/  CS2R R58, SRZ ;  /* 0x00000000003a7805 */ /* 0x000fe4000001ff00 */
        /* <DEDUP_REMOVED lines=10> */
[----:B------:R-:W-:Y:S01]  /*6420*/  CS2R R36, SRZ ;  /* 0x0000000000247805 */ /* 0x000fe2000001ff00 */
[----:B------:R-:W4:Y:S01]  /*6430*/  @P0 LDS.128 R56, [R0+0x2200] ;  /* 0x0022000000380984 */ /* 0x000f220000000c00 */
[----:B------:R-:W-:Y:S02]  /*6440*/  CS2R R34, SRZ ;  /* 0x0000000000227805 */ /* 0x000fe4000001ff00 */
[----:B------:R-:W-:Y:S02]  /*6450*/  CS2R R32, SRZ ;  /* 0x0000000000207805 */ /* 0x000fe4000001ff00 */
[----:B------:R-:W-:Y:S01]  /*6460*/  CS2R R30, SRZ ;  /* 0x00000000001e7805 */ /* 0x000fe2000001ff00 */
[----:B------:R-:W5:Y:S01]  /*6470*/  @P0 LDS.128 R52, [R0+0x4200] ;  /* 0x0042000000340984 */ /* 0x000f620000000c00 */
[----:B------:R-:W-:Y:S02]  /*6480*/  CS2R R28, SRZ ;  /* 0x00000000001c7805 */ /* 0x000fe4000001ff00 */
[----:B------:R-:W-:Y:S02]  /*6490*/  CS2R R26, SRZ ;  /* 0x00000000001a7805 */ /* 0x000fe4000001ff00 */
[----:B------:R-:W-:Y:S01]  /*64a0*/  CS2R R24, SRZ ;  /* 0x0000000000187805 */ /* 0x000fe2000001ff00 */
[----:B------:R-:W2:Y:S01]  /*64b0*/  @P0 LDS.128 R48, [R0+0x6200] ;  /* 0x0062000000300984 */ /* 0x000ea20000000c00 */
[----:B------:R-:W-:Y:S02]  /*64c0*/  CS2R R22, SRZ ;  /* 0x0000000000167805 */ /* 0x000fe4000001ff00 */
[----:B------:R-:W-:Y:S02]  /*64d0*/  CS2R R20, SRZ ;  /* 0x0000000000147805 */ /* 0x000fe4000001ff00 */
[----:B------:R-:W-:Y:S01]  /*64e0*/  CS2R R18, SRZ ;  /* 0x0000000000127805 */ /* 0x000fe2000001ff00 */
[----:B------:R-:W3:Y:S01]  /*64f0*/  @P0 LDS.128 R44, [R0+0x8200] ;  /* 0x00820000002c0984 */ /* 0x000ee20000000c00 */
[----:B------:R-:W-:Y:S02]  /*6500*/  CS2R R16, SRZ ;  /* 0x0000000000107805 */ /* 0x000fe4000001ff00 */
[----:B------:R-:W-:Y:S02]  /*6510*/  CS2R R14, SRZ ;  /* 0x00000000000e7805 */ /* 0x000fe4000001ff00 */
[----:B------:R-:W-:Y:S01]  /*6520*/  CS2R R12, SRZ ;  /* 0x00000000000c7805 */ /* 0x000fe2000001ff00 */
[----:B------:R-:W3:Y:S01]  /*6530*/  @P0 LDS.128 R40, [R0+0xa200] ;  /* 0x00a2000000280984 */ /* 0x000ee20000000c00 */
[----:B-1----:R-:W-:Y:S01]  /*6540*/  IMAD.SHL.U32 R8, R3, 0x10, RZ ;  /* 0x0000001003087824 */ /* 0x002fe200078e00ff */
[----:B------:R-:W-:Y:S02]  /*6550*/  CS2R R10, SRZ ;  /* 0x00000000000a7805 */ /* 0x000fe4000001ff00 */
[----:B------:R-:W-:Y:S01]  /*6560*/  CS2R R226, SRZ ;  /* 0x0000000000e27805 */ /* 0x000fe2000001ff00 */
[----:B------:R-:W1:Y:S01]  /*6570*/  @P0 LDS.128 R36, [R0+0xc200] ;  /* 0x00c2000000240984 */ /* 0x000e620000000c00 */
[----:B------:R-:W-:Y:S02]  /*6580*/  CS2R R224, SRZ ;  /* 0x0000000000e07805 */ /* 0x000fe4000001ff00 */
[----:B------:R-:W-:Y:S02]  /*6590*/  LOP3.LUT R6, R8, 0x20, RZ, 0xc0, !PT ;  /* 0x0000002008067812 */ /* 0x000fe400078ec0ff */
[----:B------:R-:W-:Y:S02]  /*65a0*/  CS2R R222, SRZ ;  /* 0x0000000000de7805 */ /* 0x000fe4000001ff00 */
[----:B------:R-:W-:Y:S02]  /*65b0*/  CS2R R220, SRZ ;  /* 0x0000000000dc7805 */ /* 0x000fe4000001ff00 */
[----:B------:R-:W-:Y:S02]  /*65c0*/  CS2R R218, SRZ ;  /* 0x0000000000da7805 */ /* 0x000fe4000001ff00 */
[--C-:B------:R-:W-:Y:S01]  /*65d0*/  IADD3 R6, PT, PT, -R6, 0x200, R0.reuse ;  /* 0x0000020006067810 */ /* 0x100fe20007ffe100 */
[----:B------:R4:W-:Y:S01]  /*65e0*/  @P0 LDS.128 R224, [R0+0x200] ;  /* 0x0002000000e00984 */ /* 0x0009e20000000c00 */
[----:B------:R-:W-:Y:S02]  /*65f0*/  CS2R R216, SRZ ;  /* 0x0000000000d87805 */ /* 0x000fe4000001ff00 */
[----:B------:R-:W-:Y:S01]  /*6600*/  LOP3.LUT R8, R8, 0x40, RZ, 0xc0, !PT ;  /* 0x0000004008087812 */ /* 0x000fe200078ec0ff */
[----:B------:R-:W1:Y:S03]  /*6610*/  @P0 LDS.128 R32, [R6+0x2010] ;  /* 0x0020100006200984 */ /* 0x000e660000000c00 */
[----:B------:R-:W-:Y:S01]  /*6620*/  IADD3 R4, PT, PT, -R8, 0x200, R0 ;  /* 0x0000020008047810 */ /* 0x000fe20007ffe100 */
[----:B------:R-:W1:Y:S04]  /*6630*/  @P0 LDS.128 R28, [R6+0x4010] ;  /* 0x00401000061c0984 */ /* 0x000e680000000c00 */
[----:B------:R-:W1:Y:S04]  /*6640*/  @P0 LDS.128 R24, [R6+0x6010] ;  /* 0x0060100006180984 */ /* 0x000e680000000c00 */
[----:B------:R-:W1:Y:S04]  /*6650*/  @P0 LDS.128 R20, [R6+0x8010] ;  /* 0x0080100006140984 */ /* 0x000e680000000c00 */
[----:B------:R-:W1:Y:S01]  /*6660*/  @P0 LDS.128 R16, [R6+0xa010] ;  /* 0x00a0100006100984 */ /* 0x000e620000000c00 */
[----:B----4-:R-:W-:Y:S03]  /*6670*/  IMAD.IADD R0, R6, 0x1, -R8 ;  /* 0x0000000106007824 */ /* 0x010fe600078e0a08 */
[----:B------:R-:W4:Y:S01]  /*6680*/  @P0 LDS.128 R12, [R6+0xc010] ;  /* 0x00c01000060c0984 */ /* 0x000f220000000c00 */
[----:B------:R-:W-:Y:S03]  /*6690*/  CS2R R8, SRZ ;  /* 0x0000000000087805 */ /* 0x000fe6000001ff00 */
[----:B------:R-:W-:Y:S04]  /*66a0*/  STL.64 [R1+0x170], R56 ;  /* 0x0001703801007387 */ /* 0x000fe80000100a00 */
[----:B------:R-:W4:Y:S04]  /*66b0*/  @P0 LDS.128 R8, [R4+0x2020] ;  /* 0x0020200004080984 */ /* 0x000f280000000c00 */
[----:B------:R-:W-:Y:S04]  /*66c0*/  STL.64 [R1+0x178], R58 ;  /* 0x0001783a01007387 */ /* 0x000fe80000100a00 */
[----:B-----5:R-:W-:Y:S04]  /*66d0*/  STL.64 [R1+0x110], R52 ;  /* 0x0001103401007387 */ /* 0x020fe80000100a00 */
[----:B------:R-:W-:Y:S04]  /*66e0*/  STL.64 [R1+0x118], R54 ;  /* 0x0001183601007387 */ /* 0x000fe80000100a00 */
[----:B--2---:R-:W-:Y:S04]  /*66f0*/  STL.64 [R1+0x30], R48 ;  /* 0x0000303001007387 */ /* 0x004fe80000100a00 */
[----:B------:R-:W-:Y:S04]  /*6700*/  STL.64 [R1+0x38], R50 ;  /* 0x0000383201007387 */ /* 0x000fe80000100a00 */
[----:B---3--:R-:W-:Y:S04]  /*6710*/  STL.64 [R1+0x40], R44 ;  /* 0x0000402c01007387 */ /* 0x008fe80000100a00 */
[----:B------:R-:W-:Y:S04]  /*6720*/  STL.64 [R1+0x48], R46 ;  /* 0x0000482e01007387 */ /* 0x000fe80000100a00 */
[----:B------:R-:W-:Y:S04]  /*6730*/  STL.64 [R1+0x80], R40 ;  /* 0x0000802801007387 */ /* 0x000fe80000100a00 */
[----:B------:R-:W-:Y:S04]  /*6740*/  STL.64 [R1+0x88], R42 ;  /* 0x0000882a01007387 */ /* 0x000fe80000100a00 */
[----:B-1----:R-:W-:Y:S04]  /*6750*/  STL.64 [R1+0xe0], R36 ;  /* 0x0000e02401007387 */ /* 0x002fe80000100a00 */
[----:B------:R-:W-:Y:S04]  /*6760*/  STL.64 [R1+0xe8], R38 ;  /* 0x0000e82601007387 */ /* 0x000fe80000100a00 */
[----:B------:R1:W-:Y:S04]  /*6770*/  STL.64 [R1+0x160], R32 ;  /* 0x0001602001007387 */ /* 0x0003e80000100a00 */
[----:B------:R2:W-:Y:S04]  /*6780*/  STL.64 [R1+0x168], R34 ;  /* 0x0001682201007387 */ /* 0x0005e80000100a00 */
[----:B------:R3:W-:Y:S04]  /*6790*/  STL.64 [R1+0xf0], R28 ;  /* 0x0000f01c01007387 */ /* 0x0007e80000100a00 */
[----:B------:R5:W-:Y:S04]  /*67a0*/  STL.64 [R1+0xf8], R30 ;  /* 0x0000f81e01007387 */ /* 0x000be80000100a00 */
[----:B------:R4:W-:Y:S04]  /*67b0*/  STL.64 [R1+0x10], R24 ;  /* 0x0000101801007387 */ /* 0x0009e80000100a00 */
[----:B------:R4:W-:Y:S04]  /*67c0*/  STL.64 [R1+0x18], R26 ;  /* 0x0000181a01007387 */ /* 0x0009e80000100a00 */
[----:B------:R4:W-:Y:S01]  /*67d0*/  STL.64 [R1+0x50], R20 ;  /* 0x0000501401007387 */ /* 0x0009e20000100a00 */
[----:B-1----:R-:W-:Y:S03]  /*67e0*/  CS2R R32, SRZ ;  /* 0x0000000000207805 */ /* 0x002fe6000001ff00 */
[----:B------:R1:W-:Y:S01]  /*67f0*/  STL.64 [R1+0x58], R22 ;  /* 0x0000581601007387 */ /* 0x0003e20000100a00 */
[----:B--2---:R-:W-:Y:S03]  /*6800*/  CS2R R34, SRZ ;  /* 0x0000000000227805 */ /* 0x004fe6000001ff00 */
[----:B------:R2:W-:Y:S01]  /*6810*/  STL.64 [R1+0x90], R16 ;  /* 0x0000901001007387 */ /* 0x0005e20000100a00 */
[----:B---3--:R-:W-:Y:S03]  /*6820*/  CS2R R28, SRZ ;  /* 0x00000000001c7805 */ /* 0x008fe6000001ff00 */
[----:B------:R3:W-:Y:S01]  /*6830*/  STL.64 [R1+0x98], R18 ;  /* 0x0000981201007387 */ /* 0x0007e20000100a00 */
[----:B-----5:R-:W-:Y:S03]  /*6840*/  CS2R R30, SRZ ;  /* 0x00000000001e7805 */ /* 0x020fe6000001ff00 */
[----:B------:R-:W-:Y:S01]  /*6850*/  @P0 LDS.128 R32, [R0+0x30] ;  /* 0x0000300000200984 */ /* 0x000fe20000000c00 */
[----:B----4-:R-:W-:Y:S03]  /*6860*/  CS2R R24, SRZ ;  /* 0x0000000000187805 */ /* 0x010fe6000001ff00 */
[----:B------:R4:W-:Y:S01]  /*6870*/  STL.64 [R1+0x100], R12 ;  /* 0x0001000c01007387 */ /* 0x0009e20000100a00 */
[----:B------:R-:W-:Y:S03]  /*6880*/  CS2R R26, SRZ ;  /* 0x00000000001a7805 */ /* 0x000fe6000001ff00 */
[----:B------:R-:W5:Y:S01]  /*6890*/  @P0 LDS.128 R28, [R4+0x4020] ;  /* 0x00402000041c0984 */ /* 0x000f620000000c00 */
[----:B------:R-:W-:Y:S03]  /*68a0*/  CS2R R20, SRZ ;  /* 0x0000000000147805 */ /* 0x000fe6000001ff00 */
[----:B------:R4:W-:Y:S01]  /*68b0*/  STL.64 [R1+0x108], R14 ;  /* 0x0001080e01007387 */ /* 0x0009e20000100a00 */
[----:B-1----:R-:W-:Y:S03]  /*68c0*/  CS2R R22, SRZ ;  /* 0x0000000000167805 */ /* 0x002fe6000001ff00 */
[----:B------:R-:W1:Y:S01]  /*68d0*/  @P0 LDS.128 R24, [R4+0x6020] ;  /* 0x0060200004180984 */ /* 0x000e620000000c00 */
[----:B--2---:R-:W-:Y:S03]  /*68e0*/  CS2R R16, SRZ ;  /* 0x0000000000107805 */ /* 0x004fe6000001ff00 */
[----:B------:R2:W-:Y:S01]  /*68f0*/  STL.64 [R1+0x150], R8 ;  /* 0x0001500801007387 */ /* 0x0005e20000100a00 */
[----:B---3--:R-:W-:Y:S03]  /*6900*/  CS2R R18, SRZ ;  /* 0x0000000000127805 */ /* 0x008fe6000001ff00 */
[----:B------:R-:W3:Y:S04]  /*6910*/  @P0 LDS.128 R20, [R4+0x8020] ;  /* 0x0080200004140984 */ /* 0x000ee80000000c00 */
[----:B------:R5:W-:Y:S01]  /*6920*/  STL.64 [R1+0x158], R10 ;  /* 0x0001580a01007387 */ /* 0x000be20000100a00 */
[----:B----4-:R-:W-:Y:S03]  /*6930*/  CS2R R12, SRZ ;  /* 0x00000000000c7805 */ /* 0x010fe6000001ff00 */
[----:B------:R-:W4:Y:S04]  /*6940*/  @P0 LDS.128 R16, [R4+0xa020] ;  /* 0x00a0200004100984 */ /* 0x000f280000000c00 */
[----:B------:R-:W-:Y:S01]  /*6950*/  @P0 LDS.128 R220, [R6+0x10] ;  /* 0x0000100006dc0984 */ /* 0x000fe20000000c00 */
[----:B------:R-:W-:Y:S03]  /*6960*/  CS2R R14, SRZ ;  /* 0x00000000000e7805 */ /* 0x000fe6000001ff00 */
[----:B------:R-:W-:Y:S04]  /*6970*/  @P0 LDS.128 R216, [R4+0x20] ;  /* 0x0000200004d80984 */ /* 0x000fe80000000c00 */
[----:B------:R-:W4:Y:S01]  /*6980*/  @P0 LDS.128 R12, [R4+0xc020] ;  /* 0x00c02000040c0984 */ /* 0x000f220000000c00 */
[----:B--2---:R-:W-:Y:S03]  /*6990*/  CS2R R8, SRZ ;  /* 0x0000000000087805 */ /* 0x004fe6000001ff00 */
[----:B-----5:R2:W5:Y:S01]  /*69a0*/  LDL.LU R10, [R1+0x148] ;  /* 0x00014800010a7983 */ /* 0x0205620000300800 */
[----:B------:R-:W-:Y:S03]  /*69b0*/  IMAD.MOV.U32 R11, RZ, RZ, RZ ;  /* 0x000000ffff0b7224 */ /* 0x000fe600078e00ff */
[----:B------:R2:W-:Y:S04]  /*69c0*/  STL.64 [R1+0xd0], R28 ;  /* 0x0000d01c01007387 */ /* 0x0005e80000100a00 */
[----:B------:R2:W-:Y:S04]  /*69d0*/  STL.64 [R1+0xd8], R30 ;  /* 0x0000d81e01007387 */ /* 0x0005e80000100a00 */
[----:B-1----:R1:W-:Y:S04]  /*69e0*/  STL.64 [R1], R24 ;  /* 0x0000001801007387 */ /* 0x0023e80000100a00 */
[----:B------:R1:W-:Y:S04]  /*69f0*/  STL.64 [R1+0x8], R26 ;  /* 0x0000081a01007387 */ /* 0x0003e80000100a00 */
[----:B---3--:R3:W-:Y:S04]  /*6a00*/  STL.64 [R1+0x60], R20 ;  /* 0x0000601401007387 */ /* 0x0087e80000100a00 */
[----:B------:R3:W-:Y:S04]  /*6a10*/  STL.64 [R1+0x68], R22 ;  /* 0x0000681601007387 */ /* 0x0007e80000100a00 */
[----:B----4-:R4:W-:Y:S01]  /*6a20*/  STL.64 [R1+0xb0], R16 ;  /* 0x0000b01001007387 */ /* 0x0109e20000100a00 */
[----:B--2---:R-:W-:Y:S03]  /*6a30*/  CS2R R28, SRZ ;  /* 0x00000000001c7805 */ /* 0x004fe6000001ff00 */
[----:B------:R2:W-:Y:S01]  /*6a40*/  STL.64 [R1+0xb8], R18 ;  /* 0x0000b81201007387 */ /* 0x0005e20000100a00 */
[----:B------:R-:W-:Y:S03]  /*6a50*/  CS2R R30, SRZ ;  /* 0x00000000001e7805 */ /* 0x000fe6000001ff00 */
[----:B------:R2:W-:Y:S01]  /*6a60*/  STL.64 [R1+0x120], R12 ;  /* 0x0001200c01007387 */ /* 0x0005e20000100a00 */
[----:B-1----:R-:W-:Y:S03]  /*6a70*/  CS2R R24, SRZ ;  /* 0x0000000000187805 */ /* 0x002fe6000001ff00 */
[----:B------:R1:W-:Y:S01]  /*6a80*/  STL.64 [R1+0x128], R14 ;  /* 0x0001280e01007387 */ /* 0x0003e20000100a00 */
[----:B------:R-:W-:Y:S03]  /*6a90*/  CS2R R26, SRZ ;  /* 0x00000000001a7805 */ /* 0x000fe6000001ff00 */
[----:B------:R-:W1:Y:S01]  /*6aa0*/  @P0 LDS.128 R28, [R0+0x2030] ;  /* 0x00203000001c0984 */ /* 0x000e620000000c00 */
[----:B---3--:R-:W-:Y:S03]  /*6ab0*/  CS2R R20, SRZ ;  /* 0x0000000000147805 */ /* 0x008fe6000001ff00 */
[----:B------:R-:W-:Y:S01]  /*6ac0*/  STL.64 [R1+0x180], R32 ;  /* 0x0001802001007387 */ /* 0x000fe20000100a00 */
[----:B------:R-:W-:Y:S03]  /*6ad0*/  CS2R R22, SRZ ;  /* 0x0000000000167805 */ /* 0x000fe6000001ff00 */
[----:B------:R-:W3:Y:S01]  /*6ae0*/  @P0 LDS.128 R24, [R0+0x4030] ;  /* 0x0040300000180984 */ /* 0x000ee20000000c00 */
[----:B----4-:R-:W-:Y:S03]  /*6af0*/  CS2R R16, SRZ ;  /* 0x0000000000107805 */ /* 0x010fe6000001ff00 */
[----:B------:R-:W-:Y:S01]  /*6b00*/  STL.64 [R1+0x188], R34 ;  /* 0x0001882201007387 */ /* 0x000fe20000100a00 */
[----:B--2---:R-:W-:Y:S03]  /*6b10*/  CS2R R18, SRZ ;  /* 0x0000000000127805 */ /* 0x004fe6000001ff00 */
[----:B------:R-:W2:Y:S01]  /*6b20*/  @P0 LDS.128 R20, [R0+0x6030] ;  /* 0x0060300000140984 */ /* 0x000ea20000000c00 */
[----:B------:R-:W-:Y:S03]  /*6b30*/  CS2R R12, SRZ ;  /* 0x00000000000c7805 */ /* 0x000fe6000001ff00 */
[----:B------:R-:W-:Y:S01]  /*6b40*/  @P0 LDS.128 R16, [R0+0x8030] ;  /* 0x0080300000100984 */ /* 0x000fe20000000c00 */
[----:B-1----:R-:W-:Y:S06]  /*6b50*/  CS2R R14, SRZ ;  /* 0x00000000000e7805 */ /* 0x002fec000001ff00 */
[----:B------:R-:W-:Y:S04]  /*6b60*/  @P0 LDS.128 R12, [R0+0xa030] ;  /* 0x00a03000000c0984 */ /* 0x000fe80000000c00 */
[----:B------:R-:W-:Y:S04]  /*6b70*/  STL.64 [R1+0x130], R28 ;  /* 0x0001301c01007387 */ /* 0x000fe80000100a00 */
[----:B------:R-:W-:Y:S04]  /*6b80*/  STL.64 [R1+0x138], R30 ;  /* 0x0001381e01007387 */ /* 0x000fe80000100a00 */
[----:B---3--:R-:W-:Y:S04]  /*6b90*/  STL.64 [R1+0xa0], R24 ;  /* 0x0000a01801007387 */ /* 0x008fe80000100a00 */
[----:B------:R-:W-:Y:S04]  /*6ba0*/  STL.64 [R1+0xa8], R26 ;  /* 0x0000a81a01007387 */ /* 0x000fe80000100a00 */
[----:B--2---:R-:W-:Y:S04]  /*6bb0*/  STL.64 [R1+0x20], R20 ;  /* 0x0000201401007387 */ /* 0x004fe80000100a00 */
[----:B------:R-:W-:Y:S04]  /*6bc0*/  STL.64 [R1+0x28], R22 ;  /* 0x0000281601007387 */ /* 0x000fe80000100a00 */
[----:B-----5:R-:W1:Y:S04]  /*6bd0*/  @P0 LDS.128 R8, [R0+0xc030] ;  /* 0x00c0300000080984 */ /* 0x020e680000000c00 */
[----:B-1----:R1:W-:Y:S04]  /*6be0*/  STL.64 [R1+0x140], R8 ;  /* 0x0001400801007387 */ /* 0x0023e80000100a00 */
[----:B------:R1:W-:Y:S04]  /*6bf0*/  STL.64 [R1+0x70], R16 ;  /* 0x0000701001007387 */ /* 0x0003e80000100a00 */
[----:B------:R1:W-:Y:S04]  /*6c00*/  STL.64 [R1+0x78], R18 ;  /* 0x0000781201007387 */ /* 0x0003e80000100a00 */
[----:B------:R1:W-:Y:S04]  /*6c10*/  STL.64 [R1+0x148], R10 ;  /* 0x0001480a01007387 */ /* 0x0003e80000100a00 */
[----:B------:R1:W-:Y:S04]  /*6c20*/  STL.64 [R1+0xc0], R12 ;  /* 0x0000c00c01007387 */ /* 0x0003e80000100a00 */
[----:B------:R1:W-:Y:S02]  /*6c30*/  STL.64 [R1+0xc8], R14 ;  /* 0x0000c80e01007387 */ /* 0x0003e40000100a00 */
.L_x_90:
[----:B------:R-:W-:Y:S05]  /*6c40*/  BSYNC B1 ;  /* 0x0000000000017941 */ /* 0x000fea0003800000 */
.L_x_89:
[----:B-1----:R-:W-:Y:S01]  /*6c50*/  SHF.R.U32.HI R17, RZ, 0x5, R3 ;  /* 0x00000005ff117819 */ /* 0x002fe20000011603 */
[----:B------:R-:W-:Y:S04]  /*6c60*/  IMAD.U32 R0, RZ, RZ, UR45 ;  /* 0x0000002dff007e24 */ /* 0x000fe8000f8e00ff */
[----:B------:R-:W-:Y:S05]  /*6c70*/  IMAD R16, R0, 0xe0, R2 ;  /* 0x000000e000107824 */ /* 0x000fea00078e0202 */
[----:B------:R-:W-:Y:S04]  /*6c80*/  SHF.R.U32.HI R0, RZ, 0x15, R16 ;  /* 0x00000015ff007819 */ /* 0x000fe80000011610 */
[----:B------:R-:W-:Y:S01]  /*6c90*/  LOP3.LUT P0, RZ, R0, 0x3, R17, 0x48, !PT ;  /* 0x0000000300ff7812 */ /* 0x000fe20007804811 */
[----:B------:R-:W-:Y:S01]  /*6ca0*/  @!UPT UIADD3 URZ, UPT, UPT, URZ, URZ, URZ ;  /* 0x000000fffffff290 */ /* 0x000fe2000fffe0ff */
[----:B------:R-:W-:Y:S11]  /*6cb0*/  @P4 BRA `(.L_x_94) ;  /* 0x0000000000084947 */ /* 0x000ff60003800000 */
[----:B------:R-:W1:Y:S02]  /*6cc0*/  SYNCS.PHASECHK.TRANS64.TRYWAIT P1, [R5+URZ+0xf0], R7 ;  /* 0x0000f007050075a7 */ /* 0x000e6400080211ff */
[----:B-1----:R-:W-:Y:S05]  /*6cd0*/  @!P1 BRA `(.L_x_95) ;  /* 0x0000006000609947 */ /* 0x002fea0003800000 */
.L_x_94:
[----:B------:R-:W-:Y:S05]  /*6ce0*/  @!P0 BRA `(.L_x_96) ;  /* 0x0000000000408947 */ /* 0x000fea0003800000 */
[----:B------:R-:W1:Y:S01]  /*6cf0*/  LDCU.64 UR8, c[0x4][0x70] ;  /* 0x01000e00ff0877ac */ /* 0x000e620008000a00 */
[----:B------:R-:W-:Y:S01]  /*6d00*/  MOV R15, 0x0 ;  /* 0x00000000000f7802 */ /* 0x000fe20000000f00 */
[----:B------:R-:W-:Y:S02]  /*6d10*/  HFMA2 R12, -RZ, RZ, 0, 5.9604644775390625e-08 ;  /* 0x00000001ff0c7431 */ /* 0x000fe400000001ff */
[----:B------:R-:W-:Y:S02]  /*6d20*/  IMAD.MOV.U32 R8, RZ, RZ, 0x192 ;  /* 0x00000192ff087424 */ /* 0x000fe400078e00ff */
[----:B------:R-:W-:Y:S01]  /*6d30*/  IMAD.MOV.U32 R13, RZ, RZ, RZ ;  /* 0x000000ffff0d7224 */ /* 0x000fe200078e00ff */
[----:B------:R-:W4:Y:S01]  /*6d40*/  LDCU.64 UR6, c[0x4][0x78] ;  /* 0x01000f00ff0677ac */ /* 0x000f220008000a00 */
[----:B------:R-:W3:Y:S01]  /*6d50*/  LDC.64 R14, c[0x4][R15] ;  /* 0x010000000f0e7b82 */ /* 0x000ee20000000a00 */
[----:B------:R-:W5:Y:S01]  /*6d60*/  LDCU.64 UR4, c[0x4][0x10] ;  /* 0x01000200ff0477ac */ /* 0x000f620008000a00 */
[----:B-12---:R-:W-:Y:S01]  /*6d70*/  MOV R5, UR9 ;  /* 0x0000000900057c02 */ /* 0x006fe20008000f00 */
[----:B------:R-:W-:Y:S01]  /*6d80*/  IMAD.U32 R4, RZ, RZ, UR8 ;  /* 0x00000008ff047e24 */ /* 0x000fe2000f8e00ff */
[----:B----4-:R-:W-:Y:S01]  /*6d90*/  MOV R7, UR7 ;  /* 0x0000000700077c02 */ /* 0x010fe20008000f00 */
[----:B------:R-:W-:Y:S01]  /*6da0*/  IMAD.U32 R6, RZ, RZ, UR6 ;  /* 0x00000006ff067e24 */ /* 0x000fe2000f8e00ff */
[----:B-----5:R-:W-:Y:S01]  /*6db0*/  MOV R11, UR5 ;  /* 0x00000005000b7c02 */ /* 0x020fe20008000f00 */
[----:B------:R-:W-:Y:S02]  /*6dc0*/  IMAD.U32 R10, RZ, RZ, UR4 ;  /* 0x00000004ff0a7e24 */ /* 0x000fe4000f8e00ff */
[----:B------:R-:W-:Y:S07]  /*6dd0*/  LEPC R20, `(.L_x_96) ;  /* 0x000000001014794e */ /* 0x000fee0000000000 */
[----:B---3--:R-:W-:Y:S05]  /*6de0*/  CALL.ABS.NOINC R14 ;  /* 0x000000000e007343 */ /* 0x008fea0003c00000 */
.L_x_96:
[----:B------:R-:W-:Y:S05]  /*6df0*/  WARPSYNC.ALL ;  /* 0x0000000000007948 */ /* 0x000fea0003800000 */
[C---:B------:R-:W-:Y:S01]  /*6e00*/  R2UR UR4, R16.reuse ;  /* 0x00000000100472ca */ /* 0x040fe200000e0000 */
[----:B------:R-:W-:Y:S05]  /*6e10*/  VIADD R0, R16, 0x20 ;  /* 0x0000002010007836 */ /* 0x000fea0000000000 */
[----:B------:R-:W-:Y:S04]  /*6e20*/  SHF.R.U32.HI R0, RZ, 0x15, R0 ;  /* 0x00000015ff007819 */ /* 0x000fe80000011600 */
[----:B------:R-:W-:Y:S03]  /*6e30*/  LOP3.LUT P0, RZ, R0, 0x3, R17, 0x48, !PT ;  /* 0x0000000300ff7812 */ /* 0x000fe60007804811 */
[----:B------:R-:W4:Y:S10]  /*6e40*/  LDTM.x32 R184, tmem[UR4] ;  /* 0x0000000400b879ee */ /* 0x000f3400082c0000 */
[----:B----4-:R-:W-:Y:S05]  /*6e50*/  @!P0 BRA `(.L_x_97) ;  /* 0x0000000000408947 */ /* 0x010fea0003800000 */
        /* <DEDUP_REMOVED lines=16> */
.L_x_97:
[----:B------:R-:W-:Y:S05]  /*6f60*/  WARPSYNC.ALL ;  /* 0x0000000000007948 */ /* 0x000fea0003800000 */
[C---:B------:R-:W-:Y:S01]  /*6f70*/  R2UR UR4, R16.reuse ;  /* 0x00000000100472ca */ /* 0x040fe200000e0000 */
[----:B------:R-:W-:Y:S05]  /*6f80*/  VIADD R0, R16, 0x40 ;  /* 0x0000004010007836 */ /* 0x000fea0000000000 */
[----:B------:R-:W-:Y:S04]  /*6f90*/  SHF.R.U32.HI R0, RZ, 0x15, R0 ;  /* 0x00000015ff007819 */ /* 0x000fe80000011600 */
[----:B------:R-:W-:Y:S03]  /*6fa0*/  LOP3.LUT P0, RZ, R0, 0x3, R17, 0x48, !PT ;  /* 0x0000000300ff7812 */ /* 0x000fe60007804811 */
[----:B------:R-:W4:Y:S10]  /*6fb0*/  LDTM.x32 R152, tmem[UR4+0x20] ;  /* 0x00002004009879ee */ /* 0x000f3400082c0000 */
        /* <DEDUP_REMOVED lines=17> */
.L_x_98:
        /* <DEDUP_REMOVED lines=23> */
.L_x_99:
        /* <DEDUP_REMOVED lines=23> */
.L_x_100:
[----:B------:R-:W4:Y:S01]  /*73b0*/  S2R R0, SR_TID.X ;  /* 0x0000000000007919 */ /* 0x000f220000002100 */
[----:B------:R-:W-:Y:S05]  /*73c0*/  WARPSYNC.ALL ;  /* 0x0000000000007948 */ /* 0x000fea0003800000 */
[C---:B------:R-:W-:Y:S01]  /*73d0*/  R2UR UR4, R16.reuse ;  /* 0x00000000100472ca */ /* 0x040fe200000e0000 */
[----:B------:R-:W-:Y:S05]  /*73e0*/  VIADD R3, R16, 0xa0 ;  /* 0x000000a010037836 */ /* 0x000fea0000000000 */
[----:B------:R-:W-:Y:S07]  /*73f0*/  SHF.R.U32.HI R3, RZ, 0x15, R3 ;  /* 0x00000015ff037819 */ /* 0x000fee0000011603 */
[----:B------:R-:W1:Y:S01]  /*7400*/  LDTM.x32 R56, tmem[UR4+0x80] ;  /* 0x00008004003879ee */ /* 0x000e6200082c0000 */
[----:B----4-:R-:W-:Y:S04]  /*7410*/  SHF.R.U32.HI R0, RZ, 0x5, R0 ;  /* 0x00000005ff007819 */ /* 0x010fe80000011600 */
[----:B------:R-:W-:Y:S11]  /*7420*/  LOP3.LUT P0, RZ, R3, 0x3, R0, 0x48, !PT ;  /* 0x0000000303ff7812 */ /* 0x000ff60007804800 */
[----:B------:R-:W-:Y:S02]  /*7430*/  @!UPT UIADD3 URZ, UPT, UPT, URZ, URZ, URZ ;  /* 0x000000fffffff290 */ /* 0x000fe4000fffe0ff */
[----:B-1----:R-:W-:Y:S05]  /*7440*/  @!P0 BRA `(.L_x_101) ;  /* 0x0000000000408947 */ /* 0x002fea0003800000 */
[----:B------:R-:W2:Y:S01]  /*7450*/  LDCU.64 UR8, c[0x4][0x70] ;  /* 0x01000e00ff0877ac */ /* 0x000ea20008000a00 */
[----:B------:R-:W-:Y:S01]  /*7460*/  MOV R15, 0x0 ;  /* 0x00000000000f7802 */ /* 0x000fe20000000f00 */
[----:B------:R-:W-:Y:S02]  /*7470*/  HFMA2 R12, -RZ, RZ, 0, 5.9604644775390625e-08 ;  /* 0x00000001ff0c7431 */ /* 0x000fe400000001ff */
[----:B------:R-:W-:Y:S02]  /*7480*/  IMAD.MOV.U32 R8, RZ, RZ, 0x192 ;  /* 0x00000192ff087424 */ /* 0x000fe400078e00ff */
[----:B------:R-:W-:Y:S01]  /*7490*/  IMAD.MOV.U32 R13, RZ, RZ, RZ ;  /* 0x000000ffff0d7224 */ /* 0x000fe200078e00ff */
[----:B------:R-:W1:Y:S01]  /*74a0*/  LDCU.64 UR6, c[0x4][0x78] ;  /* 0x01000f00ff0677ac */ /* 0x000e620008000a00 */
[----:B------:R-:W4:Y:S01]  /*74b0*/  LDC.64 R14, c[0x4][R15] ;  /* 0x010000000f0e7b82 */ /* 0x000f220000000a00 */
[----:B------:R-:W5:Y:S01]  /*74c0*/  LDCU.64 UR4, c[0x4][0x10] ;  /* 0x01000200ff0477ac */ /* 0x000f620008000a00 */
[----:B--2---:R-:W-:Y:S01]  /*74d0*/  MOV R5, UR9 ;  /* 0x0000000900057c02 */ /* 0x004fe20008000f00 */
[----:B------:R-:W-:Y:S01]  /*74e0*/  IMAD.U32 R4, RZ, RZ, UR8 ;  /* 0x00000008ff047e24 */ /* 0x000fe2000f8e00ff */
[----:B-1----:R-:W-:Y:S01]  /*74f0*/  MOV R7, UR7 ;  /* 0x0000000700077c02 */ /* 0x002fe20008000f00 */
[----:B------:R-:W-:Y:S01]  /*7500*/  IMAD.U32 R6, RZ, RZ, UR6 ;  /* 0x00000006ff067e24 */ /* 0x000fe2000f8e00ff */
[----:B-----5:R-:W-:Y:S01]  /*7510*/  MOV R11, UR5 ;  /* 0x00000005000b7c02 */ /* 0x020fe20008000f00 */
[----:B------:R-:W-:Y:S02]  /*7520*/  IMAD.U32 R10, RZ, RZ, UR4 ;  /* 0x00000004ff0a7e24 */ /* 0x000fe4000f8e00ff */
[----:B------:R-:W-:Y:S07]  /*7530*/  LEPC R20, `(.L_x_101) ;  /* 0x000000001014794e */ /* 0x000fee0000000000 */
[----:B---34-:R-:W-:Y:S05]  /*7540*/  CALL.ABS.NOINC R14 ;  /* 0x000000000e007343 */ /* 0x018fea0003c00000 */
.L_x_101:
[----:B------:R-:W1:Y:S01]  /*7550*/  S2R R0, SR_TID.X ;  /* 0x0000000000007919 */ /* 0x000e620000002100 */
[----:B------:R-:W-:Y:S05]  /*7560*/  WARPSYNC.ALL ;  /* 0x0000000000007948 */ /* 0x000fea0003800000 */
[C---:B------:R-:W-:Y:S01]  /*7570*/  R2UR UR4, R16.reuse ;  /* 0x00000000100472ca */ /* 0x040fe200000e0000 */
[----:B------:R-:W-:Y:S05]  /*7580*/  VIADD R3, R16, 0xc0 ;  /* 0x000000c010037836 */ /* 0x000fea0000000000 */
[----:B------:R-:W-:Y:S07]  /*7590*/  SHF.R.U32.HI R3, RZ, 0x15, R3 ;  /* 0x00000015ff037819 */ /* 0x000fee0000011603 */
[----:B------:R-:W4:Y:S01]  /*75a0*/  LDTM.x32 R24, tmem[UR4+0xa0] ;  /* 0x0000a004001879ee */ /* 0x000f2200082c0000 */
[----:B-1----:R-:W-:Y:S04]  /*75b0*/  SHF.R.U32.HI R0, RZ, 0x5, R0 ;  /* 0x00000005ff007819 */ /* 0x002fe80000011600 */
[----:B------:R-:W-:Y:S11]  /*75c0*/  LOP3.LUT P0, RZ, R3, 0x3, R0, 0x48, !PT ;  /* 0x0000000303ff7812 */ /* 0x000ff60007804800 */
[----:B------:R-:W-:Y:S02]  /*75d0*/  @!UPT UIADD3 URZ, UPT, UPT, URZ, URZ, URZ ;  /* 0x000000fffffff290 */ /* 0x000fe4000fffe0ff */
[----:B----4-:R-:W-:Y:S05]  /*75e0*/  @!P0 BRA `(.L_x_102) ;  /* 0x0000000000408947 */ /* 0x010fea0003800000 */
        /* <DEDUP_REMOVED lines=16> */
.L_x_102:
[----:B------:R-:W1:Y:S01]  /*76f0*/  S2R R15, SR_TID.X ;  /* 0x00000000000f7919 */ /* 0x000e620000002100 */
[----:B------:R-:W-:Y:S05]  /*7700*/  WARPSYNC.ALL ;  /* 0x0000000000007948 */ /* 0x000fea0003800000 */
[----:B-1----:R-:W-:Y:S01]  /*7710*/  LOP3.LUT P1, R250, R15, 0x60, RZ, 0xc0, !PT ;  /* 0x000000600ffa7812 */ /* 0x002fe2000782c0ff */
[----:B------:R-:W4:Y:S01]  /*7720*/  LDL.LU R228, [R1+0x180] ;  /* 0x0001800001e47983 */ /* 0x000f220000300800 */
[----:B------:R-:W-:Y:S01]  /*7730*/  SHF.L.U32 R3, R224, 0x10, RZ ;  /* 0x00000010e0037819 */ /* 0x000fe200000006ff */
[----:B---3--:R-:W-:Y:S01]  /*7740*/  FMUL R0, R248, R184 ;  /* 0x000000b8f8007220 */ /* 0x008fe20000400000 */
[----:B------:R-:W-:Y:S01]  /*7750*/  LOP3.LUT R4, R224, 0xffff0000, RZ, 0xc0, !PT ;  /* 0xffff0000e0047812 */ /* 0x000fe200078ec0ff */
[----:B------:R-:W3:Y:S01]  /*7760*/  LDL.LU R252, [R1+0x18c] ;  /* 0x00018c0001fc7983 */ /* 0x000ee20000300800 */
[----:B--2---:R-:W-:Y:S01]  /*7770*/  SHF.L.U32 R5, R225, 0x10, RZ ;  /* 0x00000010e1057819 */ /* 0x004fe200000006ff */
[----:B------:R-:W-:Y:S01]  /*7780*/  FFMA R0, R249, R3, R0 ;  /* 0x00000003f9007223 */ /* 0x000fe20000000000 */
[----:B------:R-:W-:Y:S01]  /*7790*/  LOP3.LUT R6, R225, 0xffff0000, RZ, 0xc0, !PT ;  /* 0xffff0000e1067812 */ /* 0x000fe200078ec0ff */
[----:B------:R1:W-:Y:S01]  /*77a0*/  STL [R1+0x1a4], R54 ;  /* 0x0001a43601007387 */ /* 0x0003e20000100800 */
[----:B------:R-:W-:Y:S01]  /*77b0*/  SHF.L.U32 R7, R226, 0x10, RZ ;  /* 0x00000010e2077819 */ /* 0x000fe200000006ff */
[----:B------:R-:W-:Y:S01]  /*77c0*/  FMUL R3, R248, R185 ;  /* 0x000000b9f8037220 */ /* 0x000fe20000400000 */
[----:B------:R-:W-:Y:S01]  /*77d0*/  LOP3.LUT R8, R226, 0xffff0000, RZ, 0xc0, !PT ;  /* 0xffff0000e2087812 */ /* 0x000fe200078ec0ff */
[----:B------:R-:W2:Y:S01]  /*77e0*/  S2UR UR6, SR_CgaCtaId ;  /* 0x00000000000679c3 */ /* 0x000ea20000008800 */
[----:B------:R-:W-:Y:S01]  /*77f0*/  SHF.L.U32 R10, R227, 0x10, RZ ;  /* 0x00000010e30a7819 */ /* 0x000fe200000006ff */
[----:B------:R-:W-:Y:S01]  /*7800*/  FFMA R3, R249, R4, R3 ;  /* 0x00000004f9037223 */ /* 0x000fe20000000003 */
[----:B------:R-:W-:Y:S01]  /*7810*/  LOP3.LUT R11, R227, 0xffff0000, RZ, 0xc0, !PT ;  /* 0xffff0000e30b7812 */ /* 0x000fe200078ec0ff */
[----:B------:R-:W-:Y:S01]  /*7820*/  FMUL R4, R248, R186 ;  /* 0x000000baf8047220 */ /* 0x000fe20000400000 */
[----:B------:R-:W-:Y:S01]  /*7830*/  SHF.L.U32 R13, R220, 0x10, RZ ;  /* 0x00000010dc0d7819 */ /* 0x000fe200000006ff */
[----:B------:R-:W-:Y:S01]  /*7840*/  FMUL R9, R248, R191 ;  /* 0x000000bff8097220 */ /* 0x000fe20000400000 */
[----:B------:R-:W-:Y:S01]  /*7850*/  LOP3.LUT R14, R220, 0xffff0000, RZ, 0xc0, !PT ;  /* 0xffff0000dc0e7812 */ /* 0x000fe200078ec0ff */
[----:B------:R-:W-:Y:S01]  /*7860*/  FFMA R4, R249, R5, R4 ;  /* 0x00000005f9047223 */ /* 0x000fe20000000004 */
[----:B------:R-:W-:Y:S01]  /*7870*/  FMUL R5, R248, R187 ;  /* 0x000000bbf8057220 */ /* 0x000fe20000400000 */
[----:B------:R-:W-:Y:S01]  /*7880*/  R2UR UR5, R16 ;  /* 0x00000000100572ca */ /* 0x000fe200000e0000 */
[----:B------:R-:W-:Y:S01]  /*7890*/  FMUL R108, R248, R108 ;  /* 0x0000006cf86c7220 */ /* 0x000fe20000400000 */
[----:B------:R-:W-:Y:S01]  /*78a0*/  LOP3.LUT R16, R221, 0xffff0000, RZ, 0xc0, !PT ;  /* 0xffff0000dd107812 */ /* 0x000fe200078ec0ff */
[----:B------:R-:W-:Y:S01]  /*78b0*/  FFMA R5, R249, R6, R5 ;  /* 0x00000006f9057223 */ /* 0x000fe20000000005 */
[----:B------:R-:W-:Y:S01]  /*78c0*/  SHF.L.U32 R17, R222, 0x10, RZ ;  /* 0x00000010de117819 */ /* 0x000fe200000006ff */
[C---:B------:R-:W-:Y:S01]  /*78d0*/  FMUL R6, R248.reuse, R188 ;  /* 0x000000bcf8067220 */ /* 0x040fe20000400000 */
[----:B------:R-:W-:Y:S01]  /*78e0*/  F2FP.BF16.F32.PACK_AB R188, R3, R0 ;  /* 0x0000000003bc723e */ /* 0x000fe200000010ff */
[----:B------:R-:W-:Y:S01]  /*78f0*/  FMUL R0, R248, R192 ;  /* 0x000000c0f8007220 */ /* 0x000fe20000400000 */
[----:B------:R-:W-:Y:S01]  /*7900*/  LOP3.LUT R18, R222, 0xffff0000, RZ, 0xc0, !PT ;  /* 0xffff0000de127812 */ /* 0x000fe200078ec0ff */
[----:B------:R-:W-:Y:S01]  /*7910*/  FFMA R6, R249, R7, R6 ;  /* 0x00000007f9067223 */ /* 0x000fe20000000006 */
[C---:B------:R-:W-:Y:S01]  /*7920*/  SHF.L.U32 R19, R223.reuse, 0x10, RZ ;  /* 0x00000010df137819 */ /* 0x040fe200000006ff */
[----:B-1----:R-:W3:Y:S01]  /*7930*/  LDL.LU R54, [R1+0x188] ;  /* 0x0001880001367983 */ /* 0x002ee20000300800 */
[----:B------:R-:W-:Y:S01]  /*7940*/  LOP3.LUT R20, R223, 0xffff0000, RZ, 0xc0, !PT ;  /* 0xffff0000df147812 */ /* 0x000fe200078ec0ff */
[C---:B------:R-:W-:Y:S01]  /*7950*/  FMUL R7, R248.reuse, R189 ;  /* 0x000000bdf8077220 */ /* 0x040fe20000400000 */
[----:B------:R-:W-:Y:S01]  /*7960*/  F2FP.BF16.F32.PACK_AB R189, R5, R4 ;  /* 0x0000000405bd723e */ /* 0x000fe200000010ff */
[----:B------:R1:W-:Y:S01]  /*7970*/  STL [R1+0x1a0], R55 ;  /* 0x0001a03701007387 */ /* 0x0003e20000100800 */
[----:B------:R-:W-:Y:S01]  /*7980*/  SHF.L.U32 R21, R217, 0x10, RZ ;  /* 0x00000010d9157819 */ /* 0x000fe200000006ff */
[----:B------:R-:W-:Y:S01]  /*7990*/  FFMA R7, R249, R8, R7 ;  /* 0x00000008f9077223 */ /* 0x000fe20000000007 */
[----:B------:R-:W-:Y:S01]  /*79a0*/  LOP3.LUT R22, R217, 0xffff0000, RZ, 0xc0, !PT ;  /* 0xffff0000d9167812 */ /* 0x000fe200078ec0ff */
[----:B------:R-:W-:Y:S01]  /*79b0*/  FMUL R8, R248, R190 ;  /* 0x000000bef8087220 */ /* 0x000fe20000400000 */
[----:B------:R-:W-:Y:S01]  /*79c0*/  SHF.L.U32 R23, R218, 0x10, RZ ;  /* 0x00000010da177819 */ /* 0x000fe200000006ff */
[----:B------:R-:W-:Y:S01]  /*79d0*/  FMUL R3, R248, R193 ;  /* 0x000000c1f8037220 */ /* 0x000fe20000400000 */
[----:B------:R-:W-:Y:S01]  /*79e0*/  F2FP.BF16.F32.PACK_AB R190, R7, R6 ;  /* 0x0000000607be723e */ /* 0x000fe200000010ff */
[C---:B------:R-:W-:Y:S01]  /*79f0*/  FFMA R8, R249.reuse, R10, R8 ;  /* 0x0000000af9087223 */ /* 0x040fe20000000008 */
[----:B------:R-:W-:Y:S01]  /*7a00*/  LOP3.LUT R184, R218, 0xffff0000, RZ, 0xc0, !PT ;  /* 0xffff0000dab87812 */ /* 0x000fe200078ec0ff */
[----:B------:R-:W-:Y:S01]  /*7a10*/  FFMA R9, R249, R11, R9 ;  /* 0x0000000bf9097223 */ /* 0x000fe20000000009 */
[----:B------:R-:W-:Y:S01]  /*7a20*/  SHF.L.U32 R185, R219, 0x10, RZ ;  /* 0x00000010dbb97819 */ /* 0x000fe200000006ff */
[----:B------:R-:W-:Y:S01]  /*7a30*/  FFMA R0, R249, R13, R0 ;  /* 0x0000000df9007223 */ /* 0x000fe20000000000 */
[----:B------:R-:W-:Y:S01]  /*7a40*/  SHF.L.U32 R13, R221, 0x10, RZ ;  /* 0x00000010dd0d7819 */ /* 0x000fe200000006ff */
[----:B------:R-:W-:Y:S01]  /*7a50*/  FFMA R3, R249, R14, R3 ;  /* 0x0000000ef9037223 */ /* 0x000fe20000000003 */
[----:B------:R-:W-:Y:S01]  /*7a60*/  F2FP.BF16.F32.PACK_AB R191, R9, R8 ;  /* 0x0000000809bf723e */ /* 0x000fe200000010ff */
[C---:B------:R-:W-:Y:S01]  /*7a70*/  FMUL R4, R248.reuse, R198 ;  /* 0x000000c6f8047220 */ /* 0x040fe20000400000 */
[----:B------:R-:W-:Y:S01]  /*7a80*/  LOP3.LUT R186, R219, 0xffff0000, RZ, 0xc0, !PT ;  /* 0xffff0000dbba7812 */ /* 0x000fe200078ec0ff */
[C---:B------:R-:W-:Y:S01]  /*7a90*/  FMUL R5, R248.reuse, R199 ;  /* 0x000000c7f8057220 */ /* 0x040fe20000400000 */
[----:B------:R-:W-:Y:S01]  /*7aa0*/  F2FP.BF16.F32.PACK_AB R192, R3, R0 ;  /* 0x0000000003c0723e */ /* 0x000fe200000010ff */
[----:B------:R-:W-:Y:S01]  /*7ab0*/  FMUL R6, R248, R202 ;  /* 0x000000caf8067220 */ /* 0x000fe20000400000 */
[----:B------:R-:W-:Y:S01]  /*7ac0*/  ISETP.NE.AND P0, PT, R250, RZ, PT ;  /* 0x000000fffa00720c */ /* 0x000fe20003f05270 */
[C---:B------:R-:W-:Y:S01]  /*7ad0*/  FMUL R7, R248.reuse, R203 ;  /* 0x000000cbf8077220 */ /* 0x040fe20000400000 */
[C---:B------:R-:W-:Y:S01]  /*7ae0*/  FMUL R8, R248.reuse, R204 ;  /* 0x000000ccf8087220 */ /* 0x040fe20000400000 */
[C---:B------:R-:W-:Y:S01]  /*7af0*/  FMUL R109, R248.reuse, R109 ;  /* 0x0000006df86d7220 */ /* 0x040fe20000400000 */
[----:B-1----:R-:W3:Y:S01]  /*7b00*/  LDL.LU R55, [R1+0x184] ;  /* 0x0001840001377983 */ /* 0x002ee20000300800 */
[C---:B------:R-:W-:Y:S01]  /*7b10*/  SHF.L.U32 R11, R15.reuse, 0x5, RZ ;  /* 0x000000050f0b7819 */ /* 0x040fe200000006ff */
[----:B------:R-:W-:Y:S01]  /*7b20*/  UMOV UR4, 0x400 ;  /* 0x0000040000047882 */ /* 0x000fe20000000000 */
[----:B------:R-:W-:Y:S01]  /*7b30*/  SHF.L.U32 R10, R15, 0x2, RZ ;  /* 0x000000020f0a7819 */ /* 0x000fe200000006ff */
[----:B------:R1:W-:Y:S01]  /*7b40*/  STL [R1+0x19c], R2 ;  /* 0x00019c0201007387 */ /* 0x0003e20000100800 */
[----:B------:R-:W-:Y:S01]  /*7b50*/  LOP3.LUT R12, R11, 0xc0, RZ, 0xc0, !PT ;  /* 0x000000c00b0c7812 */ /* 0x000fe200078ec0ff */
[C---:B------:R-:W-:Y:S01]  /*7b60*/  FMUL R0, R248.reuse, R200 ;  /* 0x000000c8f8007220 */ /* 0x040fe20000400000 */
[C---:B------:R-:W-:Y:S01]  /*7b70*/  FMUL R3, R248.reuse, R201 ;  /* 0x000000c9f8037220 */ /* 0x040fe20000400000 */
[----:B------:R-:W-:Y:S01]  /*7b80*/  SHF.L.U32 R15, R15, 0x4, RZ ;  /* 0x000000040f0f7819 */ /* 0x000fe200000006ff */
[----:B------:R-:W-:Y:S01]  /*7b90*/  FMUL R88, R248, R88 ;  /* 0x00000058f8587220 */ /* 0x000fe20000400000 */
[----:B------:R-:W-:Y:S01]  /*7ba0*/  LOP3.LUT R12, R12, 0x18, R10, 0xf8, !PT ;  /* 0x000000180c0c7812 */ /* 0x000fe200078ef80a */
[C---:B------:R-:W-:Y:S01]  /*7bb0*/  FMUL R10, R248.reuse, R194 ;  /* 0x000000c2f80a7220 */ /* 0x040fe20000400000 */
[C---:B------:R-:W-:Y:S01]  /*7bc0*/  FMUL R89, R248.reuse, R89 ;  /* 0x00000059f8597220 */ /* 0x040fe20000400000 */
[----:B------:R-:W-:Y:S01]  /*7bd0*/  FMUL R90, R248, R90 ;  /* 0x0000005af85a7220 */ /* 0x000fe20000400000 */
[----:B------:R-:W-:Y:S01]  /*7be0*/  LOP3.LUT R14, R12, 0xf20, R11, 0xf8, !PT ;  /* 0x00000f200c0e7812 */ /* 0x000fe200078ef80b */
[C---:B------:R-:W-:Y:S01]  /*7bf0*/  FMUL R11, R248.reuse, R195 ;  /* 0x000000c3f80b7220 */ /* 0x040fe20000400000 */
[C---:B------:R-:W-:Y:S01]  /*7c00*/  FMUL R12, R248.reuse, R196 ;  /* 0x000000c4f80c7220 */ /* 0x040fe20000400000 */
[C---:B------:R-:W-:Y:S01]  /*7c10*/  FFMA R10, R249.reuse, R13, R10 ;  /* 0x0000000df90a7223 */ /* 0x040fe2000000000a */
[----:B------:R-:W-:Y:S01]  /*7c20*/  FMUL R13, R248, R197 ;  /* 0x000000c5f80d7220 */ /* 0x000fe20000400000 */
[C---:B------:R-:W-:Y:S01]  /*7c30*/  FFMA R11, R249.reuse, R16, R11 ;  /* 0x00000010f90b7223 */ /* 0x040fe2000000000b */
[C---:B------:R-:W-:Y:S01]  /*7c40*/  FFMA R12, R249.reuse, R17, R12 ;  /* 0x00000011f90c7223 */ /* 0x040fe2000000000c */
[C---:B------:R-:W-:Y:S01]  /*7c50*/  SHF.L.U32 R17, R216.reuse, 0x10, RZ ;  /* 0x00000010d8117819 */ /* 0x040fe200000006ff */
[C---:B------:R-:W-:Y:S01]  /*7c60*/  FFMA R13, R249.reuse, R18, R13 ;  /* 0x00000012f90d7223 */ /* 0x040fe2000000000d */
[----:B------:R-:W-:Y:S01]  /*7c70*/  LOP3.LUT R18, R216, 0xffff0000, RZ, 0xc0, !PT ;  /* 0xffff0000d8127812 */ /* 0x000fe200078ec0ff */
[C---:B------:R-:W-:Y:S01]  /*7c80*/  FFMA R4, R249.reuse, R19, R4 ;  /* 0x00000013f9047223 */ /* 0x040fe20000000004 */
[C---:B------:R-:W-:Y:S01]  /*7c90*/  FFMA R5, R249.reuse, R20, R5 ;  /* 0x00000014f9057223 */ /* 0x040fe20000000005 */
[----:B------:R-:W-:Y:S01]  /*7ca0*/  MOV R16, UR44 ;  /* 0x0000002c00107c02 */ /* 0x000fe20008000f00 */
[C---:B------:R-:W-:Y:S01]  /*7cb0*/  FFMA R0, R249.reuse, R17, R0 ;  /* 0x00000011f9007223 */ /* 0x040fe20000000000 */
[C---:B------:R-:W-:Y:S01]  /*7cc0*/  FFMA R3, R249.reuse, R18, R3 ;  /* 0x00000012f9037223 */ /* 0x040fe20000000003 */
[C---:B------:R-:W-:Y:S01]  /*7cd0*/  FFMA R6, R249.reuse, R21, R6 ;  /* 0x00000015f9067223 */ /* 0x040fe20000000006 */
[C---:B------:R-:W-:Y:S01]  /*7ce0*/  FFMA R7, R249.reuse, R22, R7 ;  /* 0x00000016f9077223 */ /* 0x040fe20000000007 */
[----:B------:R-:W-:Y:S01]  /*7cf0*/  FFMA R8, R249, R23, R8 ;  /* 0x00000017f9087223 */ /* 0x000fe20000000008 */
[----:B------:R-:W-:Y:S01]  /*7d00*/  F2FP.BF16.F32.PACK_AB R195, R5, R4 ;  /* 0x0000000405c3723e */ /* 0x000fe200000010ff */
[C---:B------:R-:W-:Y:S01]  /*7d10*/  FMUL R4, R248.reuse, R207 ;  /* 0x000000cff8047220 */ /* 0x040fe20000400000 */
[----:B------:R-:W-:Y:S01]  /*7d20*/  F2FP.BF16.F32.PACK_AB R193, R11, R10 ;  /* 0x0000000a0bc1723e */ /* 0x000fe200000010ff */
[C---:B------:R-:W-:Y:S01]  /*7d30*/  FMUL R5, R248.reuse, R208 ;  /* 0x000000d0f8057220 */ /* 0x040fe20000400000 */
[----:B------:R-:W-:Y:S01]  /*7d40*/  F2FP.BF16.F32.PACK_AB R17, R7, R6 ;  /* 0x000000060711723e */ /* 0x000fe200000010ff */
[C---:B------:R-:W-:Y:S01]  /*7d50*/  FMUL R6, R248.reuse, R209 ;  /* 0x000000d1f8067220 */ /* 0x040fe20000400000 */
[----:B------:R-:W-:Y:S01]  /*7d60*/  F2FP.BF16.F32.PACK_AB R194, R13, R12 ;  /* 0x0000000c0dc2723e */ /* 0x000fe200000010ff */
[C---:B------:R-:W-:Y:S01]  /*7d70*/  FMUL R91, R248.reuse, R91 ;  /* 0x0000005bf85b7220 */ /* 0x040fe20000400000 */
        /* <DEDUP_REMOVED lines=87> */
[----:B------:R-:W-:Y:S01]  /*82f0*/  FMUL R51, R248, R51 ;  /* 0x00000033f8337220 */ /* 0x000fe20000400000 */
[----:B------:R-:W-:Y:S01]  /*8300*/  UIADD3 UR10, UPT, UPT, UR44, 0x1, URZ ;  /* 0x000000012c0a7890 */ /* 0x000fe2000fffe0ff */
[----:B------:R-:W-:Y:S01]  /*8310*/  BSSY.RECONVERGENT B0, `(.L_x_103) ;  /* 0x00003d5000007945 */ /* 0x000fe20003800200 */
[----:B--2---:R-:W-:Y:S04]  /*8320*/  ULEA UR4, UR6, UR4, 0x18 ;  /* 0x0000000406047291 */ /* 0x004fe8000f8ec0ff */
[----:B------:R-:W-:Y:S02]  /*8330*/  ULEA UR7, UR45, UR4, 0x3 ;  /* 0x000000042d077291 */ /* 0x000fe4000f8e18ff */
[----:B------:R-:W-:Y:S02]  /*8340*/  LEA R14, R14, UR4, 0x1 ;  /* 0x000000040e0e7c11 */ /* 0x000fe4000f8e08ff */
[----:B------:R-:W-:Y:S03]  /*8350*/  UIADD3 UR7, UPT, UPT, UR7, 0x100, URZ ;  /* 0x0000010007077890 */ /* 0x000fe6000fffe0ff */
[----:B------:R-:W-:Y:S01]  /*8360*/  IMAD R14, R16, 0xe000, R14 ;  /* 0x0000e000100e7824 */ /* 0x000fe200078e020e */
[----:B------:R-:W-:Y:S01]  /*8370*/  F2FP.BF16.F32.PACK_AB R16, R3, R0 ;  /* 0x000000000310723e */ /* 0x000fe200000010ff */
[C---:B------:R-:W-:Y:S01]  /*8380*/  FMUL R0, R248.reuse, R205 ;  /* 0x000000cdf8007220 */ /* 0x040fe20000400000 */
[----:B------:R-:W-:Y:S01]  /*8390*/  UPRMT UR7, UR6, 0x654, UR7 ;  /* 0x0000065406077896 */ /* 0x000fe20008000007 */
[----:B------:R-:W-:Y:S02]  /*83a0*/  FMUL R3, R248, R206 ;  /* 0x000000cef8037220 */ /* 0x000fe40000400000 */
[C---:B------:R-:W-:Y:S02]  /*83b0*/  FFMA R0, R249.reuse, R184, R0 ;  /* 0x000000b8f9007223 */ /* 0x040fe40000000000 */
[C---:B------:R-:W-:Y:S01]  /*83c0*/  FFMA R3, R249.reuse, R185, R3 ;  /* 0x000000b9f9037223 */ /* 0x040fe20000000003 */
[----:B------:R-:W-:Y:S01]  /*83d0*/  FFMA R4, R249, R186, R4 ;  /* 0x000000baf9047223 */ /* 0x000fe20000000004 */
[----:B------:R-:W2:Y:S01]  /*83e0*/  LDL.LU R185, [R1+0x170] ;  /* 0x0001700001b97983 */ /* 0x000ea20000300800 */
[----:B------:R-:W-:Y:S01]  /*83f0*/  F2FP.BF16.F32.PACK_AB R18, R0, R8 ;  /* 0x000000080012723e */ /* 0x000fe200000010ff */
[----:B------:R-:W-:Y:S01]  /*8400*/  FMUL R8, R248, R214 ;  /* 0x000000d6f8087220 */ /* 0x000fe20000400000 */
[C---:B------:R-:W-:Y:S01]  /*8410*/  LOP3.LUT R0, R15.reuse, 0x20, RZ, 0xc0, !PT ;  /* 0x000000200f007812 */ /* 0x040fe200078ec0ff */
[----:B------:R-:W2:Y:S01]  /*8420*/  LDL.LU R187, [R1+0x174] ;  /* 0x0001740001bb7983 */ /* 0x000ea20000300800 */
[----:B------:R-:W-:Y:S02]  /*8430*/  LOP3.LUT R15, R15, 0x40, RZ, 0xc0, !PT ;  /* 0x000000400f0f7812 */ /* 0x000fe400078ec0ff */
[--C-:B------:R-:W-:Y:S01]  /*8440*/  IADD3 R251, PT, PT, -R0, 0x200, R14.reuse ;  /* 0x0000020000fb7810 */ /* 0x100fe20007ffe10e */
[----:B------:R-:W-:Y:S01]  /*8450*/  FMUL R0, R248, R210 ;  /* 0x000000d2f8007220 */ /* 0x000fe20000400000 */
[----:B------:R-:W-:Y:S01]  /*8460*/  F2FP.BF16.F32.PACK_AB R19, R4, R3 ;  /* 0x000000030413723e */ /* 0x000fe200000010ff */
[----:B------:R-:W-:Y:S01]  /*8470*/  FMUL R3, R248, R211 ;  /* 0x000000d3f8037220 */ /* 0x000fe20000400000 */
[----:B-1----:R-:W-:Y:S02]  /*8480*/  IADD3 R2, PT, PT, -R15, 0x200, R14 ;  /* 0x000002000f027810 */ /* 0x002fe40007ffe10e */
[C---:B----4-:R-:W-:Y:S02]  /*8490*/  SHF.L.U32 R7, R228.reuse, 0x10, RZ ;  /* 0x00000010e4077819 */ /* 0x050fe400000006ff */
[----:B------:R-:W-:Y:S02]  /*84a0*/  LOP3.LUT R9, R228, 0xffff0000, RZ, 0xc0, !PT ;  /* 0xffff0000e4097812 */ /* 0x000fe400078ec0ff */
[----:B------:R-:W1:Y:S01]  /*84b0*/  LDTM.x32 R216, tmem[UR5+0xc0] ;  /* 0x0000c00500d879ee */ /* 0x000e6200082c0000 */
[----:B------:R-:W-:Y:S01]  /*84c0*/  NOP ;  /* 0x0000000000007918 */ /* 0x000fe20000000000 */
[----:B-1----:R-:W-:Y:S01]  /*84d0*/  SYNCS.ARRIVE.TRANS64.RED.A1T0 RZ, [UR7], RZ ;  /* 0x000000ffffff79a7 */ /* 0x002fe20008100407 */
[----:B------:R1:W-:Y:S01]  /*84e0*/  STS.128 [R14+0x200], R188 ;  /* 0x000200bc0e007388 */ /* 0x0003e20000000c00 */
[C---:B---3--:R-:W-:Y:S01]  /*84f0*/  SHF.L.U32 R12, R252.reuse, 0x10, RZ ;  /* 0x00000010fc0c7819 */ /* 0x048fe200000006ff */
[C---:B------:R-:W-:Y:S01]  /*8500*/  FFMA R5, R249.reuse, R7, R5 ;  /* 0x00000007f9057223 */ /* 0x040fe20000000005 */
[----:B------:R-:W-:Y:S01]  /*8510*/  LOP3.LUT R13, R252, 0xffff0000, RZ, 0xc0, !PT ;  /* 0xffff0000fc0d7812 */ /* 0x000fe200078ec0ff */
[----:B------:R3:W-:Y:S01]  /*8520*/  STS.128 [R251+0x10], R192 ;  /* 0x000010c0fb007388 */ /* 0x0007e20000000c00 */
[----:B------:R-:W-:Y:S01]  /*8530*/  FFMA R6, R249, R9, R6 ;  /* 0x00000009f9067223 */ /* 0x000fe20000000006 */
[----:B------:R-:W-:Y:S01]  /*8540*/  FMUL R9, R248, R215 ;  /* 0x000000d7f8097220 */ /* 0x000fe20000400000 */
[----:B------:R-:W-:Y:S01]  /*8550*/  UIADD3 UR7, UPT, UPT, UR45, 0x1, URZ ;  /* 0x000000012d077890 */ /* 0x000fe2000fffe0ff */
[----:B------:R4:W-:Y:S01]  /*8560*/  STS.128 [R2+0x20], R16 ;  /* 0x0000201002007388 */ /* 0x0009e20000000c00 */
[C---:B------:R-:W-:Y:S02]  /*8570*/  SHF.L.U32 R10, R54.reuse, 0x10, RZ ;  /* 0x00000010360a7819 */ /* 0x040fe400000006ff */
[----:B------:R-:W-:Y:S01]  /*8580*/  LOP3.LUT R11, R54, 0xffff0000, RZ, 0xc0, !PT ;  /* 0xffff0000360b7812 */ /* 0x000fe200078ec0ff */
[----:B-1----:R-:W2:Y:S04]  /*8590*/  LDL.LU R189, [R1+0x178] ;  /* 0x0001780001bd7983 */ /* 0x002ea80000300800 */
[----:B------:R-:W2:Y:S04]  /*85a0*/  LDL.LU R191, [R1+0x17c] ;  /* 0x00017c0001bf7983 */ /* 0x000ea80000300800 */
[----:B---3--:R-:W3:Y:S01]  /*85b0*/  LDL.LU R193, [R1+0x160] ;  /* 0x0001600001c17983 */ /* 0x008ee20000300800 */
[----:B----4-:R-:W-:Y:S01]  /*85c0*/  F2FP.BF16.F32.PACK_AB R16, R6, R5 ;  /* 0x000000050610723e */ /* 0x010fe200000010ff */
[C---:B------:R-:W-:Y:S01]  /*85d0*/  FMUL R5, R248.reuse, R155 ;  /* 0x0000009bf8057220 */ /* 0x040fe20000400000 */
[C---:B------:R-:W-:Y:S01]  /*85e0*/  FMUL R155, R248.reuse, R176 ;  /* 0x000000b0f89b7220 */ /* 0x040fe20000400000 */
[----:B------:R-:W4:Y:S01]  /*85f0*/  LDL.LU R2, [R1+0x164] ;  /* 0x0001640001027983 */ /* 0x000f220000300800 */
[C---:B------:R-:W-:Y:S01]  /*8600*/  FMUL R6, R248.reuse, R156 ;  /* 0x0000009cf8067220 */ /* 0x040fe20000400000 */
[C---:B------:R-:W-:Y:S01]  /*8610*/  FMUL R156, R248.reuse, R177 ;  /* 0x000000b1f89c7220 */ /* 0x040fe20000400000 */
[C---:B------:R-:W-:Y:S02]  /*8620*/  SHF.L.U32 R4, R55.reuse, 0x10, RZ ;  /* 0x0000001037047819 */ /* 0x040fe400000006ff */
[----:B------:R-:W-:Y:S02]  /*8630*/  LOP3.LUT R7, R55, 0xffff0000, RZ, 0xc0, !PT ;  /* 0xffff000037077812 */ /* 0x000fe400078ec0ff */
[----:B------:R-:W4:Y:S01]  /*8640*/  LDL.LU R55, [R1+0x168] ;  /* 0x0001680001377983 */ /* 0x000f220000300800 */
[C---:B------:R-:W-:Y:S01]  /*8650*/  FFMA R0, R249.reuse, R4, R0 ;  /* 0x00000004f9007223 */ /* 0x040fe20000000000 */
[C---:B------:R-:W-:Y:S01]  /*8660*/  FMUL R4, R248.reuse, R212 ;  /* 0x000000d4f8047220 */ /* 0x040fe20000400000 */
[C---:B------:R-:W-:Y:S01]  /*8670*/  FFMA R3, R249.reuse, R7, R3 ;  /* 0x00000007f9037223 */ /* 0x040fe20000000003 */
[----:B------:R-:W4:Y:S01]  /*8680*/  LDL.LU R54, [R1+0x16c] ;  /* 0x00016c0001367983 */ /* 0x000f220000300800 */
[C---:B------:R-:W-:Y:S01]  /*8690*/  FMUL R7, R248.reuse, R213 ;  /* 0x000000d5f8077220 */ /* 0x040fe20000400000 */
[----:B------:R-:W-:Y:S01]  /*86a0*/  FFMA R4, R249, R10, R4 ;  /* 0x0000000af9047223 */ /* 0x000fe20000000004 */
[C---:B------:R-:W-:Y:S01]  /*86b0*/  FMUL R10, R248.reuse, R160 ;  /* 0x000000a0f80a7220 */ /* 0x040fe20000400000 */
[----:B------:R-:W4:Y:S01]  /*86c0*/  LDL.LU R23, [R1+0x150] ;  /* 0x0001500001177983 */ /* 0x000f220000300800 */
[----:B------:R-:W-:Y:S01]  /*86d0*/  F2FP.BF16.F32.PACK_AB R17, R3, R0 ;  /* 0x000000000311723e */ /* 0x000fe200000010ff */
[C---:B------:R-:W-:Y:S01]  /*86e0*/  FFMA R7, R249.reuse, R11, R7 ;  /* 0x0000000bf9077223 */ /* 0x040fe20000000007 */
[C---:B------:R-:W-:Y:S01]  /*86f0*/  FFMA R8, R249.reuse, R12, R8 ;  /* 0x0000000cf9087223 */ /* 0x040fe20000000008 */
[----:B------:R-:W4:Y:S01]  /*8700*/  LDL.LU R22, [R1+0x154] ;  /* 0x0001540001167983 */ /* 0x000f220000300800 */
[----:B------:R-:W-:Y:S01]  /*8710*/  FFMA R9, R249, R13, R9 ;  /* 0x0000000df9097223 */ /* 0x000fe20000000009 */
[C---:B------:R-:W-:Y:S01]  /*8720*/  FMUL R13, R248.reuse, R163 ;  /* 0x000000a3f80d7220 */ /* 0x040fe20000400000 */
[----:B------:R-:W-:Y:S01]  /*8730*/  F2FP.BF16.F32.PACK_AB R18, R7, R4 ;  /* 0x000000040712723e */ /* 0x000fe200000010ff */
[----:B------:R-:W4:Y:S01]  /*8740*/  LDL.LU R21, [R1+0x158] ;  /* 0x0001580001157983 */ /* 0x000f220000300800 */
[C---:B------:R-:W-:Y:S01]  /*8750*/  FMUL R160, R248.reuse, R181 ;  /* 0x000000b5f8a07220 */ /* 0x040fe20000400000 */
[----:B------:R-:W-:Y:S01]  /*8760*/  F2FP.BF16.F32.PACK_AB R19, R9, R8 ;  /* 0x000000080913723e */ /* 0x000fe200000010ff */
[C---:B------:R-:W-:Y:S01]  /*8770*/  FMUL R0, R248.reuse, R152 ;  /* 0x00000098f8007220 */ /* 0x040fe20000400000 */
[----:B------:R-:W4:Y:S01]  /*8780*/  LDL.LU R20, [R1+0x15c] ;  /* 0x00015c0001147983 */ /* 0x000f220000300800 */
[C---:B------:R-:W-:Y:S01]  /*8790*/  FMUL R152, R248.reuse, R173 ;  /* 0x000000adf8987220 */ /* 0x040fe20000400000 */
[C---:B------:R-:W-:Y:S01]  /*87a0*/  FMUL R3, R248.reuse, R153 ;  /* 0x00000099f8037220 */ /* 0x040fe20000400000 */
        /* <DEDUP_REMOVED lines=15> */
[C---:B--2---:R-:W-:Y:S02]  /*88a0*/  SHF.L.U32 R184, R185.reuse, 0x10, RZ ;  /* 0x00000010b9b87819 */ /* 0x044fe400000006ff */
[----:B------:R-:W-:Y:S02]  /*88b0*/  LOP3.LUT R185, R185, 0xffff0000, RZ, 0xc0, !PT ;  /* 0xffff0000b9b97812 */ /* 0x000fe400078ec0ff */
[----:B------:R-:W-:Y:S01]  /*88c0*/  SHF.L.U32 R186, R187, 0x10, RZ ;  /* 0x00000010bbba7819 */ /* 0x000fe200000006ff */
[----:B------:R-:W-:Y:S01]  /*88d0*/  FFMA R0, R249, R184, R0 ;  /* 0x000000b8f9007223 */ /* 0x000fe20000000000 */
[----:B------:R-:W-:Y:S01]  /*88e0*/  LOP3.LUT R187, R187, 0xffff0000, RZ, 0xc0, !PT ;  /* 0xffff0000bbbb7812 */ /* 0x000fe200078ec0ff */
[C---:B------:R-:W-:Y:S02]  /*88f0*/  FFMA R3, R249.reuse, R185, R3 ;  /* 0x000000b9f9037223 */ /* 0x040fe40000000003 */
[C---:B------:R-:W-:Y:S02]  /*8900*/  FFMA R4, R249.reuse, R186, R4 ;  /* 0x000000baf9047223 */ /* 0x040fe40000000004 */
[----:B------:R-:W-:Y:S01]  /*8910*/  FFMA R5, R249, R187, R5 ;  /* 0x000000bbf9057223 */ /* 0x000fe20000000005 */
[C---:B------:R-:W-:Y:S02]  /*8920*/  SHF.L.U32 R188, R189.reuse, 0x10, RZ ;  /* 0x00000010bdbc7819 */ /* 0x040fe400000006ff */
[----:B------:R-:W-:Y:S02]  /*8930*/  LOP3.LUT R189, R189, 0xffff0000, RZ, 0xc0, !PT ;  /* 0xffff0000bdbd7812 */ /* 0x000fe400078ec0ff */
[----:B------:R-:W-:Y:S01]  /*8940*/  SHF.L.U32 R190, R191, 0x10, RZ ;  /* 0x00000010bfbe7819 */ /* 0x000fe200000006ff */
[----:B------:R-:W-:Y:S01]  /*8950*/  FFMA R6, R249, R188, R6 ;  /* 0x000000bcf9067223 */ /* 0x000fe20000000006 */
[----:B------:R-:W-:Y:S01]  /*8960*/  LOP3.LUT R191, R191, 0xffff0000, RZ, 0xc0, !PT ;  /* 0xffff0000bfbf7812 */ /* 0x000fe200078ec0ff */
[----:B------:R-:W-:Y:S01]  /*8970*/  FFMA R7, R249, R189, R7 ;  /* 0x000000bdf9077223 */ /* 0x000fe20000000007 */
[----:B---3--:R-:W-:Y:S01]  /*8980*/  SHF.L.U32 R192, R193, 0x10, RZ ;  /* 0x00000010c1c07819 */ /* 0x008fe200000006ff */
[----:B------:R-:W-:Y:S01]  /*8990*/  FFMA R8, R249, R190, R8 ;  /* 0x000000bef9087223 */ /* 0x000fe20000000008 */
[----:B------:R-:W-:Y:S01]  /*89a0*/  LOP3.LUT R193, R193, 0xffff0000, RZ, 0xc0, !PT ;  /* 0xffff0000c1c17812 */ /* 0x000fe200078ec0ff */
[C---:B------:R-:W-:Y:S01]  /*89b0*/  FFMA R9, R249.reuse, R191, R9 ;  /* 0x000000bff9097223 */ /* 0x040fe20000000009 */
[C---:B----4-:R-:W-:Y:S01]  /*89c0*/  LOP3.LUT R195, R2.reuse, 0xffff0000, RZ, 0xc0, !PT ;  /* 0xffff000002c37812 */ /* 0x050fe200078ec0ff */
[C---:B------:R-:W-:Y:S01]  /*89d0*/  FFMA R10, R249.reuse, R192, R10 ;  /* 0x000000c0f90a7223 */ /* 0x040fe2000000000a */
[----:B------:R-:W-:Y:S01]  /*89e0*/  SHF.L.U32 R194, R2, 0x10, RZ ;  /* 0x0000001002c27819 */ /* 0x000fe200000006ff */
[----:B------:R-:W-:Y:S01]  /*89f0*/  FFMA R11, R249, R193, R11 ;  /* 0x000000c1f90b7223 */ /* 0x000fe2000000000b */
[----:B------:R-:W-:Y:S01]  /*8a00*/  IADD3 R2, PT, PT, -R15, R251, RZ ;  /* 0x000000fb0f027210 */ /* 0x000fe20007ffe1ff */
[----:B------:R-:W-:Y:S02]  /*8a10*/  FMUL R15, R248, R164 ;  /* 0x000000a4f80f7220 */ /* 0x000fe40000400000 */
[C---:B------:R-:W-:Y:S01]  /*8a20*/  FFMA R12, R249.reuse, R194, R12 ;  /* 0x000000c2f90c7223 */ /* 0x040fe2000000000c */
[----:B------:R-:W-:Y:S01]  /*8a30*/  FFMA R13, R249, R195, R13 ;  /* 0x000000c3f90d7223 */ /* 0x000fe2000000000d */
[----:B------:R1:W-:Y:S01]  /*8a40*/  STS.128 [R2+0x30], R16 ;  /* 0x0000301002007388 */ /* 0x0003e20000000c00 */
[C---:B------:R-:W-:Y:S02]  /*8a50*/  SHF.L.U32 R196, R55.reuse, 0x10, RZ ;  /* 0x0000001037c47819 */ /* 0x040fe400000006ff */
[----:B------:R-:W-:Y:S02]  /*8a60*/  LOP3.LUT R197, R55, 0xffff0000, RZ, 0xc0, !PT ;  /* 0xffff000037c57812 */ /* 0x000fe400078ec0ff */
[----:B------:R-:W2:Y:S01]  /*8a70*/  LDL.LU R55, [R1+0x138] ;  /* 0x0001380001377983 */ /* 0x000ea20000300800 */
[C---:B------:R-:W-:Y:S01]  /*8a80*/  SHF.L.U32 R198, R54.reuse, 0x10, RZ ;  /* 0x0000001036c67819 */ /* 0x040fe200000006ff */
[----:B------:R-:W-:Y:S01]  /*8a90*/  FFMA R15, R249, R196, R15 ;  /* 0x000000c4f90f7223 */ /* 0x000fe2000000000f */
[----:B------:R-:W-:Y:S02]  /*8aa0*/  LOP3.LUT R199, R54, 0xffff0000, RZ, 0xc0, !PT ;  /* 0xffff000036c77812 */ /* 0x000fe400078ec0ff */
[----:B------:R-:W3:Y:S01]  /*8ab0*/  LDL.LU R54, [R1+0x13c] ;  /* 0x00013c0001367983 */ /* 0x000ee20000300800 */
[C---:B------:R-:W-:Y:S02]  /*8ac0*/  SHF.L.U32 R200, R23.reuse, 0x10, RZ ;  /* 0x0000001017c87819 */ /* 0x040fe400000006ff */
[----:B------:R-:W-:Y:S01]  /*8ad0*/  LOP3.LUT R201, R23, 0xffff0000, RZ, 0xc0, !PT ;  /* 0xffff000017c97812 */ /* 0x000fe200078ec0ff */
[----:B------:R-:W4:Y:S01]  /*8ae0*/  LDL.LU R252, [R1+0x114] ;  /* 0x0001140001fc7983 */ /* 0x000f220000300800 */
[----:B------:R-:W-:Y:S01]  /*8af0*/  FMUL R23, R248, R172 ;  /* 0x000000acf8177220 */ /* 0x000fe20000400000 */
[----:B------:R-:W-:Y:S02]  /*8b00*/  SHF.L.U32 R202, R22, 0x10, RZ ;  /* 0x0000001016ca7819 */ /* 0x000fe400000006ff */
[----:B------:R-:W4:Y:S01]  /*8b10*/  LDL.LU R251, [R1+0x118] ;  /* 0x0001180001fb7983 */ /* 0x000f220000300800 */
[C---:B------:R-:W-:Y:S02]  /*8b20*/  SHF.L.U32 R204, R21.reuse, 0x10, RZ ;  /* 0x0000001015cc7819 */ /* 0x040fe400000006ff */
[----:B------:R-:W-:Y:S01]  /*8b30*/  LOP3.LUT R205, R21, 0xffff0000, RZ, 0xc0, !PT ;  /* 0xffff000015cd7812 */ /* 0x000fe200078ec0ff */
[----:B------:R-:W4:Y:S01]  /*8b40*/  LDL.LU R250, [R1+0x11c] ;  /* 0x00011c0001fa7983 */ /* 0x000f220000300800 */
[----:B------:R-:W-:Y:S01]  /*8b50*/  SHF.L.U32 R206, R20, 0x10, RZ ;  /* 0x0000001014ce7819 */ /* 0x000fe200000006ff */
[C---:B------:R-:W-:Y:S01]  /*8b60*/  FMUL R21, R248.reuse, R170 ;  /* 0x000000aaf8157220 */ /* 0x040fe20000400000 */
[C---:B------:R-:W-:Y:S01]  /*8b70*/  SHF.L.U32 R163, R209.reuse, 0x10, RZ ;  /* 0x00000010d1a37819 */ /* 0x040fe200000006ff */
[----:B------:R-:W4:Y:S01]  /*8b80*/  LDL.LU R215, [R1+0xf0] ;  /* 0x0000f00001d77983 */ /* 0x000f220000300800 */
[----:B------:R-:W-:Y:S01]  /*8b90*/  LOP3.LUT R164, R209, 0xffff0000, RZ, 0xc0, !PT ;  /* 0xffff0000d1a47812 */ /* 0x000fe200078ec0ff */
[----:B-1----:R-:W-:Y:S01]  /*8ba0*/  FMUL R16, R248, R165 ;  /* 0x000000a5f8107220 */ /* 0x002fe20000400000 */
[----:B------:R-:W-:Y:S01]  /*8bb0*/  SHF.L.U32 R165, R208, 0x10, RZ ;  /* 0x00000010d0a57819 */ /* 0x000fe200000006ff */
[----:B------:R-:W4:Y:S01]  /*8bc0*/  LDL.LU R214, [R1+0xf4] ;  /* 0x0000f40001d67983 */ /* 0x000f220000300800 */
[----:B------:R-:W-:Y:S01]  /*8bd0*/  FMUL R17, R248, R166 ;  /* 0x000000a6f8117220 */ /* 0x000fe20000400000 */
[----:B------:R-:W-:Y:S01]  /*8be0*/  LOP3.LUT R166, R208, 0xffff0000, RZ, 0xc0, !PT ;  /* 0xffff0000d0a67812 */ /* 0x000fe200078ec0ff */
[C---:B------:R-:W-:Y:S01]  /*8bf0*/  FFMA R16, R249.reuse, R197, R16 ;  /* 0x000000c5f9107223 */ /* 0x040fe20000000010 */
[----:B------:R-:W4:Y:S01]  /*8c00*/  LDL.LU R213, [R1+0xf8] ;  /* 0x0000f80001d57983 */ /* 0x000f220000300800 */
[C---:B------:R-:W-:Y:S01]  /*8c10*/  FMUL R18, R248.reuse, R167 ;  /* 0x000000a7f8127220 */ /* 0x040fe20000400000 */
[C---:B------:R-:W-:Y:S01]  /*8c20*/  FFMA R17, R249.reuse, R198, R17 ;  /* 0x000000c6f9117223 */ /* 0x040fe20000000011 */
[----:B------:R-:W-:Y:S01]  /*8c30*/  FMUL R19, R248, R168 ;  /* 0x000000a8f8137220 */ /* 0x000fe20000400000 */
[----:B------:R-:W4:Y:S01]  /*8c40*/  LDL.LU R212, [R1+0xfc] ;  /* 0x0000fc0001d47983 */ /* 0x000f220000300800 */
[C---:B------:R-:W-:Y:S01]  /*8c50*/  FFMA R18, R249.reuse, R199, R18 ;  /* 0x000000c7f9127223 */ /* 0x040fe20000000012 */
[----:B------:R-:W-:Y:S01]  /*8c60*/  LOP3.LUT R207, R20, 0xffff0000, RZ, 0xc0, !PT ;  /* 0xffff000014cf7812 */ /* 0x000fe200078ec0ff */
[C---:B------:R-:W-:Y:S01]  /*8c70*/  FFMA R19, R249.reuse, R200, R19 ;  /* 0x000000c8f9137223 */ /* 0x040fe20000000013 */
[----:B------:R-:W4:Y:S01]  /*8c80*/  LDL.LU R172, [R1+0x110] ;  /* 0x0001100001ac7983 */ /* 0x000f220000300800 */
[----:B------:R-:W-:Y:S01]  /*8c90*/  FMUL R20, R248, R169 ;  /* 0x000000a9f8147220 */ /* 0x000fe20000400000 */
[----:B------:R-:W-:Y:S01]  /*8ca0*/  LOP3.LUT R203, R22, 0xffff0000, RZ, 0xc0, !PT ;  /* 0xffff000016cb7812 */ /* 0x000fe200078ec0ff */
[----:B------:R-:W-:Y:S01]  /*8cb0*/  FMUL R22, R248, R171 ;  /* 0x000000abf8167220 */ /* 0x000fe20000400000 */
[----:B------:R-:W4:Y:S01]  /*8cc0*/  LDL.LU R211, [R1+0xd0] ;  /* 0x0000d00001d37983 */ /* 0x000f220000300800 */
[C---:B------:R-:W-:Y:S01]  /*8cd0*/  FFMA R20, R249.reuse, R201, R20 ;  /* 0x000000c9f9147223 */ /* 0x040fe20000000014 */
[C---:B------:R-:W-:Y:S01]  /*8ce0*/  FFMA R21, R249.reuse, R202, R21 ;  /* 0x000000caf9157223 */ /* 0x040fe20000000015 */
[C---:B------:R-:W-:Y:S01]  /*8cf0*/  FFMA R22, R249.reuse, R203, R22 ;  /* 0x000000cbf9167223 */ /* 0x040fe20000000016 */
        /* <DEDUP_REMOVED lines=10> */
[----:B------:R-:W-:Y:S02]  /*8da0*/  FFMA R158, R249, R166, R158 ;  /* 0x000000a6f99e7223 */ /* 0x000fe4000000009e */
[----:B------:R-:W4:Y:S01]  /*8db0*/  LDL.LU R197, [R1+0xa0] ;  /* 0x0000a00001c57983 */ /* 0x000f220000300800 */
[----:B------:R-:W-:Y:S02]  /*8dc0*/  F2FP.BF16.F32.PACK_AB R156, R156, R155 ;  /* 0x0000009b9c9c723e */ /* 0x000fe400000010ff */
[----:B------:R-:W-:Y:S01]  /*8dd0*/  F2FP.BF16.F32.PACK_AB R157, R158, R157 ;  /* 0x0000009d9e9d723e */ /* 0x000fe200000010ff */
[----:B------:R-:W4:Y:S04]  /*8de0*/  LDL.LU R195, [R1+0xa4] ;  /* 0x0000a40001c37983 */ /* 0x000f280000300800 */
[----:B------:R-:W4:Y:S01]  /*8df0*/  LDL.LU R196, [R1+0xa8] ;  /* 0x0000a80001c47983 */ /* 0x000f220000300800 */
[C---:B--2---:R-:W-:Y:S02]  /*8e00*/  SHF.L.U32 R167, R55.reuse, 0x10, RZ ;  /* 0x0000001037a77819 */ /* 0x044fe400000006ff */
[----:B------:R-:W-:Y:S02]  /*8e10*/  LOP3.LUT R168, R55, 0xffff0000, RZ, 0xc0, !PT ;  /* 0xffff000037a87812 */ /* 0x000fe400078ec0ff */
[----:B------:R-:W-:Y:S01]  /*8e20*/  F2FP.BF16.F32.PACK_AB R55, R5, R4 ;  /* 0x000000040537723e */ /* 0x000fe200000010ff */
[C---:B------:R-:W-:Y:S01]  /*8e30*/  FFMA R159, R249.reuse, R167, R159 ;  /* 0x000000a7f99f7223 */ /* 0x040fe2000000009f */
[C---:B---3--:R-:W-:Y:S01]  /*8e40*/  SHF.L.U32 R169, R54.reuse, 0x10, RZ ;  /* 0x0000001036a97819 */ /* 0x048fe200000006ff */
[----:B------:R-:W-:Y:S01]  /*8e50*/  FFMA R160, R249, R168, R160 ;  /* 0x000000a8f9a07223 */ /* 0x000fe200000000a0 */
[----:B------:R-:W-:Y:S01]  /*8e60*/  LOP3.LUT R170, R54, 0xffff0000, RZ, 0xc0, !PT ;  /* 0xffff000036aa7812 */ /* 0x000fe200078ec0ff */
        /* <DEDUP_REMOVED lines=12> */
[C---:B----4-:R-:W-:Y:S01]  /*8f30*/  SHF.L.U32 R179, R215.reuse, 0x10, RZ ;  /* 0x00000010d7b37819 */ /* 0x050fe200000006ff */
[C---:B------:R-:W-:Y:S01]  /*8f40*/  FMUL R136, R248.reuse, R140 ;  /* 0x0000008cf8887220 */ /* 0x040fe20000400000 */
[----:B------:R-:W-:Y:S01]  /*8f50*/  LOP3.LUT R180, R215, 0xffff0000, RZ, 0xc0, !PT ;  /* 0xffff0000d7b47812 */ /* 0x000fe200078ec0ff */
[----:B------:R-:W-:Y:S01]  /*8f60*/  FMUL R137, R248, R141 ;  /* 0x0000008df8897220 */ /* 0x000fe20000400000 */
[----:B------:R-:W-:Y:S01]  /*8f70*/  SHF.L.U32 R181, R214, 0x10, RZ ;  /* 0x00000010d6b57819 */ /* 0x000fe200000006ff */
[----:B------:R-:W-:Y:S01]  /*8f80*/  FMUL R140, R248, R144 ;  /* 0x00000090f88c7220 */ /* 0x000fe20000400000 */
[----:B------:R-:W-:Y:S01]  /*8f90*/  LOP3.LUT R182, R214, 0xffff0000, RZ, 0xc0, !PT ;  /* 0xffff0000d6b67812 */ /* 0x000fe200078ec0ff */
[----:B------:R-:W-:Y:S01]  /*8fa0*/  FFMA R161, R249, R169, R161 ;  /* 0x000000a9f9a17223 */ /* 0x000fe200000000a1 */
[----:B------:R-:W2:Y:S01]  /*8fb0*/  LDL.LU R214, [R1+0xac] ;  /* 0x0000ac0001d67983 */ /* 0x000ea20000300800 */
[----:B------:R-:W-:Y:S01]  /*8fc0*/  SHF.L.U32 R183, R213, 0x10, RZ ;  /* 0x00000010d5b77819 */ /* 0x000fe200000006ff */
[----:B------:R-:W-:Y:S01]  /*8fd0*/  FFMA R162, R249, R170, R162 ;  /* 0x000000aaf9a27223 */ /* 0x000fe200000000a2 */
[----:B------:R-:W-:Y:S01]  /*8fe0*/  LOP3.LUT R184, R213, 0xffff0000, RZ, 0xc0, !PT ;  /* 0xffff0000d5b87812 */ /* 0x000fe200078ec0ff */
[----:B------:R-:W3:Y:S01]  /*8ff0*/  LDL.LU R215, [R1+0x30] ;  /* 0x0000300001d77983 */ /* 0x000ee20000300800 */
[----:B------:R-:W-:Y:S01]  /*9000*/  SHF.L.U32 R185, R212, 0x10, RZ ;  /* 0x00000010d4b97819 */ /* 0x000fe200000006ff */
[----:B------:R-:W-:Y:S01]  /*9010*/  FMUL R141, R248, R145 ;  /* 0x00000091f88d7220 */ /* 0x000fe20000400000 */
[----:B------:R-:W-:Y:S01]  /*9020*/  LOP3.LUT R186, R212, 0xffff0000, RZ, 0xc0, !PT ;  /* 0xffff0000d4ba7812 */ /* 0x000fe200078ec0ff */
[----:B------:R-:W4:Y:S01]  /*9030*/  LDL.LU R213, [R1+0x34] ;  /* 0x0000340001d57983 */ /* 0x000f220000300800 */
[C---:B------:R-:W-:Y:S01]  /*9040*/  FMUL R144, R248.reuse, R148 ;  /* 0x00000094f8907220 */ /* 0x040fe20000400000 */
[----:B------:R-:W-:Y:S01]  /*9050*/  FMUL R145, R248, R149 ;  /* 0x00000095f8917220 */ /* 0x000fe20000400000 */
[----:B------:R-:W-:Y:S01]  /*9060*/  SHF.L.U32 R177, R250, 0x10, RZ ;  /* 0x00000010fab17819 */ /* 0x000fe200000006ff */
[C---:B------:R-:W-:Y:S01]  /*9070*/  FMUL R5, R248.reuse, R123 ;  /* 0x0000007bf8057220 */ /* 0x040fe20000400000 */
[C---:B------:R-:W-:Y:S01]  /*9080*/  SHF.L.U32 R187, R211.reuse, 0x10, RZ ;  /* 0x00000010d3bb7819 */ /* 0x040fe200000006ff */
[C---:B------:R-:W-:Y:S01]  /*9090*/  FMUL R122, R248.reuse, R126 ;  /* 0x0000007ef87a7220 */ /* 0x040fe20000400000 */
[----:B------:R-:W-:Y:S01]  /*90a0*/  LOP3.LUT R188, R211, 0xffff0000, RZ, 0xc0, !PT ;  /* 0xffff0000d3bc7812 */ /* 0x000fe200078ec0ff */
[----:B------:R-:W-:Y:S01]  /*90b0*/  FMUL R123, R248, R127 ;  /* 0x0000007ff87b7220 */ /* 0x000fe20000400000 */
[----:B------:R-:W4:Y:S01]  /*90c0*/  LDL.LU R211, [R1+0x38] ;  /* 0x0000380001d37983 */ /* 0x000f220000300800 */
[----:B------:R-:W-:Y:S01]  /*90d0*/  SHF.L.U32 R189, R210, 0x10, RZ ;  /* 0x00000010d2bd7819 */ /* 0x000fe200000006ff */
[C---:B------:R-:W-:Y:S01]  /*90e0*/  FMUL R126, R248.reuse, R130 ;  /* 0x00000082f87e7220 */ /* 0x040fe20000400000 */
[C---:B------:R-:W-:Y:S01]  /*90f0*/  SHF.L.U32 R191, R209.reuse, 0x10, RZ ;  /* 0x00000010d1bf7819 */ /* 0x040fe200000006ff */
[C---:B------:R-:W-:Y:S01]  /*9100*/  FMUL R127, R248.reuse, R131 ;  /* 0x00000083f87f7220 */ /* 0x040fe20000400000 */
[----:B------:R-:W-:Y:S01]  /*9110*/  LOP3.LUT R192, R209, 0xffff0000, RZ, 0xc0, !PT ;  /* 0xffff0000d1c07812 */ /* 0x000fe200078ec0ff */
[----:B------:R-:W-:Y:S01]  /*9120*/  FMUL R130, R248, R134 ;  /* 0x00000086f8827220 */ /* 0x000fe20000400000 */
[----:B------:R-:W-:Y:S01]  /*9130*/  SHF.L.U32 R193, R208, 0x10, RZ ;  /* 0x00000010d0c17819 */ /* 0x000fe200000006ff */
[----:B------:R-:W-:Y:S01]  /*9140*/  FMUL R131, R248, R135 ;  /* 0x00000087f8837220 */ /* 0x000fe20000400000 */
[----:B------:R-:W-:Y:S01]  /*9150*/  LOP3.LUT R194, R208, 0xffff0000, RZ, 0xc0, !PT ;  /* 0xffff0000d0c27812 */ /* 0x000fe200078ec0ff */
[----:B------:R-:W-:Y:S01]  /*9160*/  FMUL R134, R248, R138 ;  /* 0x0000008af8867220 */ /* 0x000fe20000400000 */
[----:B------:R-:W4:Y:S01]  /*9170*/  LDL.LU R208, [R1+0x3c] ;  /* 0x00003c0001d07983 */ /* 0x000f220000300800 */
[----:B------:R-:W-:Y:S01]  /*9180*/  LOP3.LUT R190, R210, 0xffff0000, RZ, 0xc0, !PT ;  /* 0xffff0000d2be7812 */ /* 0x000fe200078ec0ff */
[----:B------:R-:W-:Y:S01]  /*9190*/  FMUL R135, R248, R139 ;  /* 0x0000008bf8877220 */ /* 0x000fe20000400000 */
[----:B------:R-:W-:Y:S01]  /*91a0*/  LOP3.LUT R178, R250, 0xffff0000, RZ, 0xc0, !PT ;  /* 0xffff0000fab27812 */ /* 0x000fe200078ec0ff */
[----:B------:R-:W4:Y:S01]  /*91b0*/  LDL.LU R209, [R1+0x10] ;  /* 0x0000100001d17983 */ /* 0x000f220000300800 */
[----:B------:R-:W-:Y:S01]  /*91c0*/  SHF.L.U32 R173, R252, 0x10, RZ ;  /* 0x00000010fcad7819 */ /* 0x000fe200000006ff */
[----:B------:R-:W-:Y:S01]  /*91d0*/  FMUL R138, R248, R142 ;  /* 0x0000008ef88a7220 */ /* 0x000fe20000400000 */
[----:B------:R-:W-:Y:S01]  /*91e0*/  LOP3.LUT R174, R252, 0xffff0000, RZ, 0xc0, !PT ;  /* 0xffff0000fcae7812 */ /* 0x000fe200078ec0ff */
[----:B------:R-:W4:Y:S01]  /*91f0*/  LDL.LU R210, [R1+0x14] ;  /* 0x0000140001d27983 */ /* 0x000f220000300800 */
[----:B------:R-:W-:Y:S01]  /*9200*/  F2FP.BF16.F32.PACK_AB R158, R160, R159 ;  /* 0x0000009fa09e723e */ /* 0x000fe200000010ff */
[----:B------:R-:W-:Y:S01]  /*9210*/  FMUL R139, R248, R143 ;  /* 0x0000008ff88b7220 */ /* 0x000fe20000400000 */
[----:B------:R-:W-:Y:S01]  /*9220*/  F2FP.BF16.F32.PACK_AB R159, R162, R161 ;  /* 0x000000a1a29f723e */ /* 0x000fe200000010ff */
[----:B------:R-:W4:Y:S01]  /*9230*/  LDL.LU R212, [R1+0x18] ;  /* 0x0000180001d47983 */ /* 0x000f220000300800 */
[C---:B------:R-:W-:Y:S01]  /*9240*/  SHF.L.U32 R148, R197.reuse, 0x10, RZ ;  /* 0x00000010c5947819 */ /* 0x040fe200000006ff */
[C---:B------:R-:W-:Y:S01]  /*9250*/  FMUL R142, R248.reuse, R146 ;  /* 0x00000092f88e7220 */ /* 0x040fe20000400000 */
[----:B------:R-:W-:Y:S01]  /*9260*/  LOP3.LUT R149, R197, 0xffff0000, RZ, 0xc0, !PT ;  /* 0xffff0000c5957812 */ /* 0x000fe200078ec0ff */
[----:B------:R-:W-:Y:S01]  /*9270*/  FMUL R146, R248, R150 ;  /* 0x00000096f8927220 */ /* 0x000fe20000400000 */
[----:B------:R-:W-:Y:S01]  /*9280*/  SHF.L.U32 R171, R172, 0x10, RZ ;  /* 0x00000010acab7819 */ /* 0x000fe200000006ff */
[----:B------:R-:W-:Y:S01]  /*9290*/  FMUL R143, R248, R147 ;  /* 0x00000093f88f7220 */ /* 0x000fe20000400000 */
[----:B------:R-:W-:Y:S01]  /*92a0*/  LOP3.LUT R172, R172, 0xffff0000, RZ, 0xc0, !PT ;  /* 0xffff0000acac7812 */ /* 0x000fe200078ec0ff */
[C---:B------:R-:W-:Y:S01]  /*92b0*/  FMUL R147, R248.reuse, R151 ;  /* 0x00000097f8937220 */ /* 0x040fe20000400000 */
[----:B------:R-:W-:Y:S01]  /*92c0*/  SHF.L.U32 R175, R251, 0x10, RZ ;  /* 0x00000010fbaf7819 */ /* 0x000fe200000006ff */
[----:B------:R-:W-:Y:S01]  /*92d0*/  FFMA R0, R249, R171, R0 ;  /* 0x000000abf9007223 */ /* 0x000fe20000000000 */
[----:B------:R-:W-:Y:S01]  /*92e0*/  LOP3.LUT R176, R251, 0xffff0000, RZ, 0xc0, !PT ;  /* 0xffff0000fbb07812 */ /* 0x000fe200078ec0ff */
[C---:B------:R-:W-:Y:S01]  /*92f0*/  FFMA R3, R249.reuse, R172, R3 ;  /* 0x000000acf9037223 */ /* 0x040fe20000000003 */
        /* <DEDUP_REMOVED lines=23> */
[----:B------:R-:W-:Y:S01]  /*9470*/  FFMA R141, R249, R149, R141 ;  /* 0x00000095f98d7223 */ /* 0x000fe2000000008d */
[C---:B------:R-:W-:Y:S01]  /*9480*/  SHF.L.U32 R150, R195.reuse, 0x10, RZ ;  /* 0x00000010c3967819 */ /* 0x040fe200000006ff */
[C---:B------:R-:W-:Y:S01]  /*9490*/  FMUL R171, R248.reuse, R244 ;  /* 0x000000f4f8ab7220 */ /* 0x040fe20000400000 */
[----:B------:R-:W-:Y:S01]  /*94a0*/  LOP3.LUT R151, R195, 0xffff0000, RZ, 0xc0, !PT ;  /* 0xffff0000c3977812 */ /* 0x000fe200078ec0ff */
[----:B------:R-:W-:Y:S01]  /*94b0*/  FMUL R172, R248, R245 ;  /* 0x000000f5f8ac7220 */ /* 0x000fe20000400000 */
[C---:B------:R-:W-:Y:S01]  /*94c0*/  SHF.L.U32 R195, R196.reuse, 0x10, RZ ;  /* 0x00000010c4c37819 */ /* 0x040fe200000006ff */
[C---:B------:R-:W-:Y:S01]  /*94d0*/  FFMA R142, R249.reuse, R150, R142 ;  /* 0x00000096f98e7223 */ /* 0x040fe2000000008e */
[----:B------:R-:W-:Y:S01]  /*94e0*/  LOP3.LUT R196, R196, 0xffff0000, RZ, 0xc0, !PT ;  /* 0xffff0000c4c47812 */ /* 0x000fe200078ec0ff */
[----:B------:R-:W-:Y:S01]  /*94f0*/  FFMA R143, R249, R151, R143 ;  /* 0x00000097f98f7223 */ /* 0x000fe2000000008f */
[----:B------:R-:W-:Y:S01]  /*9500*/  F2FP.BF16.F32.PACK_AB R155, R123, R122 ;  /* 0x0000007a7b9b723e */ /* 0x000fe200000010ff */
[----:B------:R-:W-:Y:S01]  /*9510*/  FFMA R144, R249, R195, R144 ;  /* 0x000000c3f9907223 */ /* 0x000fe20000000090 */
[----:B------:R-:W-:Y:S01]  /*9520*/  F2FP.BF16.F32.PACK_AB R124, R125, R124 ;  /* 0x0000007c7d7c723e */ /* 0x000fe200000010ff */
[----:B------:R-:W-:Y:S01]  /*9530*/  FFMA R145, R249, R196, R145 ;  /* 0x000000c4f9917223 */ /* 0x000fe20000000091 */
[----:B------:R-:W-:Y:S01]  /*9540*/  F2FP.BF16.F32.PACK_AB R125, R127, R126 ;  /* 0x0000007e7f7d723e */ /* 0x000fe200000010ff */
[C---:B------:R-:W-:Y:S01]  /*9550*/  FMUL R173, R248.reuse, R246 ;  /* 0x000000f6f8ad7220 */ /* 0x040fe20000400000 */
[----:B------:R-:W-:Y:S01]  /*9560*/  F2FP.BF16.F32.PACK_AB R126, R129, R128 ;  /* 0x00000080817e723e */ /* 0x000fe200000010ff */
[----:B------:R-:W-:Y:S01]  /*9570*/  FMUL R174, R248, R247 ;  /* 0x000000f7f8ae7220 */ /* 0x000fe20000400000 */
[----:B------:R-:W-:Y:S02]  /*9580*/  F2FP.BF16.F32.PACK_AB R127, R131, R130 ;  /* 0x00000082837f723e */ /* 0x000fe400000010ff */
[----:B------:R-:W-:Y:S02]  /*9590*/  F2FP.BF16.F32.PACK_AB R132, R133, R132 ;  /* 0x000000848584723e */ /* 0x000fe400000010ff */
[----:B------:R-:W-:Y:S02]  /*95a0*/  F2FP.BF16.F32.PACK_AB R133, R135, R134 ;  /* 0x000000868785723e */ /* 0x000fe400000010ff */
[----:B------:R-:W-:Y:S02]  /*95b0*/  F2FP.BF16.F32.PACK_AB R134, R137, R136 ;  /* 0x000000888986723e */ /* 0x000fe400000010ff */
[----:B------:R-:W-:Y:S02]  /*95c0*/  F2FP.BF16.F32.PACK_AB R135, R139, R138 ;  /* 0x0000008a8b87723e */ /* 0x000fe400000010ff */
[----:B------:R-:W-:Y:S02]  /*95d0*/  F2FP.BF16.F32.PACK_AB R140, R141, R140 ;  /* 0x0000008c8d8c723e */ /* 0x000fe400000010ff */
[----:B------:R-:W-:Y:S02]  /*95e0*/  F2FP.BF16.F32.PACK_AB R141, R143, R142 ;  /* 0x0000008e8f8d723e */ /* 0x000fe400000010ff */
[----:B------:R-:W-:Y:S02]  /*95f0*/  F2FP.BF16.F32.PACK_AB R142, R145, R144 ;  /* 0x00000090918e723e */ /* 0x000fe400000010ff */
[C---:B--2---:R-:W-:Y:S02]  /*9600*/  SHF.L.U32 R197, R214.reuse, 0x10, RZ ;  /* 0x00000010d6c57819 */ /* 0x044fe400000006ff */
[----:B------:R-:W-:Y:S02]  /*9610*/  LOP3.LUT R198, R214, 0xffff0000, RZ, 0xc0, !PT ;  /* 0xffff0000d6c67812 */ /* 0x000fe400078ec0ff */
[----:B------:R-:W2:Y:S01]  /*9620*/  LDL.LU R214, [R1+0x1c] ;  /* 0x00001c0001d67983 */ /* 0x000ea20000300800 */
[----:B------:R-:W-:Y:S01]  /*9630*/  FFMA R146, R249, R197, R146 ;  /* 0x000000c5f9927223 */ /* 0x000fe20000000092 */
[----:B---3--:R-:W-:Y:S01]  /*9640*/  SHF.L.U32 R199, R215, 0x10, RZ ;  /* 0x00000010d7c77819 */ /* 0x008fe200000006ff */
[----:B------:R-:W-:Y:S01]  /*9650*/  FFMA R147, R249, R198, R147 ;  /* 0x000000c6f9937223 */ /* 0x000fe20000000093 */
[----:B------:R-:W3:Y:S01]  /*9660*/  LDL.LU R250, [R1] ;  /* 0x0000000001fa7983 */ /* 0x000ee20000300800 */
[----:B------:R-:W-:Y:S02]  /*9670*/  LOP3.LUT R200, R215, 0xffff0000, RZ, 0xc0, !PT ;  /* 0xffff0000d7c87812 */ /* 0x000fe400078ec0ff */
[----:B------:R-:W-:Y:S01]  /*9680*/  FFMA R88, R249, R199, R88 ;  /* 0x000000c7f9587223 */ /* 0x000fe20000000058 */
[----:B------:R-:W3:Y:S01]  /*9690*/  LDL.LU R252, [R1+0x4] ;  /* 0x0000040001fc7983 */ /* 0x000ee20000300800 */
[----:B------:R-:W-:Y:S01]  /*96a0*/  F2FP.BF16.F32.PACK_AB R143, R147, R146 ;  /* 0x00000092938f723e */ /* 0x000fe200000010ff */
[----:B------:R-:W-:Y:S01]  /*96b0*/  FFMA R89, R249, R200, R89 ;  /* 0x000000c8f9597223 */ /* 0x000fe20000000059 */
[C---:B----4-:R-:W-:Y:S01]  /*96c0*/  SHF.L.U32 R201, R213.reuse, 0x10, RZ ;  /* 0x00000010d5c97819 */ /* 0x050fe200000006ff */
[----:B------:R-:W4:Y:S01]  /*96d0*/  LDL.LU R163, [R1+0xc] ;  /* 0x00000c0001a37983 */ /* 0x000f220000300800 */
[----:B------:R-:W-:Y:S02]  /*96e0*/  LOP3.LUT R202, R213, 0xffff0000, RZ, 0xc0, !PT ;  /* 0xffff0000d5ca7812 */ /* 0x000fe400078ec0ff */
[----:B------:R-:W-:Y:S01]  /*96f0*/  F2FP.BF16.F32.PACK_AB R88, R89, R88 ;  /* 0x000000585958723e */ /* 0x000fe200000010ff */
[----:B------:R-:W4:Y:S01]  /*9700*/  LDL.LU R164, [R1+0x8] ;  /* 0x0000080001a47983 */ /* 0x000f220000300800 */
[----:B------:R-:W-:Y:S01]  /*9710*/  SHF.L.U32 R203, R211, 0x10, RZ ;  /* 0x00000010d3cb7819 */ /* 0x000fe200000006ff */
[----:B------:R-:W-:Y:S01]  /*9720*/  FFMA R90, R249, R201, R90 ;  /* 0x000000c9f95a7223 */ /* 0x000fe2000000005a */
[----:B------:R-:W-:Y:S01]  /*9730*/  LOP3.LUT R204, R211, 0xffff0000, RZ, 0xc0, !PT ;  /* 0xffff0000d3cc7812 */ /* 0x000fe200078ec0ff */
[C---:B------:R-:W-:Y:S02]  /*9740*/  FFMA R91, R249.reuse, R202, R91 ;  /* 0x000000caf95b7223 */ /* 0x040fe4000000005b */
[C---:B------:R-:W-:Y:S01]  /*9750*/  FFMA R92, R249.reuse, R203, R92 ;  /* 0x000000cbf95c7223 */ /* 0x040fe2000000005c */
[C---:B------:R-:W-:Y:S01]  /*9760*/  SHF.L.U32 R205, R208.reuse, 0x10, RZ ;  /* 0x00000010d0cd7819 */ /* 0x040fe200000006ff */
[----:B------:R-:W-:Y:S01]  /*9770*/  FFMA R93, R249, R204, R93 ;  /* 0x000000ccf95d7223 */ /* 0x000fe2000000005d */
[----:B------:R-:W-:Y:S02]  /*9780*/  LOP3.LUT R208, R208, 0xffff0000, RZ, 0xc0, !PT ;  /* 0xffff0000d0d07812 */ /* 0x000fe400078ec0ff */
[----:B------:R-:W-:Y:S01]  /*9790*/  SHF.L.U32 R206, R209, 0x10, RZ ;  /* 0x00000010d1ce7819 */ /* 0x000fe200000006ff */
[----:B------:R-:W-:Y:S01]  /*97a0*/  FFMA R94, R249, R205, R94 ;  /* 0x000000cdf95e7223 */ /* 0x000fe2000000005e */
[----:B------:R-:W-:Y:S01]  /*97b0*/  LOP3.LUT R207, R209, 0xffff0000, RZ, 0xc0, !PT ;  /* 0xffff0000d1cf7812 */ /* 0x000fe200078ec0ff */
[C---:B------:R-:W-:Y:S01]  /*97c0*/  FFMA R95, R249.reuse, R208, R95 ;  /* 0x000000d0f95f7223 */ /* 0x040fe2000000005f */
[C---:B------:R-:W-:Y:S01]  /*97d0*/  SHF.L.U32 R209, R210.reuse, 0x10, RZ ;  /* 0x00000010d2d17819 */ /* 0x040fe200000006ff */
[C---:B------:R-:W-:Y:S01]  /*97e0*/  FFMA R96, R249.reuse, R206, R96 ;  /* 0x000000cef9607223 */ /* 0x040fe20000000060 */
[----:B------:R-:W-:Y:S01]  /*97f0*/  LOP3.LUT R210, R210, 0xffff0000, RZ, 0xc0, !PT ;  /* 0xffff0000d2d27812 */ /* 0x000fe200078ec0ff */
[C---:B------:R-:W-:Y:S01]  /*9800*/  FFMA R97, R249.reuse, R207, R97 ;  /* 0x000000cff9617223 */ /* 0x040fe20000000061 */
        /* <DEDUP_REMOVED lines=8> */
[----:B------:R-:W-:Y:S02]  /*9890*/  F2FP.BF16.F32.PACK_AB R91, R95, R94 ;  /* 0x0000005e5f5b723e */ /* 0x000fe400000010ff */
[----:B------:R-:W-:Y:S02]  /*98a0*/  F2FP.BF16.F32.PACK_AB R96, R97, R96 ;  /* 0x000000606160723e */ /* 0x000fe400000010ff */
[----:B------:R-:W-:Y:S02]  /*98b0*/  F2FP.BF16.F32.PACK_AB R97, R99, R98 ;  /* 0x000000626361723e */ /* 0x000fe400000010ff */
[----:B------:R-:W-:Y:S02]  /*98c0*/  F2FP.BF16.F32.PACK_AB R98, R101, R100 ;  /* 0x000000646562723e */ /* 0x000fe400000010ff */
[C---:B--2---:R-:W-:Y:S02]  /*98d0*/  SHF.L.U32 R213, R214.reuse, 0x10, RZ ;  /* 0x00000010d6d57819 */ /* 0x044fe400000006ff */
[----:B------:R-:W-:Y:S02]  /*98e0*/  LOP3.LUT R214, R214, 0xffff0000, RZ, 0xc0, !PT ;  /* 0xffff0000d6d67812 */ /* 0x000fe400078ec0ff */
[C---:B---3--:R-:W-:Y:S01]  /*98f0*/  SHF.L.U32 R215, R250.reuse, 0x10, RZ ;  /* 0x00000010fad77819 */ /* 0x048fe200000006ff */
[C---:B------:R-:W-:Y:S01]  /*9900*/  FFMA R102, R249.reuse, R213, R102 ;  /* 0x000000d5f9667223 */ /* 0x040fe20000000066 */
[----:B------:R-:W-:Y:S01]  /*9910*/  LOP3.LUT R250, R250, 0xffff0000, RZ, 0xc0, !PT ;  /* 0xffff0000fafa7812 */ /* 0x000fe200078ec0ff */
[C---:B------:R-:W-:Y:S01]  /*9920*/  FFMA R103, R249.reuse, R214, R103 ;  /* 0x000000d6f9677223 */ /* 0x040fe20000000067 */
[C---:B------:R-:W-:Y:S01]  /*9930*/  SHF.L.U32 R251, R252.reuse, 0x10, RZ ;  /* 0x00000010fcfb7819 */ /* 0x040fe200000006ff */
[C---:B------:R-:W-:Y:S01]  /*9940*/  FFMA R104, R249.reuse, R215, R104 ;  /* 0x000000d7f9687223 */ /* 0x040fe20000000068 */
[----:B------:R-:W-:Y:S01]  /*9950*/  LOP3.LUT R252, R252, 0xffff0000, RZ, 0xc0, !PT ;  /* 0xffff0000fcfc7812 */ /* 0x000fe200078ec0ff */
[----:B------:R-:W-:Y:S01]  /*9960*/  FFMA R105, R249, R250, R105 ;  /* 0x000000faf9697223 */ /* 0x000fe20000000069 */
[----:B----4-:R-:W-:Y:S01]  /*9970*/  SHF.L.U32 R165, R163, 0x10, RZ ;  /* 0x00000010a3a57819 */ /* 0x010fe200000006ff */
[----:B------:R-:W-:Y:S01]  /*9980*/  FFMA R106, R249, R251, R106 ;  /* 0x000000fbf96a7223 */ /* 0x000fe2000000006a */
[----:B------:R-:W-:Y:S01]  /*9990*/  LOP3.LUT R163, R163, 0xffff0000, RZ, 0xc0, !PT ;  /* 0xffff0000a3a37812 */ /* 0x000fe200078ec0ff */
[----:B------:R-:W-:Y:S01]  /*99a0*/  FFMA R107, R249, R252, R107 ;  /* 0x000000fcf96b7223 */ /* 0x000fe2000000006b */
[C---:B------:R-:W-:Y:S02]  /*99b0*/  SHF.L.U32 R166, R164.reuse, 0x10, RZ ;  /* 0x00000010a4a67819 */ /* 0x040fe400000006ff */
[----:B------:R-:W-:Y:S02]  /*99c0*/  LOP3.LUT R164, R164, 0xffff0000, RZ, 0xc0, !PT ;  /* 0xffff0000a4a47812 */ /* 0x000fe400078ec0ff */
[----:B------:R-:W-:Y:S01]  /*99d0*/  F2FP.BF16.F32.PACK_AB R99, R103, R102 ;  /* 0x000000666763723e */ /* 0x000fe200000010ff */
[----:B------:R-:W-:Y:S01]  /*99e0*/  STL [R1], R166 ;  /* 0x000000a601007387 */ /* 0x000fe20000100800 */
[----:B------:R-:W-:Y:S02]  /*99f0*/  F2FP.BF16.F32.PACK_AB R104, R105, R104 ;  /* 0x000000686968723e */ /* 0x000fe400000010ff */
[----:B------:R-:W-:Y:S01]  /*9a00*/  F2FP.BF16.F32.PACK_AB R105, R107, R106 ;  /* 0x0000006a6b69723e */ /* 0x000fe200000010ff */
[----:B------:R1:W-:Y:S04]  /*9a10*/  STL [R1+0x4], R164 ;  /* 0x000004a401007387 */ /* 0x0003e80000100800 */
[----:B-1----:R-:W2:Y:S04]  /*9a20*/  LDL.LU R164, [R1+0x20] ;  /* 0x0000200001a47983 */ /* 0x002ea80000300800 */
[----:B------:R-:W-:Y:S04]  /*9a30*/  STL [R1+0x8], R165 ;  /* 0x000008a501007387 */ /* 0x000fe80000100800 */
[----:B------:R-:W3:Y:S04]  /*9a40*/  LDL.LU R168, [R1+0x24] ;  /* 0x0000240001a87983 */ /* 0x000ee80000300800 */
[----:B------:R1:W-:Y:S04]  /*9a50*/  STL [R1+0xc], R163 ;  /* 0x00000ca301007387 */ /* 0x0003e80000100800 */
[----:B-1----:R-:W4:Y:S04]  /*9a60*/  LDL.LU R163, [R1+0x28] ;  /* 0x0000280001a37983 */ /* 0x002f280000300800 */
[----:B------:R-:W4:Y:S04]  /*9a70*/  LDL.LU R167, [R1+0x2c] ;  /* 0x00002c0001a77983 */ /* 0x000f280000300800 */
[----:B------:R-:W4:Y:S04]  /*9a80*/  LDL.LU R166, [R1+0x40] ;  /* 0x0000400001a67983 */ /* 0x000f280000300800 */
[----:B------:R-:W4:Y:S01]  /*9a90*/  LDL.LU R165, [R1+0x44] ;  /* 0x0000440001a57983 */ /* 0x000f220000300800 */
[C---:B--2---:R-:W-:Y:S02]  /*9aa0*/  SHF.L.U32 R169, R164.reuse, 0x10, RZ ;  /* 0x00000010a4a97819 */ /* 0x044fe400000006ff */
[----:B------:R-:W-:Y:S03]  /*9ab0*/  LOP3.LUT R170, R164, 0xffff0000, RZ, 0xc0, !PT ;  /* 0xffff0000a4aa7812 */ /* 0x000fe600078ec0ff */
[----:B------:R3:W-:Y:S04]  /*9ac0*/  STL [R1+0x10], R169 ;  /* 0x000010a901007387 */ /* 0x0007e80000100800 */
[----:B------:R-:W2:Y:S04]  /*9ad0*/  LDL.LU R164, [R1+0x48] ;  /* 0x0000480001a47983 */ /* 0x000ea80000300800 */
[----:B------:R4:W-:Y:S01]  /*9ae0*/  STL [R1+0x14], R170 ;  /* 0x000014aa01007387 */ /* 0x0009e20000100800 */
[C---:B---3--:R-:W-:Y:S02]  /*9af0*/  SHF.L.U32 R169, R168.reuse, 0x10, RZ ;  /* 0x00000010a8a97819 */ /* 0x048fe400000006ff */
[----:B------:R-:W-:Y:S03]  /*9b00*/  LOP3.LUT R168, R168, 0xffff0000, RZ, 0xc0, !PT ;  /* 0xffff0000a8a87812 */ /* 0x000fe600078ec0ff */
[----:B------:R1:W-:Y:S01]  /*9b10*/  STL [R1+0x18], R169 ;  /* 0x000018a901007387 */ /* 0x0003e20000100800 */
[----:B----4-:R-:W-:Y:S03]  /*9b20*/  SHF.L.U32 R170, R163, 0x10, RZ ;  /* 0x00000010a3aa7819 */ /* 0x010fe600000006ff */
[----:B------:R3:W-:Y:S04]  /*9b30*/  STL [R1+0x1c], R168 ;  /* 0x00001ca801007387 */ /* 0x0007e80000100800 */
[----:B------:R4:W-:Y:S01]  /*9b40*/  STL [R1+0x20], R170 ;  /* 0x000020aa01007387 */ /* 0x0009e20000100800 */
[C---:B------:R-:W-:Y:S02]  /*9b50*/  SHF.L.U32 R175, R166.reuse, 0x10, RZ ;  /* 0x00000010a6af7819 */ /* 0x040fe400000006ff */
[----:B------:R-:W-:Y:S02]  /*9b60*/  LOP3.LUT R176, R166, 0xffff0000, RZ, 0xc0, !PT ;  /* 0xffff0000a6b07812 */ /* 0x000fe400078ec0ff */
[----:B------:R-:W-:Y:S02]  /*9b70*/  LOP3.LUT R166, R165, 0xffff0000, RZ, 0xc0, !PT ;  /* 0xffff0000a5a67812 */ /* 0x000fe400078ec0ff */
[----:B-1----:R-:W-:Y:S02]  /*9b80*/  LOP3.LUT R169, R163, 0xffff0000, RZ, 0xc0, !PT ;  /* 0xffff0000a3a97812 */ /* 0x002fe400078ec0ff */
[----:B------:R-:W2:Y:S01]  /*9b90*/  LDL.LU R163, [R1+0x4c] ;  /* 0x00004c0001a37983 */ /* 0x000ea20000300800 */
[C---:B---3--:R-:W-:Y:S03]  /*9ba0*/  SHF.L.U32 R168, R167.reuse, 0x10, RZ ;  /* 0x00000010a7a87819 */ /* 0x048fe600000006ff */
[----:B------:R-:W-:Y:S01]  /*9bb0*/  STL [R1+0x24], R169 ;  /* 0x000024a901007387 */ /* 0x000fe20000100800 */
[----:B------:R-:W-:Y:S03]  /*9bc0*/  LOP3.LUT R167, R167, 0xffff0000, RZ, 0xc0, !PT ;  /* 0xffff0000a7a77812 */ /* 0x000fe600078ec0ff */
[----:B------:R-:W-:Y:S04]  /*9bd0*/  STL [R1+0x28], R168 ;  /* 0x000028a801007387 */ /* 0x000fe80000100800 */
[----:B------:R1:W-:Y:S04]  /*9be0*/  STL [R1+0x2c], R167 ;  /* 0x00002ca701007387 */ /* 0x0003e80000100800 */
[----:B----4-:R-:W3:Y:S01]  /*9bf0*/  LDL.LU R170, [R1+0x50] ;  /* 0x0000500001aa7983 */ /* 0x010ee20000300800 */
[----:B-1----:R-:W-:Y:S05]  /*9c00*/  SHF.L.U32 R167, R165, 0x10, RZ ;  /* 0x00000010a5a77819 */ /* 0x002fea00000006ff */
[----:B------:R1:W-:Y:S04]  /*9c10*/  STL [R1+0x30], R167 ;  /* 0x000030a701007387 */ /* 0x0003e80000100800 */
[----:B------:R-:W-:Y:S04]  /*9c20*/  STL [R1+0x34], R166 ;  /* 0x000034a601007387 */ /* 0x000fe80000100800 */
[----:B------:R-:W4:Y:S04]  /*9c30*/  LDL.LU R169, [R1+0x54] ;  /* 0x0000540001a97983 */ /* 0x000f280000300800 */
[----:B------:R-:W4:Y:S01]  /*9c40*/  LDL.LU R168, [R1+0x58] ;  /* 0x0000580001a87983 */ /* 0x000f220000300800 */
[C---:B--2---:R-:W-:Y:S05]  /*9c50*/  SHF.L.U32 R165, R164.reuse, 0x10, RZ ;  /* 0x00000010a4a57819 */ /* 0x044fea00000006ff */
[----:B------:R2:W-:Y:S04]  /*9c60*/  STL [R1+0x38], R165 ;  /* 0x000038a501007387 */ /* 0x0005e80000100800 */
[----:B-1----:R-:W4:Y:S01]  /*9c70*/  LDL.LU R167, [R1+0x5c] ;  /* 0x00005c0001a77983 */ /* 0x002f220000300800 */
[----:B--2---:R-:W-:Y:S05]  /*9c80*/  LOP3.LUT R165, R164, 0xffff0000, RZ, 0xc0, !PT ;  /* 0xffff0000a4a57812 */ /* 0x004fea00078ec0ff */
[----:B------:R1:W-:Y:S04]  /*9c90*/  STL [R1+0x3c], R165 ;  /* 0x00003ca501007387 */ /* 0x0003e80000100800 */
[----:B------:R-:W2:Y:S01]  /*9ca0*/  LDL.LU R166, [R1+0x60] ;  /* 0x0000600001a67983 */ /* 0x000ea20000300800 */
[C---:B------:R-:W-:Y:S02]  /*9cb0*/  SHF.L.U32 R164, R163.reuse, 0x10, RZ ;  /* 0x00000010a3a47819 */ /* 0x040fe400000006ff */
[----:B------:R-:W-:Y:S03]  /*9cc0*/  LOP3.LUT R163, R163, 0xffff0000, RZ, 0xc0, !PT ;  /* 0xffff0000a3a37812 */ /* 0x000fe600078ec0ff */
[----:B------:R3:W-:Y:S04]  /*9cd0*/  STL [R1+0x40], R164 ;  /* 0x000040a401007387 */ /* 0x0007e80000100800 */
[----:B-1----:R-:W2:Y:S04]  /*9ce0*/  LDL.LU R165, [R1+0x64] ;  /* 0x0000640001a57983 */ /* 0x002ea80000300800 */
[----:B------:R1:W-:Y:S01]  /*9cf0*/  STL [R1+0x44], R163 ;  /* 0x000044a301007387 */ /* 0x0003e20000100800 */
[C---:B---3--:R-:W-:Y:S02]  /*9d00*/  SHF.L.U32 R177, R170.reuse, 0x10, RZ ;  /* 0x00000010aab17819 */ /* 0x048fe400000006ff */
[----:B------:R-:W-:Y:S01]  /*9d10*/  LOP3.LUT R178, R170, 0xffff0000, RZ, 0xc0, !PT ;  /* 0xffff0000aab27812 */ /* 0x000fe200078ec0ff */
[----:B------:R-:W3:Y:S04]  /*9d20*/  LDL.LU R164, [R1+0x68] ;  /* 0x0000680001a47983 */ /* 0x000ee80000300800 */
[----:B-1----:R-:W3:Y:S01]  /*9d30*/  LDL.LU R163, [R1+0x6c] ;  /* 0x00006c0001a37983 */ /* 0x002ee20000300800 */
[C---:B----4-:R-:W-:Y:S02]  /*9d40*/  SHF.L.U32 R179, R169.reuse, 0x10, RZ ;  /* 0x00000010a9b37819 */ /* 0x050fe400000006ff */
[----:B------:R-:W-:Y:S02]  /*9d50*/  LOP3.LUT R180, R169, 0xffff0000, RZ, 0xc0, !PT ;  /* 0xffff0000a9b47812 */ /* 0x000fe400078ec0ff */
[C---:B------:R-:W-:Y:S02]  /*9d60*/  SHF.L.U32 R170, R168.reuse, 0x10, RZ ;  /* 0x00000010a8aa7819 */ /* 0x040fe400000006ff */
[----:B------:R-:W-:Y:S03]  /*9d70*/  LOP3.LUT R169, R168, 0xffff0000, RZ, 0xc0, !PT ;  /* 0xffff0000a8a97812 */ /* 0x000fe600078ec0ff */
[----:B------:R-:W-:Y:S04]  /*9d80*/  STL [R1+0x48], R170 ;  /* 0x000048aa01007387 */ /* 0x000fe80000100800 */
[----:B------:R1:W-:Y:S01]  /*9d90*/  STL [R1+0x4c], R169 ;  /* 0x00004ca901007387 */ /* 0x0003e20000100800 */
[C---:B------:R-:W-:Y:S02]  /*9da0*/  SHF.L.U32 R168, R167.reuse, 0x10, RZ ;  /* 0x00000010a7a87819 */ /* 0x040fe400000006ff */
[----:B------:R-:W-:Y:S03]  /*9db0*/  LOP3.LUT R167, R167, 0xffff0000, RZ, 0xc0, !PT ;  /* 0xffff0000a7a77812 */ /* 0x000fe600078ec0ff */
[----:B------:R4:W-:Y:S04]  /*9dc0*/  STL [R1+0x50], R168 ;  /* 0x000050a801007387 */ /* 0x0009e80000100800 */
[----:B------:R-:W-:Y:S01]  /*9dd0*/  STL [R1+0x54], R167 ;  /* 0x000054a701007387 */ /* 0x000fe20000100800 */
[C---:B--2---:R-:W-:Y:S02]  /*9de0*/  SHF.L.U32 R181, R166.reuse, 0x10, RZ ;  /* 0x00000010a6b57819 */ /* 0x044fe400000006ff */
[----:B------:R-:W-:Y:S02]  /*9df0*/  LOP3.LUT R182, R166, 0xffff0000, RZ, 0xc0, !PT ;  /* 0xffff0000a6b67812 */ /* 0x000fe400078ec0ff */
[C---:B------:R-:W-:Y:S02]  /*9e00*/  SHF.L.U32 R183, R165.reuse, 0x10, RZ ;  /* 0x00000010a5b77819 */ /* 0x040fe400000006ff */
[----:B------:R-:W-:Y:S02]  /*9e10*/  LOP3.LUT R184, R165, 0xffff0000, RZ, 0xc0, !PT ;  /* 0xffff0000a5b87812 */ /* 0x000fe400078ec0ff */
[C---:B---3--:R-:W-:Y:S02]  /*9e20*/  SHF.L.U32 R166, R164.reuse, 0x10, RZ ;  /* 0x00000010a4a67819 */ /* 0x048fe400000006ff */
[----:B------:R-:W-:Y:S03]  /*9e30*/  LOP3.LUT R165, R164, 0xffff0000, RZ, 0xc0, !PT ;  /* 0xffff0000a4a57812 */ /* 0x000fe600078ec0ff */
[----:B------:R-:W-:Y:S01]  /*9e40*/  STL [R1+0x58], R166 ;  /* 0x000058a601007387 */ /* 0x000fe20000100800 */
[C---:B------:R-:W-:Y:S03]  /*9e50*/  SHF.L.U32 R164, R163.reuse, 0x10, RZ ;  /* 0x00000010a3a47819 */ /* 0x040fe600000006ff */
[----:B------:R-:W-:Y:S01]  /*9e60*/  STL [R1+0x5c], R165 ;  /* 0x00005ca501007387 */ /* 0x000fe20000100800 */
[----:B------:R-:W-:Y:S03]  /*9e70*/  LOP3.LUT R163, R163, 0xffff0000, RZ, 0xc0, !PT ;  /* 0xffff0000a3a37812 */ /* 0x000fe600078ec0ff */
[----:B-1----:R-:W2:Y:S04]  /*9e80*/  LDL.LU R169, [R1+0x70] ;  /* 0x0000700001a97983 */ /* 0x002ea80000300800 */
[----:B------:R-:W-:Y:S04]  /*9e90*/  STL [R1+0x60], R164 ;  /* 0x000060a401007387 */ /* 0x000fe80000100800 */
[----:B----4-:R-:W3:Y:S04]  /*9ea0*/  LDL.LU R168, [R1+0x74] ;  /* 0x0000740001a87983 */ /* 0x010ee80000300800 */
[----:B------:R1:W-:Y:S04]  /*9eb0*/  STL [R1+0x64], R163 ;  /* 0x000064a301007387 */ /* 0x0003e80000100800 */
[----:B-1----:R-:W4:Y:S04]  /*9ec0*/  LDL.LU R163, [R1+0x78] ;  /* 0x0000780001a37983 */ /* 0x002f280000300800 */
[----:B------:R-:W4:Y:S04]  /*9ed0*/  LDL.LU R167, [R1+0x7c] ;  /* 0x00007c0001a77983 */ /* 0x000f280000300800 */
[----:B------:R-:W4:Y:S04]  /*9ee0*/  LDL.LU R166, [R1+0x80] ;  /* 0x0000800001a67983 */ /* 0x000f280000300800 */
[----:B------:R-:W4:Y:S04]  /*9ef0*/  LDL.LU R165, [R1+0x84] ;  /* 0x0000840001a57983 */ /* 0x000f280000300800 */
[----:B------:R-:W4:Y:S01]  /*9f00*/  LDL.LU R164, [R1+0x88] ;  /* 0x0000880001a47983 */ /* 0x000f220000300800 */
[C---:B--2---:R-:W-:Y:S02]  /*9f10*/  SHF.L.U32 R185, R169.reuse, 0x10, RZ ;  /* 0x00000010a9b97819 */ /* 0x044fe400000006ff */
[----:B------:R-:W-:Y:S02]  /*9f20*/  LOP3.LUT R186, R169, 0xffff0000, RZ, 0xc0, !PT ;  /* 0xffff0000a9ba7812 */ /* 0x000fe400078ec0ff */
[C---:B---3--:R-:W-:Y:S02]  /*9f30*/  SHF.L.U32 R187, R168.reuse, 0x10, RZ ;  /* 0x00000010a8bb7819 */ /* 0x048fe400000006ff */
[----:B------:R-:W-:Y:S02]  /*9f40*/  LOP3.LUT R188, R168, 0xffff0000, RZ, 0xc0, !PT ;  /* 0xffff0000a8bc7812 */ /* 0x000fe400078ec0ff */
[C---:B----4-:R-:W-:Y:S02]  /*9f50*/  SHF.L.U32 R168, R163.reuse, 0x10, RZ ;  /* 0x00000010a3a87819 */ /* 0x050fe400000006ff */
[----:B------:R-:W-:Y:S02]  /*9f60*/  LOP3.LUT R169, R163, 0xffff0000, RZ, 0xc0, !PT ;  /* 0xffff0000a3a97812 */ /* 0x000fe400078ec0ff */
[----:B------:R-:W2:Y:S04]  /*9f70*/  LDL.LU R163, [R1+0x8c] ;  /* 0x00008c0001a37983 */ /* 0x000ea80000300800 */
[----:B------:R1:W-:Y:S01]  /*9f80*/  STL [R1+0x68], R168 ;  /* 0x000068a801007387 */ /* 0x0003e20000100800 */
[C---:B------:R-:W-:Y:S02]  /*9f90*/  SHF.L.U32 R189, R166.reuse, 0x10, RZ ;  /* 0x00000010a6bd7819 */ /* 0x040fe400000006ff */
[----:B------:R-:W-:Y:S01]  /*9fa0*/  LOP3.LUT R190, R166, 0xffff0000, RZ, 0xc0, !PT ;  /* 0xffff0000a6be7812 */ /* 0x000fe200078ec0ff */
[----:B------:R3:W-:Y:S01]  /*9fb0*/  STL [R1+0x6c], R169 ;  /* 0x00006ca901007387 */ /* 0x0007e20000100800 */
[C---:B------:R-:W-:Y:S02]  /*9fc0*/  SHF.L.U32 R191, R165.reuse, 0x10, RZ ;  /* 0x00000010a5bf7819 */ /* 0x040fe400000006ff */
[----:B------:R-:W-:Y:S01]  /*9fd0*/  LOP3.LUT R192, R165, 0xffff0000, RZ, 0xc0, !PT ;  /* 0xffff0000a5c07812 */ /* 0x000fe200078ec0ff */
[----:B------:R-:W4:Y:S01]  /*9fe0*/  LDL.LU R170, [R1+0x90] ;  /* 0x0000900001aa7983 */ /* 0x000f220000300800 */
[C---:B------:R-:W-:Y:S02]  /*9ff0*/  SHF.L.U32 R166, R164.reuse, 0x10, RZ ;  /* 0x00000010a4a67819 */ /* 0x040fe400000006ff */
[----:B------:R-:W-:Y:S02]  /*a000*/  LOP3.LUT R165, R164, 0xffff0000, RZ, 0xc0, !PT ;  /* 0xffff0000a4a57812 */ /* 0x000fe400078ec0ff */
[C---:B-1----:R-:W-:Y:S02]  /*a010*/  SHF.L.U32 R168, R167.reuse, 0x10, RZ ;  /* 0x00000010a7a87819 */ /* 0x042fe400000006ff */
[----:B------:R-:W-:Y:S03]  /*a020*/  LOP3.LUT R167, R167, 0xffff0000, RZ, 0xc0, !PT ;  /* 0xffff0000a7a77812 */ /* 0x000fe600078ec0ff */
[----:B------:R1:W-:Y:S04]  /*a030*/  STL [R1+0x70], R168 ;  /* 0x000070a801007387 */ /* 0x0003e80000100800 */
[----:B------:R1:W-:Y:S04]  /*a040*/  STL [R1+0x74], R167 ;  /* 0x000074a701007387 */ /* 0x0003e80000100800 */
[----:B---3--:R-:W3:Y:S04]  /*a050*/  LDL.LU R169, [R1+0x94] ;  /* 0x0000940001a97983 */ /* 0x008ee80000300800 */
[----:B------:R2:W-:Y:S04]  /*a060*/  STL [R1+0x78], R166 ;  /* 0x000078a601007387 */ /* 0x0005e80000100800 */
[----:B-1----:R-:W3:Y:S04]  /*a070*/  LDL.LU R168, [R1+0x98] ;  /* 0x0000980001a87983 */ /* 0x002ee80000300800 */
[----:B------:R1:W-:Y:S04]  /*a080*/  STL [R1+0x7c], R165 ;  /* 0x00007ca501007387 */ /* 0x0003e80000100800 */
[----:B------:R-:W3:Y:S01]  /*a090*/  LDL.LU R167, [R1+0x9c] ;  /* 0x00009c0001a77983 */ /* 0x000ee20000300800 */
[C---:B--2---:R-:W-:Y:S02]  /*a0a0*/  SHF.L.U32 R164, R163.reuse, 0x10, RZ ;  /* 0x00000010a3a47819 */ /* 0x044fe400000006ff */
[----:B------:R-:W-:Y:S03]  /*a0b0*/  LOP3.LUT R163, R163, 0xffff0000, RZ, 0xc0, !PT ;  /* 0xffff0000a3a37812 */ /* 0x000fe600078ec0ff */
[----:B------:R2:W-:Y:S04]  /*a0c0*/  STL [R1+0x80], R164 ;  /* 0x000080a401007387 */ /* 0x0005e80000100800 */
[----:B------:R-:W3:Y:S01]  /*a0d0*/  LDL.LU R166, [R1+0xb0] ;  /* 0x0000b00001a67983 */ /* 0x000ee20000300800 */
[C---:B----4-:R-:W-:Y:S03]  /*a0e0*/  SHF.L.U32 R193, R170.reuse, 0x10, RZ ;  /* 0x00000010aac17819 */ /* 0x050fe600000006ff */
[----:B-1----:R-:W4:Y:S01]  /*a0f0*/  LDL.LU R165, [R1+0xb4] ;  /* 0x0000b40001a57983 */ /* 0x002f220000300800 */
[----:B------:R-:W-:Y:S03]  /*a100*/  LOP3.LUT R194, R170, 0xffff0000, RZ, 0xc0, !PT ;  /* 0xffff0000aac27812 */ /* 0x000fe600078ec0ff */
[----:B------:R1:W-:Y:S04]  /*a110*/  STL [R1+0x84], R163 ;  /* 0x000084a301007387 */ /* 0x0003e80000100800 */
[----:B--2---:R-:W2:Y:S04]  /*a120*/  LDL.LU R164, [R1+0xb8] ;  /* 0x0000b80001a47983 */ /* 0x004ea80000300800 */
[----:B-1----:R-:W2:Y:S01]  /*a130*/  LDL.LU R163, [R1+0xbc] ;  /* 0x0000bc0001a37983 */ /* 0x002ea20000300800 */
[C---:B---3--:R-:W-:Y:S02]  /*a140*/  SHF.L.U32 R170, R169.reuse, 0x10, RZ ;  /* 0x00000010a9aa7819 */ /* 0x048fe400000006ff */
[----:B------:R-:W-:Y:S03]  /*a150*/  LOP3.LUT R149, R169, 0xffff0000, RZ, 0xc0, !PT ;  /* 0xffff0000a9957812 */ /* 0x000fe600078ec0ff */
[----:B------:R-:W-:Y:S04]  /*a160*/  STL [R1+0x88], R170 ;  /* 0x000088aa01007387 */ /* 0x000fe80000100800 */
[----:B------:R1:W-:Y:S01]  /*a170*/  STL [R1+0x8c], R149 ;  /* 0x00008c9501007387 */ /* 0x0003e20000100800 */
[C---:B------:R-:W-:Y:S02]  /*a180*/  SHF.L.U32 R148, R168.reuse, 0x10, RZ ;  /* 0x00000010a8947819 */ /* 0x040fe400000006ff */
[----:B------:R-:W-:Y:S03]  /*a190*/  LOP3.LUT R168, R168, 0xffff0000, RZ, 0xc0, !PT ;  /* 0xffff0000a8a87812 */ /* 0x000fe600078ec0ff */
[----:B------:R3:W-:Y:S04]  /*a1a0*/  STL [R1+0x90], R148 ;  /* 0x0000909401007387 */ /* 0x0007e80000100800 */
[----:B------:R-:W-:Y:S01]  /*a1b0*/  STL [R1+0x94], R168 ;  /* 0x000094a801007387 */ /* 0x000fe20000100800 */
[C---:B-1----:R-:W-:Y:S05]  /*a1c0*/  SHF.L.U32 R149, R167.reuse, 0x10, RZ ;  /* 0x00000010a7957819 */ /* 0x042fea00000006ff */
[----:B------:R1:W-:Y:S01]  /*a1d0*/  STL [R1+0x98], R149 ;  /* 0x0000989501007387 */ /* 0x0003e20000100800 */
[----:B---3--:R-:W-:Y:S02]  /*a1e0*/  LOP3.LUT R148, R167, 0xffff0000, RZ, 0xc0, !PT ;  /* 0xffff0000a7947812 */ /* 0x008fe400078ec0ff */
[----:B------:R-:W-:Y:S03]  /*a1f0*/  F2FP.BF16.F32.PACK_AB R167, R9, R8 ;  /* 0x0000000809a7723e */ /* 0x000fe600000010ff */
[----:B------:R2:W-:Y:S01]  /*a200*/  STL [R1+0x9c], R148 ;  /* 0x00009c9401007387 */ /* 0x0005e20000100800 */
[C---:B------:R-:W-:Y:S02]  /*a210*/  SHF.L.U32 R195, R166.reuse, 0x10, RZ ;  /* 0x00000010a6c37819 */ /* 0x040fe400000006ff */
[----:B------:R-:W-:Y:S02]  /*a220*/  LOP3.LUT R196, R166, 0xffff0000, RZ, 0xc0, !PT ;  /* 0xffff0000a6c47812 */ /* 0x000fe400078ec0ff */
[C---:B----4-:R-:W-:Y:S02]  /*a230*/  SHF.L.U32 R150, R165.reuse, 0x10, RZ ;  /* 0x00000010a5967819 */ /* 0x050fe400000006ff */
[----:B-1----:R-:W-:Y:S02]  /*a240*/  LOP3.LUT R149, R165, 0xffff0000, RZ, 0xc0, !PT ;  /* 0xffff0000a5957812 */ /* 0x002fe400078ec0ff */
[----:B------:R-:W-:Y:S01]  /*a250*/  MOV R165, R55 ;  /* 0x0000003700a57202 */ /* 0x000fe20000000f00 */
[----:B------:R1:W-:Y:S01]  /*a260*/  STL [R1+0xa0], R150 ;  /* 0x0000a09601007387 */ /* 0x0003e20000100800 */
[----:B------:R-:W-:Y:S03]  /*a270*/  F2FP.BF16.F32.PACK_AB R166, R7, R6 ;  /* 0x0000000607a6723e */ /* 0x000fe600000010ff */
[----:B------:R3:W-:Y:S01]  /*a280*/  STL [R1+0xa4], R149 ;  /* 0x0000a49501007387 */ /* 0x0007e20000100800 */
[C---:B--2---:R-:W-:Y:S05]  /*a290*/  SHF.L.U32 R148, R164.reuse, 0x10, RZ ;  /* 0x00000010a4947819 */ /* 0x044fea00000006ff */
[----:B------:R2:W-:Y:S01]  /*a2a0*/  STL [R1+0xa8], R148 ;  /* 0x0000a89401007387 */ /* 0x0005e20000100800 */
[----:B-1----:R-:W-:Y:S02]  /*a2b0*/  LOP3.LUT R150, R164, 0xffff0000, RZ, 0xc0, !PT ;  /* 0xffff0000a4967812 */ /* 0x002fe400078ec0ff */
[----:B------:R-:W-:Y:S02]  /*a2c0*/  MOV R164, R54 ;  /* 0x0000003600a47202 */ /* 0x000fe40000000f00 */
[C---:B---3--:R-:W-:Y:S01]  /*a2d0*/  SHF.L.U32 R149, R163.reuse, 0x10, RZ ;  /* 0x00000010a3957819 */ /* 0x048fe200000006ff */
[----:B------:R-:W-:Y:S04]  /*a2e0*/  STL [R1+0xac], R150 ;  /* 0x0000ac9601007387 */ /* 0x000fe80000100800 */
[----:B------:R-:W-:Y:S04]  /*a2f0*/  STL [R1+0xb0], R149 ;  /* 0x0000b09501007387 */ /* 0x000fe80000100800 */
[----:B------:R-:W3:Y:S04]  /*a300*/  LDL.LU R54, [R1+0x1a4] ;  /* 0x0001a40001367983 */ /* 0x000ee80000300800 */
[----:B------:R1:W-:Y:S01]  /*a310*/  STS.128 [R14+0x2200], R164 ;  /* 0x002200a40e007388 */ /* 0x0003e20000000c00 */
[----:B--2---:R-:W-:Y:S05]  /*a320*/  LOP3.LUT R148, R163, 0xffff0000, RZ, 0xc0, !PT ;  /* 0xffff0000a3947812 */ /* 0x004fea00078ec0ff */
[----:B------:R2:W-:Y:S04]  /*a330*/  STL [R1+0xb4], R148 ;  /* 0x0000b49401007387 */ /* 0x0005e80000100800 */
[----:B------:R-:W4:Y:S04]  /*a340*/  LDL.LU R55, [R1+0x1a0] ;  /* 0x0001a00001377983 */ /* 0x000f280000300800 */
[----:B------:R-:W4:Y:S04]  /*a350*/  LDL.LU R170, [R1+0xc0] ;  /* 0x0000c00001aa7983 */ /* 0x000f280000300800 */
[----:B------:R-:W4:Y:S04]  /*a360*/  LDL.LU R169, [R1+0xc4] ;  /* 0x0000c40001a97983 */ /* 0x000f280000300800 */
[----:B------:R-:W4:Y:S04]  /*a370*/  LDL.LU R168, [R1+0xc8] ;  /* 0x0000c80001a87983 */ /* 0x000f280000300800 */
[----:B------:R-:W4:Y:S04]  /*a380*/  LDL.LU R163, [R1+0xcc] ;  /* 0x0000cc0001a37983 */ /* 0x000f280000300800 */
[----:B------:R-:W4:Y:S01]  /*a390*/  LDL.LU R151, [R1+0xe0] ;  /* 0x0000e00001977983 */ /* 0x000f220000300800 */
[C---:B-1----:R-:W-:Y:S01]  /*a3a0*/  FMUL R167, R248.reuse, R240 ;  /* 0x000000f0f8a77220 */ /* 0x042fe20000400000 */
[C---:B------:R-:W-:Y:S01]  /*a3b0*/  FMUL R166, R248.reuse, R239 ;  /* 0x000000eff8a67220 */ /* 0x040fe20000400000 */
[C---:B------:R-:W-:Y:S01]  /*a3c0*/  FMUL R165, R248.reuse, R238 ;  /* 0x000000eef8a57220 */ /* 0x040fe20000400000 */
[----:B------:R-:W4:Y:S04]  /*a3d0*/  LDL.LU R150, [R1+0xe4] ;  /* 0x0000e40001967983 */ /* 0x000f280000300800 */
[----:B------:R-:W4:Y:S04]  /*a3e0*/  LDL.LU R149, [R1+0xe8] ;  /* 0x0000e80001957983 */ /* 0x000f280000300800 */
[----:B--2---:R-:W2:Y:S01]  /*a3f0*/  LDL.LU R148, [R1+0xec] ;  /* 0x0000ec0001947983 */ /* 0x004ea20000300800 */
[C---:B---3--:R-:W-:Y:S01]  /*a400*/  FMUL R54, R248.reuse, R54 ;  /* 0x00000036f8367220 */ /* 0x048fe20000400000 */
[----:B----4-:R-:W-:Y:S01]  /*a410*/  FMUL R55, R248, R55 ;  /* 0x00000037f8377220 */ /* 0x010fe20000400000 */
[C---:B------:R-:W-:Y:S02]  /*a420*/  SHF.L.U32 R197, R170.reuse, 0x10, RZ ;  /* 0x00000010aac57819 */ /* 0x040fe400000006ff */
[----:B------:R-:W-:Y:S01]  /*a430*/  LOP3.LUT R198, R170, 0xffff0000, RZ, 0xc0, !PT ;  /* 0xffff0000aac67812 */ /* 0x000fe200078ec0ff */
[C---:B------:R-:W-:Y:S01]  /*a440*/  FMUL R170, R248.reuse, R243 ;  /* 0x000000f3f8aa7220 */ /* 0x040fe20000400000 */
[C---:B------:R-:W-:Y:S02]  /*a450*/  SHF.L.U32 R199, R169.reuse, 0x10, RZ ;  /* 0x00000010a9c77819 */ /* 0x040fe400000006ff */
[----:B------:R-:W-:Y:S01]  /*a460*/  LOP3.LUT R200, R169, 0xffff0000, RZ, 0xc0, !PT ;  /* 0xffff0000a9c87812 */ /* 0x000fe200078ec0ff */
[----:B------:R-:W-:Y:S01]  /*a470*/  FMUL R169, R248, R242 ;  /* 0x000000f2f8a97220 */ /* 0x000fe20000400000 */
[C---:B------:R-:W-:Y:S02]  /*a480*/  SHF.L.U32 R6, R168.reuse, 0x10, RZ ;  /* 0x00000010a8067819 */ /* 0x040fe400000006ff */
[----:B------:R-:W-:Y:S01]  /*a490*/  LOP3.LUT R8, R168, 0xffff0000, RZ, 0xc0, !PT ;  /* 0xffff0000a8087812 */ /* 0x000fe200078ec0ff */
[----:B------:R-:W-:Y:S01]  /*a4a0*/  FMUL R168, R248, R241 ;  /* 0x000000f1f8a87220 */ /* 0x000fe20000400000 */
[C---:B------:R-:W-:Y:S01]  /*a4b0*/  SHF.L.U32 R7, R163.reuse, 0x10, RZ ;  /* 0x00000010a3077819 */ /* 0x040fe200000006ff */
[----:B------:R1:W-:Y:S04]  /*a4c0*/  STL [R1+0xb8], R6 ;  /* 0x0000b80601007387 */ /* 0x0003e80000100800 */
[----:B------:R3:W-:Y:S01]  /*a4d0*/  STL [R1+0xbc], R8 ;  /* 0x0000bc0801007387 */ /* 0x0007e20000100800 */
[C---:B------:R-:W-:Y:S03]  /*a4e0*/  LOP3.LUT R9, R150.reuse, 0xffff0000, RZ, 0xc0, !PT ;  /* 0xffff000096097812 */ /* 0x040fe600078ec0ff */
[----:B------:R4:W-:Y:S04]  /*a4f0*/  STL [R1+0xc0], R7 ;  /* 0x0000c00701007387 */ /* 0x0009e80000100800 */
[----:B------:R-:W2:Y:S01]  /*a500*/  LDL.LU R164, [R1+0x100] ;  /* 0x0001000001a47983 */ /* 0x000ea20000300800 */
[----:B-1----:R-:W-:Y:S02]  /*a510*/  LOP3.LUT R6, R163, 0xffff0000, RZ, 0xc0, !PT ;  /* 0xffff0000a3067812 */ /* 0x002fe400078ec0ff */
[----:B---3--:R-:W-:Y:S03]  /*a520*/  SHF.L.U32 R8, R149, 0x10, RZ ;  /* 0x0000001095087819 */ /* 0x008fe600000006ff */
[----:B------:R1:W-:Y:S01]  /*a530*/  STL [R1+0xc4], R6 ;  /* 0x0000c40601007387 */ /* 0x0003e20000100800 */
[C---:B----4-:R-:W-:Y:S03]  /*a540*/  LOP3.LUT R7, R151.reuse, 0xffff0000, RZ, 0xc0, !PT ;  /* 0xffff000097077812 */ /* 0x050fe600078ec0ff */
[----:B------:R-:W3:Y:S01]  /*a550*/  LDL.LU R163, [R1+0x104] ;  /* 0x0001040001a37983 */ /* 0x000ee20000300800 */
[----:B-1----:R-:W-:Y:S05]  /*a560*/  SHF.L.U32 R6, R151, 0x10, RZ ;  /* 0x0000001097067819 */ /* 0x002fea00000006ff */
[----:B------:R1:W-:Y:S04]  /*a570*/  STL [R1+0xc8], R6 ;  /* 0x0000c80601007387 */ /* 0x0003e80000100800 */
[----:B------:R4:W-:Y:S01]  /*a580*/  STL [R1+0xcc], R7 ;  /* 0x0000cc0701007387 */ /* 0x0009e20000100800 */
[----:B-1----:R-:W-:Y:S03]  /*a590*/  SHF.L.U32 R6, R150, 0x10, RZ ;  /* 0x0000001096067819 */ /* 0x002fe600000006ff */
[----:B----4-:R-:W4:Y:S04]  /*a5a0*/  LDL.LU R7, [R1+0x108] ;  /* 0x0001080001077983 */ /* 0x010f280000300800 */
[----:B------:R1:W-:Y:S04]  /*a5b0*/  STL [R1+0xd0], R6 ;  /* 0x0000d00601007387 */ /* 0x0003e80000100800 */
[----:B------:R2:W-:Y:S04]  /*a5c0*/  STL [R1+0xd4], R9 ;  /* 0x0000d40901007387 */ /* 0x0005e80000100800 */
[----:B------:R2:W-:Y:S01]  /*a5d0*/  STL [R1+0xd8], R8 ;  /* 0x0000d80801007387 */ /* 0x0005e20000100800 */
[----:B-1----:R-:W-:Y:S02]  /*a5e0*/  LOP3.LUT R6, R149, 0xffff0000, RZ, 0xc0, !PT ;  /* 0xffff000095067812 */ /* 0x002fe400078ec0ff */
[C---:B--2---:R-:W-:Y:S03]  /*a5f0*/  SHF.L.U32 R9, R148.reuse, 0x10, RZ ;  /* 0x0000001094097819 */ /* 0x044fe600000006ff */
[----:B------:R1:W-:Y:S01]  /*a600*/  STL [R1+0xdc], R6 ;  /* 0x0000dc0601007387 */ /* 0x0003e20000100800 */
[----:B------:R-:W-:Y:S03]  /*a610*/  LOP3.LUT R8, R148, 0xffff0000, RZ, 0xc0, !PT ;  /* 0xffff000094087812 */ /* 0x000fe600078ec0ff */
[----:B-1----:R-:W2:Y:S04]  /*a620*/  LDL.LU R6, [R1+0x10c] ;  /* 0x00010c0001067983 */ /* 0x002ea80000300800 */
[----:B------:R1:W-:Y:S04]  /*a630*/  STL [R1+0xe0], R9 ;  /* 0x0000e00901007387 */ /* 0x0003e80000100800 */
[----:B------:R-:W2:Y:S04]  /*a640*/  LDL.LU R151, [R1+0x120] ;  /* 0x0001200001977983 */ /* 0x000ea80000300800 */
[----:B------:R1:W-:Y:S04]  /*a650*/  STL [R1+0xe4], R8 ;  /* 0x0000e40801007387 */ /* 0x0003e80000100800 */
[----:B------:R-:W2:Y:S04]  /*a660*/  LDL.LU R150, [R1+0x124] ;  /* 0x0001240001967983 */ /* 0x000ea80000300800 */
[----:B------:R-:W2:Y:S04]  /*a670*/  LDL.LU R149, [R1+0x128] ;  /* 0x0001280001957983 */ /* 0x000ea80000300800 */
[----:B------:R-:W2:Y:S01]  /*a680*/  LDL.LU R148, [R1+0x12c] ;  /* 0x00012c0001947983 */ /* 0x000ea20000300800 */
[----:B-1----:R-:W-:Y:S03]  /*a690*/  F2FP.BF16.F32.PACK_AB R9, R13, R12 ;  /* 0x0000000c0d09723e */ /* 0x002fe600000010ff */
[----:B------:R-:W2:Y:S01]  /*a6a0*/  LDL.LU R13, [R1+0x140] ;  /* 0x00014000010d7983 */ /* 0x000ea20000300800 */
[----:B------:R-:W-:Y:S02]  /*a6b0*/  F2FP.BF16.F32.PACK_AB R8, R11, R10 ;  /* 0x0000000a0b08723e */ /* 0x000fe400000010ff */
[----:B------:R-:W-:Y:S02]  /*a6c0*/  F2FP.BF16.F32.PACK_AB R10, R16, R15 ;  /* 0x0000000f100a723e */ /* 0x000fe400000010ff */
[----:B------:R-:W-:Y:S01]  /*a6d0*/  F2FP.BF16.F32.PACK_AB R11, R18, R17 ;  /* 0x00000011120b723e */ /* 0x000fe200000010ff */
[C---:B------:R-:W-:Y:S01]  /*a6e0*/  FMUL R17, R248.reuse, R226 ;  /* 0x000000e2f8117220 */ /* 0x040fe20000400000 */
[----:B------:R-:W-:Y:S01]  /*a6f0*/  FMUL R18, R248, R227 ;  /* 0x000000e3f8127220 */ /* 0x000fe20000400000 */
[C---:B------:R-:W-:Y:S02]  /*a700*/  SHF.L.U32 R12, R164.reuse, 0x10, RZ ;  /* 0x00000010a40c7819 */ /* 0x040fe400000006ff */
[----:B------:R-:W-:Y:S01]  /*a710*/  LOP3.LUT R15, R164, 0xffff0000, RZ, 0xc0, !PT ;  /* 0xffff0000a40f7812 */ /* 0x000fe200078ec0ff */
[----:B------:R-:W-:Y:S02]  /*a720*/  FMUL R164, R248, R237 ;  /* 0x000000edf8a47220 */ /* 0x000fe40000400000 */
[----:B------:R1:W-:Y:S04]  /*a730*/  STL [R1+0xe8], R12 ;  /* 0x0000e80c01007387 */ /* 0x0003e80000100800 */
[----:B------:R-:W-:Y:S01]  /*a740*/  STL [R1+0xec], R15 ;  /* 0x0000ec0f01007387 */ /* 0x000fe20000100800 */
[C---:B---3--:R-:W-:Y:S02]  /*a750*/  LOP3.LUT R16, R163.reuse, 0xffff0000, RZ, 0xc0, !PT ;  /* 0xffff0000a3107812 */ /* 0x048fe400078ec0ff */
[----:B-1----:R-:W-:Y:S02]  /*a760*/  SHF.L.U32 R12, R163, 0x10, RZ ;  /* 0x00000010a30c7819 */ /* 0x002fe400000006ff */
[----:B------:R-:W1:Y:S03]  /*a770*/  S2R R163, SR_TID.X ;  /* 0x0000000000a37919 */ /* 0x000e660000002100 */
[----:B------:R-:W-:Y:S04]  /*a780*/  STL [R1+0xf0], R12 ;  /* 0x0000f00c01007387 */ /* 0x000fe80000100800 */
[----:B------:R3:W-:Y:S01]  /*a790*/  STL [R1+0xf4], R16 ;  /* 0x0000f41001007387 */ /* 0x0007e20000100800 */
[----:B-1----:R-:W-:Y:S02]  /*a7a0*/  SHF.L.U32 R163, R163, 0x4, RZ ;  /* 0x00000004a3a37819 */ /* 0x002fe400000006ff */
[----:B---3--:R-:W-:Y:S01]  /*a7b0*/  F2FP.BF16.F32.PACK_AB R16, R20, R19 ;  /* 0x000000131410723e */ /* 0x008fe200000010ff */
[C---:B------:R-:W-:Y:S01]  /*a7c0*/  FMUL R20, R248.reuse, R229 ;  /* 0x000000e5f8147220 */ /* 0x040fe20000400000 */
[----:B------:R-:W-:Y:S01]  /*a7d0*/  LOP3.LUT R163, R163, 0x20, RZ, 0xc0, !PT ;  /* 0x00000020a3a37812 */ /* 0x000fe200078ec0ff */
[----:B------:R-:W-:Y:S03]  /*a7e0*/  FMUL R19, R248, R228 ;  /* 0x000000e4f8137220 */ /* 0x000fe60000400000 */
[--C-:B------:R-:W-:Y:S05]  /*a7f0*/  IADD3 R163, PT, PT, -R163, 0x200, R14.reuse ;  /* 0x00000200a3a37810 */ /* 0x100fea0007ffe10e */
[----:B------:R-:W-:Y:S01]  /*a800*/  STS.128 [R163+0x2010], R8 ;  /* 0x00201008a3007388 */ /* 0x000fe20000000c00 */
[C---:B----4-:R-:W-:Y:S02]  /*a810*/  SHF.L.U32 R15, R7.reuse, 0x10, RZ ;  /* 0x00000010070f7819 */ /* 0x050fe400000006ff */
[----:B------:R-:W-:Y:S03]  /*a820*/  LOP3.LUT R12, R7, 0xffff0000, RZ, 0xc0, !PT ;  /* 0xffff0000070c7812 */ /* 0x000fe600078ec0ff */
[----:B------:R1:W-:Y:S04]  /*a830*/  STL [R1+0xf8], R15 ;  /* 0x0000f80f01007387 */ /* 0x0003e80000100800 */
[----:B------:R3:W-:Y:S01]  /*a840*/  STL [R1+0xfc], R12 ;  /* 0x0000fc0c01007387 */ /* 0x0007e20000100800 */
[----:B-1----:R-:W-:Y:S01]  /*a850*/  F2FP.BF16.F32.PACK_AB R15, R22, R21 ;  /* 0x00000015160f723e */ /* 0x002fe200000010ff */
[C---:B------:R-:W-:Y:S01]  /*a860*/  FMUL R11, R248.reuse, R221 ;  /* 0x000000ddf80b7220 */ /* 0x040fe20000400000 */
[C---:B------:R-:W-:Y:S01]  /*a870*/  FMUL R22, R248.reuse, R231 ;  /* 0x000000e7f8167220 */ /* 0x040fe20000400000 */
[C---:B------:R-:W-:Y:S01]  /*a880*/  FMUL R21, R248.reuse, R230 ;  /* 0x000000e6f8157220 */ /* 0x040fe20000400000 */
[----:B------:R-:W-:Y:S01]  /*a890*/  MOV R221, R15 ;  /* 0x0000000f00dd7202 */ /* 0x000fe20000000f00 */
[C---:B------:R-:W-:Y:S01]  /*a8a0*/  FMUL R15, R248.reuse, R224 ;  /* 0x000000e0f80f7220 */ /* 0x040fe20000400000 */
[----:B------:R-:W-:Y:S01]  /*a8b0*/  FMUL R163, R248, R236 ;  /* 0x000000ecf8a37220 */ /* 0x000fe20000400000 */
[C---:B--2---:R-:W-:Y:S02]  /*a8c0*/  SHF.L.U32 R7, R6.reuse, 0x10, RZ ;  /* 0x0000001006077819 */ /* 0x044fe400000006ff */
[----:B------:R-:W-:Y:S03]  /*a8d0*/  LOP3.LUT R6, R6, 0xffff0000, RZ, 0xc0, !PT ;  /* 0xffff000006067812 */ /* 0x000fe600078ec0ff */
[----:B------:R1:W-:Y:S01]  /*a8e0*/  STL [R1+0x100], R7 ;  /* 0x0001000701007387 */ /* 0x0003e20000100800 */
[C---:B------:R-:W-:Y:S03]  /*a8f0*/  SHF.L.U32 R9, R151.reuse, 0x10, RZ ;  /* 0x0000001097097819 */ /* 0x040fe600000006ff */
[----:B------:R2:W-:Y:S01]  /*a900*/  STL [R1+0x104], R6 ;  /* 0x0001040601007387 */ /* 0x0005e20000100800 */
[----:B------:R-:W-:Y:S01]  /*a910*/  LOP3.LUT R8, R151, 0xffff0000, RZ, 0xc0, !PT ;  /* 0xffff000097087812 */ /* 0x000fe200078ec0ff */
[----:B------:R-:W-:Y:S02]  /*a920*/  FMUL R151, R248, R235 ;  /* 0x000000ebf8977220 */ /* 0x000fe40000400000 */
[----:B---3--:R-:W3:Y:S01]  /*a930*/  LDL.LU R12, [R1+0x144] ;  /* 0x00014400010c7983 */ /* 0x008ee20000300800 */
[C---:B------:R-:W-:Y:S03]  /*a940*/  SHF.L.U32 R10, R150.reuse, 0x10, RZ ;  /* 0x00000010960a7819 */ /* 0x040fe600000006ff */
[----:B-1----:R-:W4:Y:S04]  /*a950*/  LDL.LU R7, [R1+0x148] ;  /* 0x0001480001077983 */ /* 0x002f280000300800 */
[----:B--2---:R-:W2:Y:S04]  /*a960*/  LDL.LU R6, [R1+0x14c] ;  /* 0x00014c0001067983 */ /* 0x004ea80000300800 */
[----:B------:R1:W-:Y:S04]  /*a970*/  STL [R1+0x108], R9 ;  /* 0x0001080901007387 */ /* 0x0003e80000100800 */
[----:B------:R1:W-:Y:S04]  /*a980*/  STL [R1+0x10c], R8 ;  /* 0x00010c0801007387 */ /* 0x0003e80000100800 */
[----:B------:R1:W-:Y:S02]  /*a990*/  STL [R1+0x110], R10 ;  /* 0x0001100a01007387 */ /* 0x0003e40000100800 */
[----:B-1----:R-:W-:Y:S01]  /*a9a0*/  LOP3.LUT R9, R150, 0xffff0000, RZ, 0xc0, !PT ;  /* 0xffff000096097812 */ /* 0x002fe200078ec0ff */
[C---:B------:R-:W-:Y:S01]  /*a9b0*/  FMUL R150, R248.reuse, R234 ;  /* 0x000000eaf8967220 */ /* 0x040fe20000400000 */
[C---:B------:R-:W-:Y:S03]  /*a9c0*/  SHF.L.U32 R8, R149.reuse, 0x10, RZ ;  /* 0x0000001095087819 */ /* 0x040fe600000006ff */
[----:B------:R1:W-:Y:S01]  /*a9d0*/  STL [R1+0x114], R9 ;  /* 0x0001140901007387 */ /* 0x0003e20000100800 */
[----:B------:R-:W-:Y:S03]  /*a9e0*/  LOP3.LUT R10, R149, 0xffff0000, RZ, 0xc0, !PT ;  /* 0xffff0000950a7812 */ /* 0x000fe600078ec0ff */
[----:B------:R1:W-:Y:S01]  /*a9f0*/  STL [R1+0x118], R8 ;  /* 0x0001180801007387 */ /* 0x0003e20000100800 */
[----:B------:R-:W-:Y:S03]  /*aa00*/  FMUL R149, R248, R233 ;  /* 0x000000e9f8957220 */ /* 0x000fe60000400000 */
[----:B------:R1:W-:Y:S02]  /*aa10*/  STL [R1+0x11c], R10 ;  /* 0x00011c0a01007387 */ /* 0x0003e40000100800 */
[C---:B-1----:R-:W-:Y:S02]  /*aa20*/  SHF.L.U32 R9, R148.reuse, 0x10, RZ ;  /* 0x0000001094097819 */ /* 0x042fe400000006ff */
[----:B------:R-:W-:Y:S03]  /*aa30*/  LOP3.LUT R8, R148, 0xffff0000, RZ, 0xc0, !PT ;  /* 0xffff000094087812 */ /* 0x000fe600078ec0ff */
[----:B------:R-:W-:Y:S01]  /*aa40*/  STL [R1+0x120], R9 ;  /* 0x0001200901007387 */ /* 0x000fe20000100800 */
[C---:B------:R-:W-:Y:S01]  /*aa50*/  FMUL R148, R248.reuse, R232 ;  /* 0x000000e8f8947220 */ /* 0x040fe20000400000 */
[C---:B------:R-:W-:Y:S02]  /*aa60*/  SHF.L.U32 R10, R13.reuse, 0x10, RZ ;  /* 0x000000100d0a7819 */ /* 0x040fe400000006ff */
[----:B------:R1:W-:Y:S04]  /*aa70*/  STL [R1+0x124], R8 ;  /* 0x0001240801007387 */ /* 0x0003e80000100800 */
[----:B------:R3:W-:Y:S01]  /*aa80*/  STL [R1+0x128], R10 ;  /* 0x0001280a01007387 */ /* 0x0007e20000100800 */
[----:B-1----:R-:W-:Y:S01]  /*aa90*/  LOP3.LUT R8, R13, 0xffff0000, RZ, 0xc0, !PT ;  /* 0xffff00000d087812 */ /* 0x002fe200078ec0ff */
[----:B------:R-:W-:Y:S01]  /*aaa0*/  FMUL R13, R248, R223 ;  /* 0x000000dff80d7220 */ /* 0x000fe20000400000 */
[----:B------:R-:W-:Y:S02]  /*aab0*/  F2FP.BF16.F32.PACK_AB R223, R154, R153 ;  /* 0x000000999adf723e */ /* 0x000fe400000010ff */
[----:B------:R-:W-:Y:S01]  /*aac0*/  F2FP.BF16.F32.PACK_AB R153, R5, R4 ;  /* 0x000000040599723e */ /* 0x000fe200000010ff */
[----:B------:R4:W-:Y:S01]  /*aad0*/  STL [R1+0x12c], R8 ;  /* 0x00012c0801007387 */ /* 0x0009e20000100800 */
[----:B------:R-:W-:Y:S02]  /*aae0*/  F2FP.BF16.F32.PACK_AB R154, R121, R120 ;  /* 0x00000078799a723e */ /* 0x000fe400000010ff */
[C---:B---3--:R-:W-:Y:S02]  /*aaf0*/  SHF.L.U32 R9, R12.reuse, 0x10, RZ ;  /* 0x000000100c097819 */ /* 0x048fe400000006ff */
[----:B------:R-:W-:Y:S01]  /*ab00*/  LOP3.LUT R10, R12, 0xffff0000, RZ, 0xc0, !PT ;  /* 0xffff00000c0a7812 */ /* 0x000fe200078ec0ff */
[----:B------:R-:W-:Y:S01]  /*ab10*/  FMUL R12, R248, R222 ;  /* 0x000000def80c7220 */ /* 0x000fe20000400000 */
[----:B------:R-:W-:Y:S01]  /*ab20*/  F2FP.BF16.F32.PACK_AB R222, R152, R23 ;  /* 0x0000001798de723e */ /* 0x000fe200000010ff */
[----:B------:R1:W-:Y:S01]  /*ab30*/  STL [R1+0x130], R9 ;  /* 0x0001300901007387 */ /* 0x0003e20000100800 */
[----:B------:R-:W-:Y:S03]  /*ab40*/  F2FP.BF16.F32.PACK_AB R152, R3, R0 ;  /* 0x000000000398723e */ /* 0x000fe600000010ff */
[----:B------:R3:W-:Y:S01]  /*ab50*/  STL [R1+0x134], R10 ;  /* 0x0001340a01007387 */ /* 0x0007e20000100800 */
[C---:B----4-:R-:W-:Y:S05]  /*ab60*/  SHF.L.U32 R8, R7.reuse, 0x10, RZ ;  /* 0x0000001007087819 */ /* 0x050fea00000006ff */
[----:B------:R4:W-:Y:S01]  /*ab70*/  STL [R1+0x138], R8 ;  /* 0x0001380801007387 */ /* 0x0009e20000100800 */
[----:B-1----:R-:W-:Y:S02]  /*ab80*/  LOP3.LUT R9, R7, 0xffff0000, RZ, 0xc0, !PT ;  /* 0xffff000007097812 */ /* 0x002fe400078ec0ff */
[----:B--2---:R-:W-:Y:S01]  /*ab90*/  SHF.L.U32 R7, R6, 0x10, RZ ;  /* 0x0000001006077819 */ /* 0x004fe200000006ff */
[C---:B---3--:R-:W-:Y:S02]  /*aba0*/  FMUL R10, R248.reuse, R220 ;  /* 0x000000dcf80a7220 */ /* 0x048fe40000400000 */
[----:B------:R1:W-:Y:S01]  /*abb0*/  STL [R1+0x13c], R9 ;  /* 0x00013c0901007387 */ /* 0x0003e20000100800 */
[----:B------:R-:W-:Y:S01]  /*abc0*/  MOV R220, R16 ;  /* 0x0000001000dc7202 */ /* 0x000fe20000000f00 */
[----:B------:R-:W-:Y:S02]  /*abd0*/  FMUL R16, R248, R225 ;  /* 0x000000e1f8107220 */ /* 0x000fe40000400000 */
[----:B------:R2:W-:Y:S01]  /*abe0*/  STL [R1+0x140], R7 ;  /* 0x0001400701007387 */ /* 0x0005e20000100800 */
[----:B----4-:R-:W-:Y:S01]  /*abf0*/  LOP3.LUT R8, R6, 0xffff0000, RZ, 0xc0, !PT ;  /* 0xffff000006087812 */ /* 0x010fe200078ec0ff */
[C---:B------:R-:W-:Y:S02]  /*ac00*/  FMUL R6, R248.reuse, R216 ;  /* 0x000000d8f8067220 */ /* 0x040fe40000400000 */
[----:B------:R-:W3:Y:S02]  /*ac10*/  S2R R216, SR_TID.X ;  /* 0x0000000000d87919 */ /* 0x000ee40000002100 */
[----:B------:R4:W-:Y:S01]  /*ac20*/  STL [R1+0x144], R8 ;  /* 0x0001440801007387 */ /* 0x0009e20000100800 */
[C---:B-1----:R-:W-:Y:S01]  /*ac30*/  FMUL R9, R248.reuse, R219 ;  /* 0x000000dbf8097220 */ /* 0x042fe20000400000 */
[C---:B--2---:R-:W-:Y:S02]  /*ac40*/  FMUL R7, R248.reuse, R217 ;  /* 0x000000d9f8077220 */ /* 0x044fe40000400000 */
[----:B------:R-:W1:Y:S01]  /*ac50*/  S2R R217, SR_TID.X ;  /* 0x0000000000d97919 */ /* 0x000e620000002100 */
[----:B----4-:R-:W-:Y:S01]  /*ac60*/  FMUL R8, R248, R218 ;  /* 0x000000daf8087220 */ /* 0x010fe20000400000 */
[----:B---3--:R-:W-:Y:S04]  /*ac70*/  SHF.L.U32 R216, R216, 0x4, RZ ;  /* 0x00000004d8d87819 */ /* 0x008fe800000006ff */
[----:B------:R-:W-:Y:S04]  /*ac80*/  LOP3.LUT R216, R216, 0x40, RZ, 0xc0, !PT ;  /* 0x00000040d8d87812 */ /* 0x000fe800078ec0ff */
[--C-:B------:R-:W-:Y:S05]  /*ac90*/  IADD3 R216, PT, PT, -R216, 0x200, R14.reuse ;  /* 0x00000200d8d87810 */ /* 0x100fea0007ffe10e */
[----:B------:R2:W-:Y:S01]  /*aca0*/  STS.128 [R216+0x2020], R220 ;  /* 0x002020dcd8007388 */ /* 0x0005e20000000c00 */
[----:B-1----:R-:W-:Y:S03]  /*acb0*/  SHF.L.U32 R217, R217, 0x4, RZ ;  /* 0x00000004d9d97819 */ /* 0x002fe600000006ff */
[----:B------:R-:W-:Y:S01]  /*acc0*/  STS.128 [R2+0x2030], R156 ;  /* 0x0020309c02007388 */ /* 0x000fe20000000c00 */
[----:B------:R-:W-:Y:S03]  /*acd0*/  LOP3.LUT R217, R217, 0x20, RZ, 0xc0, !PT ;  /* 0x00000020d9d97812 */ /* 0x000fe600078ec0ff */
[----:B------:R-:W-:Y:S01]  /*ace0*/  STS.128 [R14+0x4200], R152 ;  /* 0x004200980e007388 */ /* 0x000fe20000000c00 */
[----:B------:R-:W-:Y:S05]  /*acf0*/  IADD3 R217, PT, PT, -R217, 0x200, R14 ;  /* 0x00000200d9d97810 */ /* 0x000fea0007ffe10e */
[----:B------:R-:W-:Y:S04]  /*ad00*/  STS.128 [R217+0x4010], R124 ;  /* 0x0040107cd9007388 */ /* 0x000fe80000000c00 */
[----:B------:R-:W-:Y:S04]  /*ad10*/  STS.128 [R216+0x4020], R132 ;  /* 0x00402084d8007388 */ /* 0x000fe80000000c00 */
[----:B------:R-:W-:Y:S04]  /*ad20*/  STS.128 [R2+0x4030], R140 ;  /* 0x0040308c02007388 */ /* 0x000fe80000000c00 */
[----:B------:R-:W-:Y:S04]  /*ad30*/  STS.128 [R14+0x6200], R88 ;  /* 0x006200580e007388 */ /* 0x000fe80000000c00 */
[----:B--2---:R-:W2:Y:S04]  /*ad40*/  LDL.LU R223, [R1] ;  /* 0x0000000001df7983 */ /* 0x004ea80000300800 */
[----:B------:R-:W3:Y:S04]  /*ad50*/  LDL.LU R222, [R1+0x4] ;  /* 0x0000040001de7983 */ /* 0x000ee80000300800 */
[----:B------:R-:W4:Y:S04]  /*ad60*/  LDL.LU R221, [R1+0x8] ;  /* 0x0000080001dd7983 */ /* 0x000f280000300800 */
        /* <DEDUP_REMOVED lines=11> */
[----:B------:R-:W-:Y:S01]  /*ae20*/  STS.128 [R217+0x6010], R96 ;  /* 0x00601060d9007388 */ /* 0x000fe20000000c00 */
[C---:B--2---:R-:W-:Y:S03]  /*ae30*/  FFMA R108, R249.reuse, R223, R108 ;  /* 0x000000dff96c7223 */ /* 0x044fe6000000006c */
[----:B------:R-:W2:Y:S01]  /*ae40*/  LDL.LU R223, [R1+0x38] ;  /* 0x0000380001df7983 */ /* 0x000ea20000300800 */
[C---:B---3--:R-:W-:Y:S03]  /*ae50*/  FFMA R109, R249.reuse, R222, R109 ;  /* 0x000000def96d7223 */ /* 0x048fe6000000006d */
[----:B------:R-:W3:Y:S01]  /*ae60*/  LDL.LU R222, [R1+0x3c] ;  /* 0x00003c0001de7983 */ /* 0x000ee20000300800 */
[----:B----4-:R-:W-:Y:S01]  /*ae70*/  FFMA R110, R249, R221, R110 ;  /* 0x000000ddf96e7223 */ /* 0x010fe2000000006e */
[----:B------:R-:W-:Y:S02]  /*ae80*/  F2FP.BF16.F32.PACK_AB R106, R109, R108 ;  /* 0x0000006c6d6a723e */ /* 0x000fe400000010ff */
[----:B------:R-:W4:Y:S01]  /*ae90*/  LDL.LU R221, [R1+0x40] ;  /* 0x0000400001dd7983 */ /* 0x000f220000300800 */
[C---:B------:R-:W-:Y:S03]  /*aea0*/  FFMA R111, R249.reuse, R224, R111 ;  /* 0x000000e0f96f7223 */ /* 0x040fe6000000006f */
[----:B------:R-:W4:Y:S01]  /*aeb0*/  LDL.LU R224, [R1+0x44] ;  /* 0x0000440001e07983 */ /* 0x000f220000300800 */
[----:B------:R-:W-:Y:S01]  /*aec0*/  FFMA R112, R249, R231, R112 ;  /* 0x000000e7f9707223 */ /* 0x000fe20000000070 */
[----:B------:R-:W-:Y:S01]  /*aed0*/  F2FP.BF16.F32.PACK_AB R107, R111, R110 ;  /* 0x0000006e6f6b723e */ /* 0x000fe200000010ff */
[C---:B------:R-:W-:Y:S04]  /*aee0*/  FFMA R113, R249.reuse, R230, R113 ;  /* 0x000000e6f9717223 */ /* 0x040fe80000000071 */
[----:B------:R-:W-:Y:S01]  /*aef0*/  STS.128 [R216+0x6020], R104 ;  /* 0x00602068d8007388 */ /* 0x000fe20000000c00 */
[----:B------:R-:W-:Y:S01]  /*af00*/  FFMA R114, R249, R229, R114 ;  /* 0x000000e5f9727223 */ /* 0x000fe20000000072 */
[----:B------:R-:W-:Y:S01]  /*af10*/  F2FP.BF16.F32.PACK_AB R112, R113, R112 ;  /* 0x000000707170723e */ /* 0x000fe200000010ff */
[C---:B------:R-:W-:Y:S01]  /*af20*/  FFMA R115, R249.reuse, R228, R115 ;  /* 0x000000e4f9737223 */ /* 0x040fe20000000073 */
[----:B------:R-:W-:Y:S04]  /*af30*/  FFMA R116, R249, R220, R116 ;  /* 0x000000dcf9747223 */ /* 0x000fe80000000074 */
[----:B------:R-:W-:Y:S01]  /*af40*/  F2FP.BF16.F32.PACK_AB R113, R115, R114 ;  /* 0x000000727371723e */ /* 0x000fe200000010ff */
[----:B------:R-:W4:Y:S01]  /*af50*/  LDL.LU R220, [R1+0x48] ;  /* 0x0000480001dc7983 */ /* 0x000f220000300800 */
[C---:B------:R-:W-:Y:S03]  /*af60*/  FFMA R117, R249.reuse, R219, R117 ;  /* 0x000000dbf9757223 */ /* 0x040fe60000000075 */
[----:B------:R-:W4:Y:S01]  /*af70*/  LDL.LU R219, [R1+0x4c] ;  /* 0x00004c0001db7983 */ /* 0x000f220000300800 */
[----:B------:R-:W-:Y:S01]  /*af80*/  FFMA R118, R249, R218, R118 ;  /* 0x000000daf9767223 */ /* 0x000fe20000000076 */
[----:B------:R-:W-:Y:S02]  /*af90*/  F2FP.BF16.F32.PACK_AB R114, R117, R116 ;  /* 0x000000747572723e */ /* 0x000fe400000010ff */
[----:B------:R-:W4:Y:S01]  /*afa0*/  LDL.LU R218, [R1+0x50] ;  /* 0x0000500001da7983 */ /* 0x000f220000300800 */
[C---:B------:R-:W-:Y:S01]  /*afb0*/  FFMA R119, R249.reuse, R226, R119 ;  /* 0x000000e2f9777223 */ /* 0x040fe20000000077 */
[C---:B------:R-:W-:Y:S02]  /*afc0*/  FFMA R56, R249.reuse, R175, R56 ;  /* 0x000000aff9387223 */ /* 0x040fe40000000038 */
[----:B------:R-:W4:Y:S01]  /*afd0*/  LDL.LU R226, [R1+0x54] ;  /* 0x0000540001e27983 */ /* 0x000f220000300800 */
[C---:B------:R-:W-:Y:S01]  /*afe0*/  FFMA R57, R249.reuse, R176, R57 ;  /* 0x000000b0f9397223 */ /* 0x040fe20000000039 */
[----:B------:R-:W-:Y:S01]  /*aff0*/  FFMA R58, R249, R227, R58 ;  /* 0x000000e3f93a7223 */ /* 0x000fe2000000003a */
[----:B------:R-:W-:Y:S01]  /*b000*/  F2FP.BF16.F32.PACK_AB R115, R119, R118 ;  /* 0x000000767773723e */ /* 0x000fe200000010ff */
[----:B------:R-:W-:Y:S02]  /*b010*/  FFMA R59, R249, R225, R59 ;  /* 0x000000e1f93b7223 */ /* 0x000fe4000000003b */
[----:B------:R-:W-:Y:S01]  /*b020*/  F2FP.BF16.F32.PACK_AB R56, R57, R56 ;  /* 0x000000383938723e */ /* 0x000fe200000010ff */
[----:B------:R-:W4:Y:S02]  /*b030*/  LDL.LU R225, [R1+0x58] ;  /* 0x0000580001e17983 */ /* 0x000f240000300800 */
[----:B------:R-:W-:Y:S02]  /*b040*/  F2FP.BF16.F32.PACK_AB R57, R59, R58 ;  /* 0x0000003a3b39723e */ /* 0x000fe400000010ff */
        /* <DEDUP_REMOVED lines=8> */
[C---:B------:R-:W-:Y:S01]  /*b0d0*/  FFMA R63, R249.reuse, R224, R63 ;  /* 0x000000e0f93f7223 */ /* 0x040fe2000000003f */
[C---:B------:R-:W-:Y:S02]  /*b0e0*/  FFMA R64, R249.reuse, R177, R64 ;  /* 0x000000b1f9407223 */ /* 0x040fe40000000040 */
[----:B------:R-:W4:Y:S01]  /*b0f0*/  LDL.LU R224, [R1+0x68] ;  /* 0x0000680001e07983 */ /* 0x000f220000300800 */
[C---:B------:R-:W-:Y:S01]  /*b100*/  FFMA R65, R249.reuse, R178, R65 ;  /* 0x000000b2f9417223 */ /* 0x040fe20000000041 */
[C---:B------:R-:W-:Y:S01]  /*b110*/  FFMA R66, R249.reuse, R179, R66 ;  /* 0x000000b3f9427223 */ /* 0x040fe20000000042 */
[----:B------:R-:W-:Y:S01]  /*b120*/  FFMA R67, R249, R180, R67 ;  /* 0x000000b4f9437223 */ /* 0x000fe20000000043 */
[----:B------:R-:W-:Y:S02]  /*b130*/  F2FP.BF16.F32.PACK_AB R59, R63, R62 ;  /* 0x0000003e3f3b723e */ /* 0x000fe400000010ff */
[----:B------:R-:W-:Y:S02]  /*b140*/  F2FP.BF16.F32.PACK_AB R64, R65, R64 ;  /* 0x000000404140723e */ /* 0x000fe400000010ff */
[----:B------:R-:W-:Y:S01]  /*b150*/  F2FP.BF16.F32.PACK_AB R65, R67, R66 ;  /* 0x000000424341723e */ /* 0x000fe200000010ff */
[----:B------:R-:W-:Y:S01]  /*b160*/  STS.128 [R14+0x8200], R56 ;  /* 0x008200380e007388 */ /* 0x000fe20000000c00 */
[C---:B------:R-:W-:Y:S03]  /*b170*/  FFMA R68, R249.reuse, R220, R68 ;  /* 0x000000dcf9447223 */ /* 0x040fe60000000044 */
        /* <DEDUP_REMOVED lines=12> */
[----:B------:R-:W-:Y:S01]  /*b240*/  F2FP.BF16.F32.PACK_AB R67, R71, R70 ;  /* 0x000000464743723e */ /* 0x000fe200000010ff */
[----:B------:R-:W-:Y:S01]  /*b250*/  FFMA R76, R249, R225, R76 ;  /* 0x000000e1f94c7223 */ /* 0x000fe2000000004c */
[----:B------:R-:W-:Y:S03]  /*b260*/  F2FP.BF16.F32.PACK_AB R72, R73, R72 ;  /* 0x000000484948723e */ /* 0x000fe600000010ff */
[----:B------:R-:W-:Y:S01]  /*b270*/  STS.128 [R217+0x8010], R64 ;  /* 0x00801040d9007388 */ /* 0x000fe20000000c00 */
[----:B------:R-:W-:Y:S01]  /*b280*/  F2FP.BF16.F32.PACK_AB R73, R75, R74 ;  /* 0x0000004a4b49723e */ /* 0x000fe200000010ff */
[C---:B--2---:R-:W-:Y:S02]  /*b290*/  FFMA R77, R249.reuse, R223, R77 ;  /* 0x000000dff94d7223 */ /* 0x044fe4000000004d */
[----:B------:R-:W2:Y:S01]  /*b2a0*/  LDL.LU R223, [R1+0x7c] ;  /* 0x00007c0001df7983 */ /* 0x000ea20000300800 */
[----:B---3--:R-:W-:Y:S02]  /*b2b0*/  FFMA R78, R249, R222, R78 ;  /* 0x000000def94e7223 */ /* 0x008fe4000000004e */
[----:B------:R-:W-:Y:S01]  /*b2c0*/  F2FP.BF16.F32.PACK_AB R74, R77, R76 ;  /* 0x0000004c4d4a723e */ /* 0x000fe200000010ff */
[----:B------:R-:W3:Y:S01]  /*b2d0*/  LDL.LU R222, [R1+0x80] ;  /* 0x0000800001de7983 */ /* 0x000ee20000300800 */
[C---:B----4-:R-:W-:Y:S01]  /*b2e0*/  FFMA R79, R249.reuse, R221, R79 ;  /* 0x000000ddf94f7223 */ /* 0x050fe2000000004f */
[C---:B------:R-:W-:Y:S02]  /*b2f0*/  FFMA R80, R249.reuse, R185, R80 ;  /* 0x000000b9f9507223 */ /* 0x040fe40000000050 */
[----:B------:R-:W4:Y:S01]  /*b300*/  LDL.LU R221, [R1+0x84] ;  /* 0x0000840001dd7983 */ /* 0x000f220000300800 */
[C---:B------:R-:W-:Y:S01]  /*b310*/  FFMA R81, R249.reuse, R186, R81 ;  /* 0x000000baf9517223 */ /* 0x040fe20000000051 */
[----:B------:R-:W-:Y:S01]  /*b320*/  FFMA R82, R249, R187, R82 ;  /* 0x000000bbf9527223 */ /* 0x000fe20000000052 */
[----:B------:R-:W-:Y:S01]  /*b330*/  F2FP.BF16.F32.PACK_AB R75, R79, R78 ;  /* 0x0000004e4f4b723e */ /* 0x000fe200000010ff */
[----:B------:R-:W4:Y:S01]  /*b340*/  LDL.LU R226, [R1+0x88] ;  /* 0x0000880001e27983 */ /* 0x000f220000300800 */
[C---:B------:R-:W-:Y:S01]  /*b350*/  FFMA R83, R249.reuse, R188, R83 ;  /* 0x000000bcf9537223 */ /* 0x040fe20000000053 */
[----:B------:R-:W-:Y:S01]  /*b360*/  FFMA R84, R249, R224, R84 ;  /* 0x000000e0f9547223 */ /* 0x000fe20000000054 */
[----:B------:R-:W-:Y:S01]  /*b370*/  F2FP.BF16.F32.PACK_AB R80, R81, R80 ;  /* 0x000000505150723e */ /* 0x000fe200000010ff */
[----:B------:R-:W4:Y:S02]  /*b380*/  LDL.LU R225, [R1+0x8c] ;  /* 0x00008c0001e17983 */ /* 0x000f240000300800 */
[----:B------:R-:W-:Y:S02]  /*b390*/  F2FP.BF16.F32.PACK_AB R81, R83, R82 ;  /* 0x000000525351723e */ /* 0x000fe400000010ff */
[----:B------:R-:W4:Y:S04]  /*b3a0*/  LDL.LU R224, [R1+0x90] ;  /* 0x0000900001e07983 */ /* 0x000f280000300800 */
[----:B------:R-:W-:Y:S01]  /*b3b0*/  STS.128 [R216+0x8020], R72 ;  /* 0x00802048d8007388 */ /* 0x000fe20000000c00 */
        /* <DEDUP_REMOVED lines=10> */
[C---:B------:R-:W-:Y:S01]  /*b460*/  FFMA R27, R249.reuse, R192, R27 ;  /* 0x000000c0f91b7223 */ /* 0x040fe2000000001b */
[----:B------:R-:W-:Y:S01]  /*b470*/  FFMA R28, R249, R227, R28 ;  /* 0x000000e3f91c7223 */ /* 0x000fe2000000001c */
[----:B------:R-:W-:Y:S02]  /*b480*/  F2FP.BF16.F32.PACK_AB R83, R87, R86 ;  /* 0x000000565753723e */ /* 0x000fe400000010ff */
[----:B------:R-:W-:Y:S02]  /*b490*/  F2FP.BF16.F32.PACK_AB R24, R25, R24 ;  /* 0x000000181918723e */ /* 0x000fe400000010ff */
[----:B------:R-:W-:Y:S01]  /*b4a0*/  F2FP.BF16.F32.PACK_AB R25, R27, R26 ;  /* 0x0000001a1b19723e */ /* 0x000fe200000010ff */
[----:B------:R-:W-:Y:S01]  /*b4b0*/  STS.128 [R2+0x8030], R80 ;  /* 0x0080305002007388 */ /* 0x000fe20000000c00 */
[C---:B--2---:R-:W-:Y:S03]  /*b4c0*/  FFMA R29, R249.reuse, R223, R29 ;  /* 0x000000dff91d7223 */ /* 0x044fe6000000001d */
[----:B------:R-:W2:Y:S01]  /*b4d0*/  LDL.LU R223, [R1+0xa0] ;  /* 0x0000a00001df7983 */ /* 0x000ea20000300800 */
[----:B---3--:R-:W-:Y:S01]  /*b4e0*/  FFMA R30, R249, R222, R30 ;  /* 0x000000def91e7223 */ /* 0x008fe2000000001e */
[----:B------:R-:W-:Y:S02]  /*b4f0*/  F2FP.BF16.F32.PACK_AB R26, R29, R28 ;  /* 0x0000001c1d1a723e */ /* 0x000fe400000010ff */
        /* <DEDUP_REMOVED lines=8> */
[----:B------:R-:W-:Y:S01]  /*b580*/  FFMA R35, R249, R225, R35 ;  /* 0x000000e1f9237223 */ /* 0x000fe20000000023 */
[----:B------:R-:W-:Y:S02]  /*b590*/  F2FP.BF16.F32.PACK_AB R32, R33, R32 ;  /* 0x000000202120723e */ /* 0x000fe400000010ff */
[----:B------:R-:W4:Y:S01]  /*b5a0*/  LDL.LU R228, [R1+0xb0] ;  /* 0x0000b00001e47983 */ /* 0x000f220000300800 */
[----:B------:R-:W-:Y:S01]  /*b5b0*/  FFMA R36, R249, R224, R36 ;  /* 0x000000e0f9247223 */ /* 0x000fe20000000024 */
[----:B------:R-:W-:Y:S02]  /*b5c0*/  F2FP.BF16.F32.PACK_AB R33, R35, R34 ;  /* 0x000000222321723e */ /* 0x000fe400000010ff */
[----:B------:R-:W4:Y:S04]  /*b5d0*/  LDL.LU R221, [R1+0xb4] ;  /* 0x0000b40001dd7983 */ /* 0x000f280000300800 */
        /* <DEDUP_REMOVED lines=10> */
[----:B------:R-:W-:Y:S01]  /*b680*/  FFMA R41, R249, R196, R41 ;  /* 0x000000c4f9297223 */ /* 0x000fe20000000029 */
[----:B------:R-:W-:Y:S02]  /*b690*/  F2FP.BF16.F32.PACK_AB R35, R39, R38 ;  /* 0x000000262723723e */ /* 0x000fe400000010ff */
[----:B------:R-:W4:Y:S02]  /*b6a0*/  LDL.LU R226, [R1+0xc8] ;  /* 0x0000c80001e27983 */ /* 0x000f240000300800 */
[----:B------:R-:W-:Y:S02]  /*b6b0*/  F2FP.BF16.F32.PACK_AB R40, R41, R40 ;  /* 0x000000282928723e */ /* 0x000fe400000010ff */
        /* <DEDUP_REMOVED lines=8> */
[----:B------:R-:W-:Y:S01]  /*b740*/  F2FP.BF16.F32.PACK_AB R41, R43, R42 ;  /* 0x0000002a2b29723e */ /* 0x000fe200000010ff */
[C---:B------:R-:W-:Y:S01]  /*b750*/  FFMA R45, R249.reuse, R229, R45 ;  /* 0x000000e5f92d7223 */ /* 0x040fe2000000002d */
[----:B------:R-:W-:Y:S04]  /*b760*/  FFMA R46, R249, R228, R46 ;  /* 0x000000e4f92e7223 */ /* 0x000fe8000000002e */
[----:B------:R-:W-:Y:S01]  /*b770*/  F2FP.BF16.F32.PACK_AB R42, R45, R44 ;  /* 0x0000002c2d2a723e */ /* 0x000fe200000010ff */
[C---:B------:R-:W-:Y:S01]  /*b780*/  FFMA R47, R249.reuse, R221, R47 ;  /* 0x000000ddf92f7223 */ /* 0x040fe2000000002f */
[C---:B------:R-:W-:Y:S01]  /*b790*/  FFMA R48, R249.reuse, R197, R48 ;  /* 0x000000c5f9307223 */ /* 0x040fe20000000030 */
        /* <DEDUP_REMOVED lines=11> */
[----:B------:R-:W-:Y:S01]  /*b850*/  FFMA R54, R249, R219, R54 ;  /* 0x000000dbf9367223 */ /* 0x000fe20000000036 */
[----:B------:R-:W-:Y:S02]  /*b860*/  F2FP.BF16.F32.PACK_AB R50, R53, R52 ;  /* 0x000000343532723e */ /* 0x000fe400000010ff */
[----:B------:R-:W4:Y:S01]  /*b870*/  LDL.LU R219, [R1+0xe4] ;  /* 0x0000e40001db7983 */ /* 0x000f220000300800 */
        /* <DEDUP_REMOVED lines=27> */
[----:B---3--:R-:W-:Y:S01]  /*ba30*/  FFMA R10, R249, R222, R10 ;  /* 0x000000def90a7223 */ /* 0x008fe2000000000a */
[----:B------:R-:W-:Y:S02]  /*ba40*/  F2FP.BF16.F32.PACK_AB R5, R9, R8 ;  /* 0x000000080905723e */ /* 0x000fe400000010ff */
[----:B------:R-:W3:Y:S01]  /*ba50*/  LDL.LU R222, [R1+0x134] ;  /* 0x0001340001de7983 */ /* 0x000ee20000300800 */
[----:B----4-:R-:W-:Y:S03]  /*ba60*/  FFMA R11, R249, R221, R11 ;  /* 0x000000ddf90b7223 */ /* 0x010fe6000000000b */
[----:B------:R-:W4:Y:S02]  /*ba70*/  LDL.LU R221, [R1+0x138] ;  /* 0x0001380001dd7983 */ /* 0x000f240000300800 */
[----:B------:R-:W-:Y:S01]  /*ba80*/  F2FP.BF16.F32.PACK_AB R6, R11, R10 ;  /* 0x0000000a0b06723e */ /* 0x000fe200000010ff */
[C---:B------:R-:W-:Y:S02]  /*ba90*/  FFMA R12, R249.reuse, R220, R12 ;  /* 0x000000dcf90c7223 */ /* 0x040fe4000000000c */
[----:B------:R-:W4:Y:S01]  /*baa0*/  LDL.LU R220, [R1+0x13c] ;  /* 0x00013c0001dc7983 */ /* 0x000f220000300800 */
[C---:B------:R-:W-:Y:S03]  /*bab0*/  FFMA R13, R249.reuse, R219, R13 ;  /* 0x000000dbf90d7223 */ /* 0x040fe6000000000d */
[----:B------:R-:W4:Y:S01]  /*bac0*/  LDL.LU R219, [R1+0x140] ;  /* 0x0001400001db7983 */ /* 0x000f220000300800 */
[----:B------:R-:W-:Y:S01]  /*bad0*/  FFMA R15, R249, R218, R15 ;  /* 0x000000daf90f7223 */ /* 0x000fe2000000000f */
[----:B------:R-:W-:Y:S02]  /*bae0*/  F2FP.BF16.F32.PACK_AB R7, R13, R12 ;  /* 0x0000000c0d07723e */ /* 0x000fe400000010ff */
[----:B------:R-:W4:Y:S01]  /*baf0*/  LDL.LU R218, [R1+0x144] ;  /* 0x0001440001da7983 */ /* 0x000f220000300800 */
[C---:B------:R-:W-:Y:S03]  /*bb00*/  FFMA R16, R249.reuse, R240, R16 ;  /* 0x000000f0f9107223 */ /* 0x040fe60000000010 */
[----:B------:R-:W-:Y:S01]  /*bb10*/  STS.128 [R14+0xc200], R4 ;  /* 0x00c200040e007388 */ /* 0x000fe20000000c00 */
[C---:B------:R-:W-:Y:S01]  /*bb20*/  FFMA R17, R249.reuse, R239, R17 ;  /* 0x000000eff9117223 */ /* 0x040fe20000000011 */
[----:B------:R-:W-:Y:S01]  /*bb30*/  F2FP.BF16.F32.PACK_AB R16, R16, R15 ;  /* 0x0000000f1010723e */ /* 0x000fe200000010ff */
[C---:B------:R-:W-:Y:S01]  /*bb40*/  FFMA R18, R249.reuse, R238, R18 ;  /* 0x000000eef9127223 */ /* 0x040fe20000000012 */
[C---:B------:R-:W-:Y:S04]  /*bb50*/  FFMA R19, R249.reuse, R237, R19 ;  /* 0x000000edf9137223 */ /* 0x040fe80000000013 */
[----:B------:R-:W-:Y:S01]  /*bb60*/  F2FP.BF16.F32.PACK_AB R17, R18, R17 ;  /* 0x000000111211723e */ /* 0x000fe200000010ff */
[C---:B------:R-:W-:Y:S01]  /*bb70*/  FFMA R20, R249.reuse, R236, R20 ;  /* 0x000000ecf9147223 */ /* 0x040fe20000000014 */
[C---:B------:R-:W-:Y:S04]  /*bb80*/  FFMA R21, R249.reuse, R235, R21 ;  /* 0x000000ebf9157223 */ /* 0x040fe80000000015 */
[----:B------:R-:W-:Y:S01]  /*bb90*/  F2FP.BF16.F32.PACK_AB R18, R20, R19 ;  /* 0x000000131412723e */ /* 0x000fe200000010ff */
[C---:B------:R-:W-:Y:S01]  /*bba0*/  FFMA R22, R249.reuse, R234, R22 ;  /* 0x000000eaf9167223 */ /* 0x040fe20000000016 */
[C---:B------:R-:W-:Y:S04]  /*bbb0*/  FFMA R148, R249.reuse, R233, R148 ;  /* 0x000000e9f9947223 */ /* 0x040fe80000000094 */
        /* <DEDUP_REMOVED lines=16> */
[----:B------:R-:W-:Y:S01]  /*bcc0*/  F2FP.BF16.F32.PACK_AB R168, R168, R167 ;  /* 0x000000a7a8a8723e */ /* 0x000fe200000010ff */
[C---:B--2---:R-:W-:Y:S01]  /*bcd0*/  FFMA R169, R249.reuse, R223, R169 ;  /* 0x000000dff9a97223 */ /* 0x044fe200000000a9 */
[C---:B---3--:R-:W-:Y:S05]  /*bce0*/  FFMA R170, R249.reuse, R222, R170 ;  /* 0x000000def9aa7223 */ /* 0x048fea00000000aa */
[----:B------:R-:W-:Y:S01]  /*bcf0*/  F2FP.BF16.F32.PACK_AB R169, R170, R169 ;  /* 0x000000a9aaa9723e */ /* 0x000fe200000010ff */
[C---:B----4-:R-:W-:Y:S01]  /*bd00*/  FFMA R171, R249.reuse, R221, R171 ;  /* 0x000000ddf9ab7223 */ /* 0x050fe200000000ab */
[C---:B------:R-:W-:Y:S01]  /*bd10*/  FFMA R172, R249.reuse, R220, R172 ;  /* 0x000000dcf9ac7223 */ /* 0x040fe200000000ac */
[C---:B------:R-:W-:Y:S04]  /*bd20*/  FFMA R173, R249.reuse, R219, R173 ;  /* 0x000000dbf9ad7223 */ /* 0x040fe800000000ad */
[----:B------:R-:W-:Y:S01]  /*bd30*/  F2FP.BF16.F32.PACK_AB R170, R172, R171 ;  /* 0x000000abacaa723e */ /* 0x000fe200000010ff */
[----:B------:R-:W-:Y:S05]  /*bd40*/  FFMA R174, R249, R218, R174 ;  /* 0x000000daf9ae7223 */ /* 0x000fea00000000ae */
[----:B------:R-:W-:Y:S05]  /*bd50*/  F2FP.BF16.F32.PACK_AB R171, R174, R173 ;  /* 0x000000adaeab723e */ /* 0x000fea00000010ff */
[----:B------:R1:W-:Y:S01]  /*bd60*/  STS.128 [R2+0xc030], R168 ;  /* 0x00c030a802007388 */ /* 0x0003e20000000c00 */
[----:B------:R-:W-:Y:S01]  /*bd70*/  @!PT LDS RZ, [RZ] ;  /* 0x00000000fffff984 */ /* 0x000fe20000000800 */
[----:B------:R-:W-:Y:S01]  /*bd80*/  @!PT LDS RZ, [RZ] ;  /* 0x00000000fffff984 */ /* 0x000fe20000000800 */
[----:B------:R-:W-:Y:S01]  /*bd90*/  @!PT LDS RZ, [RZ] ;  /* 0x00000000fffff984 */ /* 0x000fe20000000800 */
[----:B------:R-:W-:Y:S01]  /*bda0*/  @!PT LDS RZ, [RZ] ;  /* 0x00000000fffff984 */ /* 0x000fe20000000800 */
[----:B------:R2:W-:Y:S06]  /*bdb0*/  MEMBAR.ALL.CTA ;  /* 0x0000000000007992 */ /* 0x0005ec0000008000 */
[----:B--2---:R-:W2:Y:S02]  /*bdc0*/  FENCE.VIEW.ASYNC.S ;  /* 0x00000000000073c6 */ /* 0x004ea40000000000 */
[----:B--2---:R-:W-:Y:S06]  /*bdd0*/  BAR.SYNC.DEFER_BLOCKING 0x1, 0x80 ;  /* 0x0042000000007b1d */ /* 0x004fec0000010000 */
[----:B-1----:R1:W5:Y:S01]  /*bde0*/  LDL.LU R2, [R1+0x19c] ;  /* 0x00019c0001027983 */ /* 0x0023620000300800 */
[----:B------:R-:W-:Y:S05]  /*bdf0*/  @P1 BRA `(.L_x_104) ;  /* 0x0000000000981947 */ /* 0x000fea0003800000 */
[----:B------:R-:W2:Y:S01]  /*be00*/  LDCU.64 UR8, c[0x0][0x348] ;  /* 0x00006900ff0877ac */ /* 0x000ea20008000a00 */
[----:B------:R-:W-:Y:S02]  /*be10*/  UIMAD UR5, UR44, 0xe000, UR4 ;  /* 0x0000e0002c0578a4 */ /* 0x000fe4000f8e0204 */
[----:B------:R-:W-:Y:S02]  /*be20*/  UIMAD UR13, UR47, 0xe0, URZ ;  /* 0x000000e02f0d78a4 */ /* 0x000fe4000f8e02ff */
[----:B------:R-:W-:Y:S02]  /*be30*/  USHF.L.U32 UR14, UR46, 0x7, URZ ;  /* 0x000000072e0e7899 */ /* 0x000fe400080006ff */
[----:B------:R-:W-:Y:S01]  /*be40*/  UIADD3 UR12, UPT, UPT, UR5, 0x200, URZ ;  /* 0x00000200050c7890 */ /* 0x000fe2000fffe0ff */
[----:B------:R-:W-:Y:S01]  /*be50*/  UMOV UR15, UR36 ;  /* 0x00000024000f7c82 */ /* 0x000fe20008000000 */
[----:B------:R-:W-:Y:S02]  /*be60*/  UIADD3 UR17, UPT, UPT, UR13, 0x20, URZ ;  /* 0x000000200d117890 */ /* 0x000fe4000fffe0ff */
[----:B------:R-:W-:Y:S01]  /*be70*/  UIADD3 UR16, UPT, UPT, UR5, 0x2200, URZ ;  /* 0x0000220005107890 */ /* 0x000fe2000fffe0ff */
[----:B------:R-:W-:Y:S01]  /*be80*/  UMOV UR19, UR36 ;  /* 0x0000002400137c82 */ /* 0x000fe20008000000 */
[----:B--2---:R-:W-:Y:S01]  /*be90*/  UIADD3 UR8, UP0, UPT, UR8, 0x680, URZ ;  /* 0x0000068008087890 */ /* 0x004fe2000ff1e0ff */
[----:B------:R-:W-:Y:S01]  /*bea0*/  UMOV UR18, UR14 ;  /* 0x0000000e00127c82 */ /* 0x000fe20008000000 */
[----:B------:R-:W-:Y:S02]  /*beb0*/  UIADD3 UR29, UPT, UPT, UR13, 0x40, URZ ;  /* 0x000000400d1d7890 */ /* 0x000fe4000fffe0ff */
[----:B------:R-:W-:Y:S02]  /*bec0*/  UIADD3.X UR9, UPT, UPT, URZ, UR9, URZ, UP0, !UPT ;  /* 0x00000009ff097290 */ /* 0x000fe400087fe4ff */
[----:B------:R-:W-:Y:S01]  /*bed0*/  UIADD3 UR28, UPT, UPT, UR5, 0x4200, URZ ;  /* 0x00004200051c7890 */ /* 0x000fe2000fffe0ff */
[----:B------:R-:W-:Y:S01]  /*bee0*/  UMOV UR31, UR36 ;  /* 0x00000024001f7c82 */ /* 0x000fe20008000000 */
[----:B------:R-:W-:Y:S01]  /*bef0*/  UMOV UR30, UR14 ;  /* 0x0000000e001e7c82 */ /* 0x000fe20008000000 */
[----:B------:R-:W-:Y:S02]  /*bf00*/  UIADD3 UR33, UPT, UPT, UR13, 0x60, URZ ;  /* 0x000000600d217890 */ /* 0x000fe4000fffe0ff */
[----:B------:R-:W-:Y:S02]  /*bf10*/  UIADD3 UR32, UPT, UPT, UR5, 0x6200, URZ ;  /* 0x0000620005207890 */ /* 0x000fe4000fffe0ff */
[----:B------:R2:W-:Y:S01]  /*bf20*/  UTMASTG.3D [UR12], [UR8] ;  /* 0x0000000c080073b5 */ /* 0x0005e20008010000 */
[----:B------:R-:W-:Y:S01]  /*bf30*/  UMOV UR35, UR36 ;  /* 0x0000002400237c82 */ /* 0x000fe20008000000 */
[----:B------:R-:W-:Y:S01]  /*bf40*/  UMOV UR34, UR14 ;  /* 0x0000000e00227c82 */ /* 0x000fe20008000000 */
[----:B------:R-:W-:Y:S02]  /*bf50*/  UIADD3 UR25, UPT, UPT, UR13, 0x80, URZ ;  /* 0x000000800d197890 */ /* 0x000fe4000fffe0ff */
[----:B------:R-:W-:Y:S01]  /*bf60*/  UIADD3 UR24, UPT, UPT, UR5, 0x8200, URZ ;  /* 0x0000820005187890 */ /* 0x000fe2000fffe0ff */
[----:B------:R-:W-:Y:S01]  /*bf70*/  UMOV UR27, UR36 ;  /* 0x00000024001b7c82 */ /* 0x000fe20008000000 */
[----:B------:R3:W-:Y:S01]  /*bf80*/  UTMASTG.3D [UR16], [UR8] ;  /* 0x00000010080073b5 */ /* 0x0007e20008010000 */
[----:B------:R-:W-:Y:S01]  /*bf90*/  UMOV UR26, UR14 ;  /* 0x0000000e001a7c82 */ /* 0x000fe20008000000 */
[----:B------:R-:W-:Y:S02]  /*bfa0*/  UIADD3 UR21, UPT, UPT, UR13, 0xa0, URZ ;  /* 0x000000a00d157890 */ /* 0x000fe4000fffe0ff */
[----:B------:R-:W-:Y:S01]  /*bfb0*/  UIADD3 UR20, UPT, UPT, UR5, 0xa200, URZ ;  /* 0x0000a20005147890 */ /* 0x000fe2000fffe0ff */
[----:B------:R-:W-:Y:S01]  /*bfc0*/  UMOV UR23, UR36 ;  /* 0x0000002400177c82 */ /* 0x000fe20008000000 */
[----:B------:R-:W-:Y:S01]  /*bfd0*/  UMOV UR22, UR14 ;  /* 0x0000000e00167c82 */ /* 0x000fe20008000000 */
[----:B------:R3:W-:Y:S01]  /*bfe0*/  UTMASTG.3D [UR28], [UR8] ;  /* 0x0000001c080073b5 */ /* 0x0007e20008010000 */
[----:B------:R3:W-:Y:S01]  /*bff0*/  UTMASTG.3D [UR32], [UR8] ;  /* 0x00000020080073b5 */ /* 0x0007e20008010000 */
[----:B------:R3:W-:Y:S01]  /*c000*/  UTMASTG.3D [UR24], [UR8] ;  /* 0x00000018080073b5 */ /* 0x0007e20008010000 */
[----:B--2---:R-:W-:Y:S02]  /*c010*/  UIADD3 UR13, UPT, UPT, UR13, 0xc0, URZ ;  /* 0x000000c00d0d7890 */ /* 0x004fe4000fffe0ff */
[----:B------:R-:W-:Y:S01]  /*c020*/  UIADD3 UR12, UPT, UPT, UR5, 0xc200, URZ ;  /* 0x0000c200050c7890 */ /* 0x000fe2000fffe0ff */
[----:B------:R3:W-:Y:S08]  /*c030*/  UTMASTG.3D [UR20], [UR8] ;  /* 0x00000014080073b5 */ /* 0x0007f00008010000 */
[----:B------:R3:W-:Y:S02]  /*c040*/  UTMASTG.3D [UR12], [UR8] ;  /* 0x0000000c080073b5 */ /* 0x0007e40008010000 */
[----:B---3--:R0:W-:Y:S02]  /*c050*/  UTMACMDFLUSH ;  /* 0x00000000000079b7 */ /* 0x0081e40000000000 */
.L_x_104:
[----:B------:R-:W-:Y:S05]  /*c060*/  BSYNC.RECONVERGENT B0 ;  /* 0x0000000000007941 */ /* 0x000fea0003800200 */
.L_x_103:
[----:B------:R-:W-:Y:S04]  /*c070*/  BSSY.RECONVERGENT B0, `(.L_x_105) ;  /* 0x0000003000007945 */ /* 0x000fe80003800200 */
[----:B------:R-:W-:Y:S05]  /*c080*/  @P0 BRA `(.L_x_106) ;  /* 0x0000000000040947 */ /* 0x000fea0003800000 */
[----:B------:R-:W-:Y:S04]  /*c090*/  DEPBAR.LE SB0, 0x0 ;  /* 0x000080000000791a */ /* 0x000fe80000000000 */
.L_x_106:
[----:B------:R-:W-:Y:S05]  /*c0a0*/  BSYNC.RECONVERGENT B0 ;  /* 0x0000000000007941 */ /* 0x000fea0003800200 */
.L_x_105:
[----:B------:R-:W-:Y:S01]  /*c0b0*/  BAR.SYNC.DEFER_BLOCKING 0x1, 0x80 ;  /* 0x0042000000007b1d */ /* 0x000fe20000010000 */
[----:B------:R-:W-:Y:S04]  /*c0c0*/  UIADD3 UR50, UPT, UPT, UR50, 0x1, URZ ;  /* 0x0000000132327890 */ /* 0x000fe8000fffe0ff */
[----:B------:R-:W-:Y:S09]  /*c0d0*/  UISETP.NE.AND UP0, UPT, UR50, URZ, UPT ;  /* 0x000000ff3200728c */ /* 0x000ff2000bf05270 */
[----:B------:R-:W-:Y:S05]  /*c0e0*/  BRA.U !UP0, `(.L_x_107) ;  /* 0x0000000108307547 */ /* 0x000fea000b800000 */
[----:B------:R-:W2:Y:S01]  /*c0f0*/  LDL.LU R0, [R1+0x198] ;  /* 0x0001980001007983 */ /* 0x000ea20000300800 */
[----:B------:R-:W3:Y:S01]  /*c100*/  S2R R3, SR_CgaCtaId ;  /* 0x0000000000037919 */ /* 0x000ee20000008800 */
[----:B--2---:R-:W-:Y:S01]  /*c110*/  ISETP.NE.AND P0, PT, R0, RZ, PT ;  /* 0x000000ff0000720c */ /* 0x004fe20003f05270 */
[----:B------:R-:W-:Y:S11]  /*c120*/  IMAD.U32 R0, RZ, RZ, UR49 ;  /* 0x00000031ff007e24 */ /* 0x000ff6000f8e00ff */
[----:B------:R-:W-:Y:S01]  /*c130*/  @!UPT UIADD3 URZ, UPT, UPT, URZ, URZ, URZ ;  /* 0x000000fffffff290 */ /* 0x000fe2000fffe0ff */
[----:B------:R-:W-:Y:S01]  /*c140*/  @P0 LEA R0, R0, UR4, 0x3 ;  /* 0x0000000400000c11 */ /* 0x000fe2000f8e18ff */
[----:B------:R-:W-:Y:S04]  /*c150*/  UIADD3 UR4, UPT, UPT, UR49, 0x1, URZ ;  /* 0x0000000131047890 */ /* 0x000fe8000fffe0ff */
[----:B------:R-:W-:Y:S01]  /*c160*/  @P0 VIADD R0, R0, 0xb0 ;  /* 0x000000b000000836 */ /* 0x000fe20000000000 */
[----:B------:R-:W-:Y:S04]  /*c170*/  UISETP.NE.AND UP0, UPT, UR4, 0x2, UPT ;  /* 0x000000020400788c */ /* 0x000fe8000bf05270 */
[----:B---3--:R-:W-:Y:S01]  /*c180*/  @P0 PRMT R0, R3, 0x654, R0 ;  /* 0x0000065403000816 */ /* 0x008fe20000000000 */
[----:B------:R-:W-:Y:S03]  /*c190*/  USEL UR49, UR4, URZ, UP0 ;  /* 0x000000ff04317287 */ /* 0x000fe60008000000 */
[----:B------:R2:W-:Y:S09]  /*c1a0*/  @P0 SYNCS.ARRIVE.TRANS64.RED.A1T0 RZ, [R0+URZ], RZ ;  /* 0x000000ff00ff09a7 */ /* 0x0005f200081004ff */
.L_x_107:
[----:B------:R-:W-:Y:S02]  /*c1b0*/  UISETP.NE.AND UP3, UPT, UR54, URZ, UPT ;  /* 0x000000ff3600728c */ /* 0x000fe4000bf65270 */
[----:B------:R-:W-:Y:S02]  /*c1c0*/  UISETP.NE.AND UP0, UPT, UR48, 0x2, UPT ;  /* 0x000000023000788c */ /* 0x000fe4000bf05270 */
[----:B------:R-:W-:Y:S02]  /*c1d0*/  UISETP.NE.AND UP1, UPT, UR7, 0x2, UPT ;  /* 0x000000020700788c */ /* 0x000fe4000bf25270 */
[----:B------:R-:W-:Y:S02]  /*c1e0*/  UISETP.NE.AND UP2, UPT, UR10, 0x2, UPT ;  /* 0x000000020a00788c */ /* 0x000fe4000bf45270 */
[----:B------:R-:W-:Y:S02]  /*c1f0*/  USEL UR6, URZ, 0x1, UP0 ;  /* 0x00000001ff067887 */ /* 0x000fe40008000000 */
[----:B------:R-:W-:Y:S02]  /*c200*/  USEL UR5, URZ, 0x1, UP1 ;  /* 0x00000001ff057887 */ /* 0x000fe40008800000 */
[----:B------:R-:W-:Y:S02]  /*c210*/  USEL UR4, URZ, 0x1, UP2 ;  /* 0x00000001ff047887 */ /* 0x000fe40009000000 */
[----:B------:R-:W-:Y:S02]  /*c220*/  UIADD3 UR47, UPT, UPT, UR37, UR60, URZ ;  /* 0x0000003c252f7290 */ /* 0x000fe4000fffe0ff */
[----:B------:R-:W-:Y:S02]  /*c230*/  UIADD3 UR46, UPT, UPT, UR38, UR61, URZ ;  /* 0x0000003d262e7290 */ /* 0x000fe4000fffe0ff */
[----:B------:R-:W-:Y:S02]  /*c240*/  USEL UR18, UR48, URZ, UP0 ;  /* 0x000000ff30127287 */ /* 0x000fe40008000000 */
[----:B------:R-:W-:Y:S02]  /*c250*/  USEL UR45, UR7, URZ, UP1 ;  /* 0x000000ff072d7287 */ /* 0x000fe40008800000 */
[----:B------:R-:W-:Y:S02]  /*c260*/  USEL UR44, UR10, URZ, UP2 ;  /* 0x000000ff0a2c7287 */ /* 0x000fe40009000000 */
[----:B------:R-:W-:Y:S02]  /*c270*/  ULOP3.LUT UR51, UR51, UR6, URZ, 0x3c, !UPT ;  /* 0x0000000633337292 */ /* 0x000fe4000f8e3cff */
[----:B------:R-:W-:Y:S02]  /*c280*/  ULOP3.LUT UR52, UR52, UR5, URZ, 0x3c, !UPT ;  /* 0x0000000534347292 */ /* 0x000fe4000f8e3cff */
[----:B------:R-:W-:Y:S01]  /*c290*/  ULOP3.LUT UR53, UR53, UR4, URZ, 0x3c, !UPT ;  /* 0x0000000435357292 */ /* 0x000fe2000f8e3cff */
[----:B------:R-:W-:Y:S01]  /*c2a0*/  UMOV UR36, UR55 ;  /* 0x0000003700247c82 */ /* 0x000fe20008000000 */
[----:B------:R-:W-:Y:S10]  /*c2b0*/  BRA.U UP3, `(.L_x_108) ;  /* 0xffffff8903d47547 */ /* 0x000ff4000b83ffff */
[----:B--2---:R-:W2:Y:S02]  /*c2c0*/  LDL.LU R0, [R1+0x194] ;  /* 0x0001940001007983 */ /* 0x004ea40000300800 */
[----:B--2---:R-:W-:-:S13]  /*c2d0*/  R2UR UR4, R0 ;  /* 0x00000000000472ca */ /* 0x004fda00000e0000 */
[----:B------:R-:W-:-:S09]  /*c2e0*/  UISETP.NE.AND UP0, UPT, UR4, URZ, UPT ;  /* 0x000000ff0400728c */ /* 0x000fd2000bf05270 */
[----:B------:R-:W-:Y:S05]  /*c2f0*/  BRA.U !UP0, `(.L_x_109) ;  /* 0x00000001084c7547 */ /* 0x000fea000b800000 */
[----:B------:R-:W2:Y:S02]  /*c300*/  LDCU.64 UR4, c[0x0][0x890] ;  /* 0x00011200ff0477ac */ /* 0x000ea40008000a00 */
[----:B--2---:R-:W-:-:S04]  /*c310*/  UISETP.NE.U32.AND UP0, UPT, UR4, URZ, UPT ;  /* 0x000000ff0400728c */ /* 0x004fc8000bf05070 */
[----:B------:R-:W-:-:S09]  /*c320*/  UISETP.NE.AND.EX UP0, UPT, UR5, URZ, UPT, UP0 ;  /* 0x000000ff0500728c */ /* 0x000fd2000bf05300 */
[----:B------:R-:W-:Y:S05]  /*c330*/  BRA.U UP0, `(.L_x_110) ;  /* 0x00000001000c7547 */ /* 0x000fea000b800000 */
[----:B------:R-:W-:-:S13]  /*c340*/  FSETP.NEU.AND P0, PT, R249, RZ, PT ;  /* 0x000000fff900720b */ /* 0x000fda0003f0d000 */
[----:B------:R-:W-:Y:S05]  /*c350*/  @!P0 EXIT ;  /* 0x000000000000894d */ /* 0x000fea0003800000 */
[----:B------:R-:W-:Y:S05]  /*c360*/  BRA `(.L_x_109) ;  /* 0x0000000000307947 */ /* 0x000fea0003800000 */
.L_x_110:
[----:B------:R-:W2:Y:S01]  /*c370*/  LDL.LU R0, [R1+0x190] ;  /* 0x0001900001007983 */ /* 0x000ea20000300800 */
[----:B------:R-:W-:Y:S01]  /*c380*/  BSSY.RECONVERGENT B0, `(.L_x_109) ;  /* 0x000000a000007945 */ /* 0x000fe20003800200 */
[----:B--2---:R-:W-:-:S13]  /*c390*/  LOP3.LUT P0, RZ, R0, 0xff, RZ, 0xc0, !PT ;  /* 0x000000ff00ff7812 */ /* 0x004fda000780c0ff */
[----:B------:R-:W-:Y:S05]  /*c3a0*/  @P0 BRA `(.L_x_111) ;  /* 0x0000000000140947 */ /* 0x000fea0003800000 */
[----:B------:R-:W2:Y:S02]  /*c3b0*/  LDCU.64 UR4, c[0x0][0x888] ;  /* 0x00011100ff0477ac */ /* 0x000ea40008000a00 */
[----:B--2---:R-:W-:-:S04]  /*c3c0*/  ISETP.NE.U32.AND P0, PT, RZ, UR4, PT ;  /* 0x00000004ff007c0c */ /* 0x004fc8000bf05070 */
[----:B------:R-:W-:-:S13]  /*c3d0*/  ISETP.NE.AND.EX P0, PT, RZ, UR5, PT, P0 ;  /* 0x00000005ff007c0c */ /* 0x000fda000bf05300 */
[----:B------:R-:W-:Y:S05]  /*c3e0*/  @!P0 EXIT ;  /* 0x000000000000894d */ /* 0x000fea0003800000 */
[----:B------:R-:W-:Y:S05]  /*c3f0*/  BRA `(.L_x_112) ;  /* 0x0000000000087947 */ /* 0x000fea0003800000 */
.L_x_111:
[----:B------:R-:W-:-:S13]  /*c400*/  FSETP.NEU.AND P0, PT, R249, RZ, PT ;  /* 0x000000fff900720b */ /* 0x000fda0003f0d000 */
[----:B------:R-:W-:Y:S05]  /*c410*/  @!P0 EXIT ;  /* 0x000000000000894d */ /* 0x000fea0003800000 */
.L_x_112:
[----:B------:R-:W-:Y:S05]  /*c420*/  BSYNC.RECONVERGENT B0 ;  /* 0x0000000000007941 */ /* 0x000fea0003800200 */
.L_x_109:
[----:B------:R-:W-:-:S04]  /*c430*/  DEPBAR.LE SB0, 0x0 ;  /* 0x000080000000791a */ /* 0x000fc80000000000 */
[----:B------:R-:W-:Y:S05]  /*c440*/  EXIT ;  /* 0x000000000000794d */ /* 0x000fea0003800000 */
.L_x_20:
[----:B--2---:R2:W3:Y:S02]  /*c450*/  SYNCS.PHASECHK.TRANS64.TRYWAIT P0, [R0+URZ+0x120], R2 ;  /* 0x00012002000075a7 */ /* 0x0044e400080011ff */
[----:B---3--:R-:W-:Y:S05]  /*c460*/  @!P0 NANOSLEEP.SYNCS 0x989680 ;  /* 0x009896800000895d */ /* 0x008fea0003900000 */
[----:B------:R-:W3:Y:S02]  /*c470*/  @!P0 SYNCS.PHASECHK.TRANS64 P0, [R0+URZ+0x120], R2 ;  /* 0x00012002000085a7 */ /* 0x000ee400080010ff */
[----:B---3--:R-:W-:Y:S05]  /*c480*/  @!P0 BRA `(.L_x_20) ;  /* 0xfffffffc00f08947 */ /* 0x008fea000383ffff */
[----:B------:R-:W-:Y:S05]  /*c490*/  BRA `(.L_x_113) ;  /* 0xffffff5000c87947 */ /* 0x000fea000383ffff */
.L_x_23:
[----:B-1----:R-:W-:Y:S07]  /*c4a0*/  MOV R0, UR33 ;  /* 0x0000002100007c02 */ /* 0x002fee0008000f00 */
.L_x_114:
[----:B-1----:R1:W2:Y:S02]  /*c4b0*/  SYNCS.PHASECHK.TRANS64.TRYWAIT P0, [R0+URZ+0x50], R3 ;  /* 0x00005003000075a7 */ /* 0x0022a400080011ff */
[----:B--2---:R-:W-:Y:S05]  /*c4c0*/  @!P0 NANOSLEEP.SYNCS 0x989680 ;  /* 0x009896800000895d */ /* 0x004fea0003900000 */
[----:B------:R-:W2:Y:S02]  /*c4d0*/  @!P0 SYNCS.PHASECHK.TRANS64 P0, [R0+URZ+0x50], R3 ;  /* 0x00005003000085a7 */ /* 0x000ea400080010ff */
[----:B--2---:R-:W-:Y:S05]  /*c4e0*/  @!P0 BRA `(.L_x_114) ;  /* 0xfffffffc00f08947 */ /* 0x004fea000383ffff */
[----:B------:R-:W-:Y:S05]  /*c4f0*/  BRA `(.L_x_22) ;  /* 0xffffff5400107947 */ /* 0x000fea000383ffff */
.L_x_29:
[----:B-1----:R-:W-:Y:S07]  /*c500*/  MOV R0, UR17 ;  /* 0x0000001100007c02 */ /* 0x002fee0008000f00 */
.L_x_115:
[----:B-1----:R1:W2:Y:S02]  /*c510*/  SYNCS.PHASECHK.TRANS64.TRYWAIT P0, [R0+URZ+0x50], R3 ;  /* 0x00005003000075a7 */ /* 0x0022a400080011ff */
[----:B--2---:R-:W-:Y:S05]  /*c520*/  @!P0 NANOSLEEP.SYNCS 0x989680 ;  /* 0x009896800000895d */ /* 0x004fea0003900000 */
[----:B------:R-:W2:Y:S02]  /*c530*/  @!P0 SYNCS.PHASECHK.TRANS64 P0, [R0+URZ+0x50], R3 ;  /* 0x00005003000085a7 */ /* 0x000ea400080010ff */
[----:B--2---:R-:W-:Y:S05]  /*c540*/  @!P0 BRA `(.L_x_115) ;  /* 0xfffffffc00f08947 */ /* 0x004fea000383ffff */
[----:B------:R-:W-:Y:S05]  /*c550*/  BRA `(.L_x_28) ;  /* 0xffffff5400b87947 */ /* 0x000fea000383ffff */
.L_x_33:
[----:B-1----:R1:W2:Y:S02]  /*c560*/  SYNCS.PHASECHK.TRANS64.TRYWAIT P0, [R3+URZ+0xd0], R0 ;  /* 0x0000d000030075a7 */ /* 0x0022a400080011ff */
[----:B--2---:R-:W-:Y:S05]  /*c570*/  @!P0 NANOSLEEP.SYNCS 0x989680 ;  /* 0x009896800000895d */ /* 0x004fea0003900000 */
[----:B------:R-:W2:Y:S02]  /*c580*/  @!P0 SYNCS.PHASECHK.TRANS64 P0, [R3+URZ+0xd0], R0 ;  /* 0x0000d000030085a7 */ /* 0x000ea400080010ff */
[----:B--2---:R-:W-:Y:S05]  /*c590*/  @!P0 BRA `(.L_x_33) ;  /* 0xfffffffc00f08947 */ /* 0x004fea000383ffff */
[----:B------:R-:W-:Y:S05]  /*c5a0*/  BRA `(.L_x_116) ;  /* 0xffffff5800487947 */ /* 0x000fea000383ffff */
.L_x_37:
[----:B------:R-:W-:-:S07]  /*c5b0*/  MOV R0, UR4 ;  /* 0x0000000400007c02 */ /* 0x000fce0008000f00 */
.L_x_117:
[----:B-1----:R1:W2:Y:S02]  /*c5c0*/  SYNCS.PHASECHK.TRANS64.TRYWAIT P0, [R0+URZ], R2 ;  /* 0x00000002000075a7 */ /* 0x0022a400080011ff */
[----:B--2---:R-:W-:Y:S05]  /*c5d0*/  @!P0 NANOSLEEP.SYNCS 0x989680 ;  /* 0x009896800000895d */ /* 0x004fea0003900000 */
[----:B------:R-:W2:Y:S02]  /*c5e0*/  @!P0 SYNCS.PHASECHK.TRANS64 P0, [R0+URZ], R2 ;  /* 0x00000002000085a7 */ /* 0x000ea400080010ff */
[----:B--2---:R-:W-:Y:S05]  /*c5f0*/  @!P0 BRA `(.L_x_117) ;  /* 0xfffffffc00f08947 */ /* 0x004fea000383ffff */
[----:B------:R-:W-:Y:S05]  /*c600*/  BRA `(.L_x_118) ;  /* 0xffffff5c00ec7947 */ /* 0x000fea000383ffff */
.L_x_38:
[----:B------:R-:W-:-:S07]  /*c610*/  MOV R0, UR5 ;  /* 0x0000000500007c02 */ /* 0x000fce0008000f00 */
.L_x_119:
[----:B-1----:R1:W2:Y:S02]  /*c620*/  SYNCS.PHASECHK.TRANS64.TRYWAIT P0, [R0+URZ], R3 ;  /* 0x00000003000075a7 */ /* 0x0022a400080011ff */
[----:B--2---:R-:W-:Y:S05]  /*c630*/  @!P0 NANOSLEEP.SYNCS 0x989680 ;  /* 0x009896800000895d */ /* 0x004fea0003900000 */
[----:B------:R-:W2:Y:S02]  /*c640*/  @!P0 SYNCS.PHASECHK.TRANS64 P0, [R0+URZ], R3 ;  /* 0x00000003000085a7 */ /* 0x000ea400080010ff */
[----:B--2---:R-:W-:Y:S05]  /*c650*/  @!P0 BRA `(.L_x_119) ;  /* 0xfffffffc00f08947 */ /* 0x004fea000383ffff */
[----:B------:R-:W-:Y:S05]  /*c660*/  BRA `(.L_x_120) ;  /* 0xffffff5c00f87947 */ /* 0x000fea000383ffff */
.L_x_39:
[----:B------:R-:W-:-:S07]  /*c670*/  MOV R0, UR5 ;  /* 0x0000000500007c02 */ /* 0x000fce0008000f00 */
.L_x_121:
[----:B-1----:R1:W2:Y:S02]  /*c680*/  SYNCS.PHASECHK.TRANS64.TRYWAIT P0, [R0+URZ], R3 ;  /* 0x00000003000075a7 */ /* 0x0022a400080011ff */
[----:B--2---:R-:W-:Y:S05]  /*c690*/  @!P0 NANOSLEEP.SYNCS 0x989680 ;  /* 0x009896800000895d */ /* 0x004fea0003900000 */
[----:B------:R-:W2:Y:S02]  /*c6a0*/  @!P0 SYNCS.PHASECHK.TRANS64 P0, [R0+URZ], R3 ;  /* 0x00000003000085a7 */ /* 0x000ea400080010ff */
[----:B--2---:R-:W-:Y:S05]  /*c6b0*/  @!P0 BRA `(.L_x_121) ;  /* 0xfffffffc00f08947 */ /* 0x004fea000383ffff */
[----:B------:R-:W-:Y:S05]  /*c6c0*/  BRA `(.L_x_122) ;  /* 0xffffff6000047947 */ /* 0x000fea000383ffff */
.L_x_40:
[----:B------:R-:W-:-:S07]  /*c6d0*/  MOV R0, UR5 ;  /* 0x0000000500007c02 */ /* 0x000fce0008000f00 */
.L_x_123:
[----:B-1----:R1:W2:Y:S02]  /*c6e0*/  SYNCS.PHASECHK.TRANS64.TRYWAIT P0, [R0+URZ], R3 ;  /* 0x00000003000075a7 */ /* 0x0022a400080011ff */
[----:B--2---:R-:W-:Y:S05]  /*c6f0*/  @!P0 NANOSLEEP.SYNCS 0x989680 ;  /* 0x009896800000895d */ /* 0x004fea0003900000 */
[----:B------:R-:W2:Y:S02]  /*c700*/  @!P0 SYNCS.PHASECHK.TRANS64 P0, [R0+URZ], R3 ;  /* 0x00000003000085a7 */ /* 0x000ea400080010ff */
[----:B--2---:R-:W-:Y:S05]  /*c710*/  @!P0 BRA `(.L_x_123) ;  /* 0xfffffffc00f08947 */ /* 0x004fea000383ffff */
[----:B------:R-:W-:Y:S05]  /*c720*/  BRA `(.L_x_124) ;  /* 0xffffff6000107947 */ /* 0x000fea000383ffff */
.L_x_41:
[----:B------:R-:W-:-:S07]  /*c730*/  MOV R0, UR5 ;  /* 0x0000000500007c02 */ /* 0x000fce0008000f00 */
.L_x_125:
[----:B-1----:R1:W2:Y:S02]  /*c740*/  SYNCS.PHASECHK.TRANS64.TRYWAIT P0, [R0+URZ], R3 ;  /* 0x00000003000075a7 */ /* 0x0022a400080011ff */
[----:B--2---:R-:W-:Y:S05]  /*c750*/  @!P0 NANOSLEEP.SYNCS 0x989680 ;  /* 0x009896800000895d */ /* 0x004fea0003900000 */
[----:B------:R-:W2:Y:S02]  /*c760*/  @!P0 SYNCS.PHASECHK.TRANS64 P0, [R0+URZ], R3 ;  /* 0x00000003000085a7 */ /* 0x000ea400080010ff */
[----:B--2---:R-:W-:Y:S05]  /*c770*/  @!P0 BRA `(.L_x_125) ;  /* 0xfffffffc00f08947 */ /* 0x004fea000383ffff */
[----:B------:R-:W-:Y:S05]  /*c780*/  BRA `(.L_x_126) ;  /* 0xffffff60001c7947 */ /* 0x000fea000383ffff */
.L_x_42:
[----:B------:R-:W-:-:S07]  /*c790*/  MOV R0, UR5 ;  /* 0x0000000500007c02 */ /* 0x000fce0008000f00 */
.L_x_127:
[----:B-1----:R1:W2:Y:S02]  /*c7a0*/  SYNCS.PHASECHK.TRANS64.TRYWAIT P0, [R0+URZ], R3 ;  /* 0x00000003000075a7 */ /* 0x0022a400080011ff */
[----:B--2---:R-:W-:Y:S05]  /*c7b0*/  @!P0 NANOSLEEP.SYNCS 0x989680 ;  /* 0x009896800000895d */ /* 0x004fea0003900000 */
[----:B------:R-:W2:Y:S02]  /*c7c0*/  @!P0 SYNCS.PHASECHK.TRANS64 P0, [R0+URZ], R3 ;  /* 0x00000003000085a7 */ /* 0x000ea400080010ff */
[----:B--2---:R-:W-:Y:S05]  /*c7d0*/  @!P0 BRA `(.L_x_127) ;  /* 0xfffffffc00f08947 */ /* 0x004fea000383ffff */
[----:B------:R-:W-:Y:S05]  /*c7e0*/  BRA `(.L_x_128) ;  /* 0xffffff6000287947 */ /* 0x000fea000383ffff */
.L_x_43:
[----:B------:R-:W-:-:S07]  /*c7f0*/  MOV R0, UR5 ;  /* 0x0000000500007c02 */ /* 0x000fce0008000f00 */
.L_x_129:
[----:B-1----:R1:W2:Y:S02]  /*c800*/  SYNCS.PHASECHK.TRANS64.TRYWAIT P0, [R0+URZ], R3 ;  /* 0x00000003000075a7 */ /* 0x0022a400080011ff */
[----:B--2---:R-:W-:Y:S05]  /*c810*/  @!P0 NANOSLEEP.SYNCS 0x989680 ;  /* 0x009896800000895d */ /* 0x004fea0003900000 */
[----:B------:R-:W2:Y:S02]  /*c820*/  @!P0 SYNCS.PHASECHK.TRANS64 P0, [R0+URZ], R3 ;  /* 0x00000003000085a7 */ /* 0x000ea400080010ff */
[----:B--2---:R-:W-:Y:S05]  /*c830*/  @!P0 BRA `(.L_x_129) ;  /* 0xfffffffc00f08947 */ /* 0x004fea000383ffff */
[----:B------:R-:W-:Y:S05]  /*c840*/  BRA `(.L_x_130) ;  /* 0xffffff6000347947 */ /* 0x000fea000383ffff */
.L_x_44:
[----:B------:R-:W-:-:S07]  /*c850*/  MOV R0, UR5 ;  /* 0x0000000500007c02 */ /* 0x000fce0008000f00 */
.L_x_131:
[----:B-1----:R1:W2:Y:S02]  /*c860*/  SYNCS.PHASECHK.TRANS64.TRYWAIT P0, [R0+URZ], R3 ;  /* 0x00000003000075a7 */ /* 0x0022a400080011ff */
[----:B--2---:R-:W-:Y:S05]  /*c870*/  @!P0 NANOSLEEP.SYNCS 0x989680 ;  /* 0x009896800000895d */ /* 0x004fea0003900000 */
[----:B------:R-:W2:Y:S02]  /*c880*/  @!P0 SYNCS.PHASECHK.TRANS64 P0, [R0+URZ], R3 ;  /* 0x00000003000085a7 */ /* 0x000ea400080010ff */
[----:B--2---:R-:W-:Y:S05]  /*c890*/  @!P0 BRA `(.L_x_131) ;  /* 0xfffffffc00f08947 */ /* 0x004fea000383ffff */
[----:B------:R-:W-:Y:S05]  /*c8a0*/  BRA `(.L_x_132) ;  /* 0xffffff6000407947 */ /* 0x000fea000383ffff */
.L_x_45:
[----:B------:R-:W-:-:S07]  /*c8b0*/  MOV R0, UR5 ;  /* 0x0000000500007c02 */ /* 0x000fce0008000f00 */
.L_x_133:
[----:B-1----:R1:W2:Y:S02]  /*c8c0*/  SYNCS.PHASECHK.TRANS64.TRYWAIT P0, [R0+URZ], R3 ;  /* 0x00000003000075a7 */ /* 0x0022a400080011ff */
[----:B--2---:R-:W-:Y:S05]  /*c8d0*/  @!P0 NANOSLEEP.SYNCS 0x989680 ;  /* 0x009896800000895d */ /* 0x004fea0003900000 */
[----:B------:R-:W2:Y:S02]  /*c8e0*/  @!P0 SYNCS.PHASECHK.TRANS64 P0, [R0+URZ], R3 ;  /* 0x00000003000085a7 */ /* 0x000ea400080010ff */
[----:B--2---:R-:W-:Y:S05]  /*c8f0*/  @!P0 BRA `(.L_x_133) ;  /* 0xfffffffc00f08947 */ /* 0x004fea000383ffff */
[----:B------:R-:W-:Y:S05]  /*c900*/  BRA `(.L_x_134) ;  /* 0xffffff60004c7947 */ /* 0x000fea000383ffff */
.L_x_48:
[----:B--2---:R2:W3:Y:S02]  /*c910*/  SYNCS.PHASECHK.TRANS64.TRYWAIT P0, [R2+URZ+0x110], R4 ;  /* 0x00011004020075a7 */ /* 0x0044e400080011ff */
[----:B---3--:R-:W-:Y:S05]  /*c920*/  @!P0 NANOSLEEP.SYNCS 0x989680 ;  /* 0x009896800000895d */ /* 0x008fea0003900000 */
[----:B------:R-:W3:Y:S02]  /*c930*/  @!P0 SYNCS.PHASECHK.TRANS64 P0, [R2+URZ+0x110], R4 ;  /* 0x00011004020085a7 */ /* 0x000ee400080010ff */
[----:B---3--:R-:W-:Y:S05]  /*c940*/  @!P0 BRA `(.L_x_48) ;  /* 0xfffffffc00f08947 */ /* 0x008fea000383ffff */
[----:B------:R-:W-:Y:S05]  /*c950*/  BRA `(.L_x_135) ;  /* 0xffffff6000a87947 */ /* 0x000fea000383ffff */
.L_x_49:
[----:B------:R-:W-:-:S07]  /*c960*/  MOV R2, UR4 ;  /* 0x0000000400027c02 */ /* 0x000fce0008000f00 */
.L_x_136:
[----:B--2---:R2:W3:Y:S02]  /*c970*/  SYNCS.PHASECHK.TRANS64.TRYWAIT P0, [R2+URZ+0xe0], R5 ;  /* 0x0000e005020075a7 */ /* 0x0044e400080011ff */
[----:B---3--:R-:W-:Y:S05]  /*c980*/  @!P0 NANOSLEEP.SYNCS 0x989680 ;  /* 0x009896800000895d */ /* 0x008fea0003900000 */
[----:B------:R-:W3:Y:S02]  /*c990*/  @!P0 SYNCS.PHASECHK.TRANS64 P0, [R2+URZ+0xe0], R5 ;  /* 0x0000e005020085a7 */ /* 0x000ee400080010ff */
[----:B---3--:R-:W-:Y:S05]  /*c9a0*/  @!P0 BRA `(.L_x_136) ;  /* 0xfffffffc00f08947 */ /* 0x008fea000383ffff */
[----:B------:R-:W-:Y:S05]  /*c9b0*/  BRA `(.L_x_137) ;  /* 0xffffff6000b87947 */ /* 0x000fea000383ffff */
.L_x_50:
[----:B--2---:R2:W3:Y:S02]  /*c9c0*/  SYNCS.PHASECHK.TRANS64.TRYWAIT P1, [R2+URZ+0xd0], R4 ;  /* 0x0000d004020075a7 */ /* 0x0044e400080211ff */
[----:B---3--:R-:W-:Y:S05]  /*c9d0*/  @!P1 NANOSLEEP.SYNCS 0x989680 ;  /* 0x009896800000995d */ /* 0x008fea0003900000 */
[----:B------:R-:W3:Y:S02]  /*c9e0*/  @!P1 SYNCS.PHASECHK.TRANS64 P1, [R2+URZ+0xd0], R4 ;  /* 0x0000d004020095a7 */ /* 0x000ee400080210ff */
[----:B---3--:R-:W-:Y:S05]  /*c9f0*/  @!P1 BRA `(.L_x_50) ;  /* 0xfffffffc00f09947 */ /* 0x008fea000383ffff */
[----:B------:R-:W-:Y:S05]  /*ca00*/  BRA `(.L_x_138) ;  /* 0xffffff6000e87947 */ /* 0x000fea000383ffff */
.L_x_53:
[----:B------:R-:W-:-:S07]  /*ca10*/  MOV R0, UR4 ;  /* 0x0000000400007c02 */ /* 0x000fce0008000f00 */
.L_x_139:
[----:B--2---:R2:W3:Y:S02]  /*ca20*/  SYNCS.PHASECHK.TRANS64.TRYWAIT P0, [R0+URZ+0xe0], R2 ;  /* 0x0000e002000075a7 */ /* 0x0044e400080011ff */
[----:B---3--:R-:W-:Y:S05]  /*ca30*/  @!P0 NANOSLEEP.SYNCS 0x989680 ;  /* 0x009896800000895d */ /* 0x008fea0003900000 */
[----:B------:R-:W3:Y:S02]  /*ca40*/  @!P0 SYNCS.PHASECHK.TRANS64 P0, [R0+URZ+0xe0], R2 ;  /* 0x0000e002000085a7 */ /* 0x000ee400080010ff */
[----:B---3--:R-:W-:Y:S05]  /*ca50*/  @!P0 BRA `(.L_x_139) ;  /* 0xfffffffc00f08947 */ /* 0x008fea000383ffff */
[----:B------:R-:W-:Y:S05]  /*ca60*/  BRA `(.L_x_52) ;  /* 0xffffff64003c7947 */ /* 0x000fea000383ffff */
.L_x_60:
[----:B-1----:R1:W2:Y:S02]  /*ca70*/  SYNCS.PHASECHK.TRANS64.TRYWAIT P1, [R0+URZ+0xd0], R2 ;  /* 0x0000d002000075a7 */ /* 0x0022a400080211ff */
[----:B--2---:R-:W-:Y:S05]  /*ca80*/  @!P1 NANOSLEEP.SYNCS 0x989680 ;  /* 0x009896800000995d */ /* 0x004fea0003900000 */
[----:B------:R-:W2:Y:S02]  /*ca90*/  @!P1 SYNCS.PHASECHK.TRANS64 P1, [R0+URZ+0xd0], R2 ;  /* 0x0000d002000095a7 */ /* 0x000ea400080210ff */
[----:B--2---:R-:W-:Y:S05]  /*caa0*/  @!P1 BRA `(.L_x_60) ;  /* 0xfffffffc00f09947 */ /* 0x004fea000383ffff */
[----:B------:R-:W-:Y:S05]  /*cab0*/  BRA `(.L_x_140) ;  /* 0xffffff6800947947 */ /* 0x000fea000383ffff */
.L_x_61:
[----:B------:R-:W-:-:S07]  /*cac0*/  MOV R2, UR17 ;  /* 0x0000001100027c02 */ /* 0x000fce0008000f00 */
.L_x_141:
[----:B-1----:R1:W2:Y:S02]  /*cad0*/  SYNCS.PHASECHK.TRANS64.TRYWAIT P0, [R2+URZ+0x100], R0 ;  /* 0x00010000020075a7 */ /* 0x0022a400080011ff */
[----:B--2---:R-:W-:Y:S05]  /*cae0*/  @!P0 NANOSLEEP.SYNCS 0x989680 ;  /* 0x009896800000895d */ /* 0x004fea0003900000 */
[----:B------:R-:W2:Y:S02]  /*caf0*/  @!P0 SYNCS.PHASECHK.TRANS64 P0, [R2+URZ+0x100], R0 ;  /* 0x00010000020085a7 */ /* 0x000ea400080010ff */
[----:B--2---:R-:W-:Y:S05]  /*cb00*/  @!P0 BRA `(.L_x_141) ;  /* 0xfffffffc00f08947 */ /* 0x004fea000383ffff */
[----:B------:R-:W-:Y:S05]  /*cb10*/  BRA `(.L_x_142) ;  /* 0xffffff6800c47947 */ /* 0x000fea000383ffff */
.L_x_64:
[----:B------:R-:W-:Y:S07]  /*cb20*/  MOV R0, UR7 ;  /* 0x0000000700007c02 */ /* 0x000fee0008000f00 */
.L_x_143:
[----:B-1----:R1:W2:Y:S02]  /*cb30*/  SYNCS.PHASECHK.TRANS64.TRYWAIT P0, [R0+URZ], R2 ;  /* 0x00000002000075a7 */ /* 0x0022a400080011ff */
[----:B--2---:R-:W-:Y:S05]  /*cb40*/  @!P0 NANOSLEEP.SYNCS 0x989680 ;  /* 0x009896800000895d */ /* 0x004fea0003900000 */
[----:B------:R-:W2:Y:S02]  /*cb50*/  @!P0 SYNCS.PHASECHK.TRANS64 P0, [R0+URZ], R2 ;  /* 0x00000002000085a7 */ /* 0x000ea400080010ff */
[----:B--2---:R-:W-:Y:S05]  /*cb60*/  @!P0 BRA `(.L_x_143) ;  /* 0xfffffffc00f08947 */ /* 0x004fea000383ffff */
[----:B------:R-:W-:Y:S05]  /*cb70*/  BRA `(.L_x_63) ;  /* 0xffffff6800e47947 */ /* 0x000fea000383ffff */
.L_x_67:
[----:B------:R-:W-:-:S07]  /*cb80*/  MOV R0, UR4 ;  /* 0x0000000400007c02 */ /* 0x000fce0008000f00 */
.L_x_144:
[----:B--2---:R2:W3:Y:S02]  /*cb90*/  SYNCS.PHASECHK.TRANS64.TRYWAIT P0, [R0+URZ], R2 ;  /* 0x00000002000075a7 */ /* 0x0044e400080011ff */
[----:B---3--:R-:W-:Y:S05]  /*cba0*/  @!P0 NANOSLEEP.SYNCS 0x989680 ;  /* 0x009896800000895d */ /* 0x008fea0003900000 */
[----:B------:R-:W3:Y:S02]  /*cbb0*/  @!P0 SYNCS.PHASECHK.TRANS64 P0, [R0+URZ], R2 ;  /* 0x00000002000085a7 */ /* 0x000ee400080010ff */
[----:B---3--:R-:W-:Y:S05]  /*cbc0*/  @!P0 BRA `(.L_x_144) ;  /* 0xfffffffc00f08947 */ /* 0x008fea000383ffff */
[----:B------:R-:W-:Y:S05]  /*cbd0*/  BRA `(.L_x_145) ;  /* 0xffffff6c00887947 */ /* 0x000fea000383ffff */
.L_x_68:
[----:B------:R-:W-:-:S07]  /*cbe0*/  MOV R0, UR4 ;  /* 0x0000000400007c02 */ /* 0x000fce0008000f00 */
.L_x_146:
[----:B--2---:R2:W3:Y:S02]  /*cbf0*/  SYNCS.PHASECHK.TRANS64.TRYWAIT P0, [R0+URZ], R2 ;  /* 0x00000002000075a7 */ /* 0x0044e400080011ff */
[----:B---3--:R-:W-:Y:S05]  /*cc00*/  @!P0 NANOSLEEP.SYNCS 0x989680 ;  /* 0x009896800000895d */ /* 0x008fea0003900000 */
[----:B------:R-:W3:Y:S02]  /*cc10*/  @!P0 SYNCS.PHASECHK.TRANS64 P0, [R0+URZ], R2 ;  /* 0x00000002000085a7 */ /* 0x000ee400080010ff */
[----:B---3--:R-:W-:Y:S05]  /*cc20*/  @!P0 BRA `(.L_x_146) ;  /* 0xfffffffc00f08947 */ /* 0x008fea000383ffff */
[----:B------:R-:W-:Y:S05]  /*cc30*/  BRA `(.L_x_147) ;  /* 0xffffff6c00947947 */ /* 0x000fea000383ffff */
.L_x_73:
[----:B--2---:R2:W4:Y:S02]  /*cc40*/  SYNCS.PHASECHK.TRANS64.TRYWAIT P0, [R3+URZ+0xd0], R0 ;  /* 0x0000d000030075a7 */ /* 0x00452400080011ff */
[----:B----4-:R-:W-:Y:S05]  /*cc50*/  @!P0 NANOSLEEP.SYNCS 0x989680 ;  /* 0x009896800000895d */ /* 0x010fea0003900000 */
[----:B------:R-:W4:Y:S02]  /*cc60*/  @!P0 SYNCS.PHASECHK.TRANS64 P0, [R3+URZ+0xd0], R0 ;  /* 0x0000d000030085a7 */ /* 0x000f2400080010ff */
[----:B----4-:R-:W-:Y:S05]  /*cc70*/  @!P0 BRA `(.L_x_73) ;  /* 0xfffffffc00f08947 */ /* 0x010fea000383ffff */
[----:B------:R-:W-:Y:S05]  /*cc80*/  BRA `(.L_x_148) ;  /* 0xffffff7000b47947 */ /* 0x000fea000383ffff */
.L_x_76:
[----:B-1----:R-:W-:Y:S07]  /*cc90*/  MOV R0, UR6 ;  /* 0x0000000600007c02 */ /* 0x002fee0008000f00 */
.L_x_149:
[----:B-1----:R1:W2:Y:S02]  /*cca0*/  SYNCS.PHASECHK.TRANS64.TRYWAIT P1, [R0+URZ+0xc8], R2 ;  /* 0x0000c802000075a7 */ /* 0x0022a400080211ff */
[----:B--2---:R-:W-:Y:S05]  /*ccb0*/  @!P1 NANOSLEEP.SYNCS 0x989680 ;  /* 0x009896800000995d */ /* 0x004fea0003900000 */
[----:B------:R-:W2:Y:S02]  /*ccc0*/  @!P1 SYNCS.PHASECHK.TRANS64 P1, [R0+URZ+0xc8], R2 ;  /* 0x0000c802000095a7 */ /* 0x000ea400080210ff */
[----:B--2---:R-:W-:Y:S05]  /*ccd0*/  @!P1 BRA `(.L_x_149) ;  /* 0xfffffffc00f09947 */ /* 0x004fea000383ffff */
[----:B------:R-:W-:Y:S05]  /*cce0*/  BRA `(.L_x_75) ;  /* 0xffffff7800247947 */ /* 0x000fea000383ffff */
.L_x_79:
[----:B------:R-:W-:Y:S07]  /*ccf0*/  MOV R2, UR5 ;  /* 0x0000000500027c02 */ /* 0x000fee0008000f00 */
.L_x_150:
[----:B-1----:R1:W2:Y:S02]  /*cd00*/  SYNCS.PHASECHK.TRANS64.TRYWAIT P2, [R2+URZ+0xb0], R0 ;  /* 0x0000b000020075a7 */ /* 0x0022a400080411ff */
[----:B--2---:R-:W-:Y:S05]  /*cd10*/  @!P2 NANOSLEEP.SYNCS 0x989680 ;  /* 0x009896800000a95d */ /* 0x004fea0003900000 */
[----:B------:R-:W2:Y:S02]  /*cd20*/  @!P2 SYNCS.PHASECHK.TRANS64 P2, [R2+URZ+0xb0], R0 ;  /* 0x0000b0000200a5a7 */ /* 0x000ea400080410ff */
[----:B--2---:R-:W-:Y:S05]  /*cd30*/  @!P2 BRA `(.L_x_150) ;  /* 0xfffffffc00f0a947 */ /* 0x004fea000383ffff */
[----:B------:R-:W-:Y:S05]  /*cd40*/  BRA `(.L_x_151) ;  /* 0xffffff7800907947 */ /* 0x000fea000383ffff */
.L_x_81:
[----:B------:R-:W-:-:S07]  /*cd50*/  MOV R0, UR4 ;  /* 0x0000000400007c02 */ /* 0x000fce0008000f00 */
.L_x_152:
[----:B-1----:R1:W4:Y:S02]  /*cd60*/  SYNCS.PHASECHK.TRANS64.TRYWAIT P0, [R0+URZ], R2 ;  /* 0x00000002000075a7 */ /* 0x00232400080011ff */
[----:B----4-:R-:W-:Y:S05]  /*cd70*/  @!P0 NANOSLEEP.SYNCS 0x989680 ;  /* 0x009896800000895d */ /* 0x010fea0003900000 */
[----:B------:R-:W4:Y:S02]  /*cd80*/  @!P0 SYNCS.PHASECHK.TRANS64 P0, [R0+URZ], R2 ;  /* 0x00000002000085a7 */ /* 0x000f2400080010ff */
[----:B----4-:R-:W-:Y:S05]  /*cd90*/  @!P0 BRA `(.L_x_152) ;  /* 0xfffffffc00f08947 */ /* 0x010fea000383ffff */
[----:B------:R-:W-:Y:S05]  /*cda0*/  BRA `(.L_x_153) ;  /* 0xffffff7c00887947 */ /* 0x000fea000383ffff */
.L_x_83:
[----:B------:R-:W-:Y:S07]  /*cdb0*/  MOV R0, UR4 ;  /* 0x0000000400007c02 */ /* 0x000fee0008000f00 */
.L_x_154:
[----:B-1----:R1:W2:Y:S02]  /*cdc0*/  SYNCS.PHASECHK.TRANS64.TRYWAIT P0, [R0+URZ+0xd0], R3 ;  /* 0x0000d003000075a7 */ /* 0x0022a400080011ff */
[----:B--2---:R-:W-:Y:S05]  /*cdd0*/  @!P0 NANOSLEEP.SYNCS 0x989680 ;  /* 0x009896800000895d */ /* 0x004fea0003900000 */
[----:B------:R-:W2:Y:S02]  /*cde0*/  @!P0 SYNCS.PHASECHK.TRANS64 P0, [R0+URZ+0xd0], R3 ;  /* 0x0000d003000085a7 */ /* 0x000ea400080010ff */
[----:B--2---:R-:W-:Y:S05]  /*cdf0*/  @!P0 BRA `(.L_x_154) ;  /* 0xfffffffc00f08947 */ /* 0x004fea000383ffff */
[----:B------:R-:W-:Y:S05]  /*ce00*/  BRA `(.L_x_155) ;  /* 0xffffff8000207947 */ /* 0x000fea000383ffff */
.L_x_93:
[----:B-1----:R1:W4:Y:S02]  /*ce10*/  SYNCS.PHASECHK.TRANS64.TRYWAIT P0, [R8+URZ+0xa0], R6 ;  /* 0x0000a006080075a7 */ /* 0x00232400080011ff */
[----:B----4-:R-:W-:Y:S05]  /*ce20*/  @!P0 NANOSLEEP.SYNCS 0x989680 ;  /* 0x009896800000895d */ /* 0x010fea0003900000 */
[----:B------:R-:W4:Y:S02]  /*ce30*/  @!P0 SYNCS.PHASECHK.TRANS64 P0, [R8+URZ+0xa0], R6 ;  /* 0x0000a006080085a7 */ /* 0x000f2400080010ff */
[----:B----4-:R-:W-:Y:S05]  /*ce40*/  @!P0 BRA `(.L_x_93) ;  /* 0xfffffffc00f08947 */ /* 0x010fea000383ffff */
[----:B------:R-:W-:Y:S05]  /*ce50*/  BRA `(.L_x_92) ;  /* 0xffffff94003c7947 */ /* 0x000fea000383ffff */
.L_x_95:
[----:B-1----:R1:W4:Y:S02]  /*ce60*/  SYNCS.PHASECHK.TRANS64.TRYWAIT P1, [R5+URZ+0xf0], R7 ;  /* 0x0000f007050075a7 */ /* 0x00232400080211ff */
[----:B----4-:R-:W-:Y:S05]  /*ce70*/  @!P1 NANOSLEEP.SYNCS 0x989680 ;  /* 0x009896800000995d */ /* 0x010fea0003900000 */
[----:B------:R-:W4:Y:S02]  /*ce80*/  @!P1 SYNCS.PHASECHK.TRANS64 P1, [R5+URZ+0xf0], R7 ;  /* 0x0000f007050095a7 */ /* 0x000f2400080210ff */
[----:B----4-:R-:W-:Y:S05]  /*ce90*/  @!P1 BRA `(.L_x_95) ;  /* 0xfffffffc00f09947 */ /* 0x010fea000383ffff */
[----:B------:R-:W-:Y:S05]  /*cea0*/  BRA `(.L_x_94) ;  /* 0xffffff9c008c7947 */ /* 0x000fea000383ffff */
        .weak           $__internal_0_$__cuda_sm10x_tcgen05_guardrail_trap_col_being_dealloced_not_returned_by_alloc
        .type           $__internal_0_$__cuda_sm10x_tcgen05_guardrail_trap_col_being_dealloced_not_returned_by_alloc,@function
        .size           $__internal_0_$__cuda_sm10x_tcgen05_guardrail_trap_col_being_dealloced_not_returned_by_alloc,($__internal_1_$__cuda_sm10x_tcgen05_guardrail_trap_phase_invalid_during_alloc - $__internal_0_$__cuda_sm10x_tcgen05_guardrail_trap_col_being_dealloced_not_returned_by_alloc)
$__internal_0_$__cuda_sm10x_tcgen05_guardrail_trap_col_being_dealloced_not_returned_by_alloc:
[----:B------:R-:W-:Y:S05]  /*ceb0*/  BPT.TRAP 0x1 ;  /* 0x000000040000795c */ /* 0x000fea0000300000 */
[----:B------:R-:W-:-:S04]  /*cec0*/  HFMA2 R3, -RZ, RZ, 0, 0 ;  /* 0x00000000ff037431 */ /* 0x000fc800000001ff */
[----:B------:R-:W-:Y:S05]  /*ced0*/  RET.REL.NODEC R2 `(_ZN7cutlass13device_kernelINS_4gemm6kernel13GemmUniversalIN4cute5tupleIJiiiiEEENS1_10collective13CollectiveMmaINS1_35MainloopSm100TmaUmmaWarpSpecializedILi10ELi2ELi2ENS5_IJNS4_1CILi1EEESB_SB_EEEEENS5_IJNSA_ILi128EEENSA_ILi224EEENSA_ILi16EEEEEENS_10bfloat16_tENS5_IJlSB_lEEESI_SJ_NS4_8TiledMMAINS4_8MMA_AtomIJNS4_20SM100_MMA_F16BF16_SSISI_SI_fLi128ELi224ELNS4_4UMMA5MajorE0ELSO_0ELNSN_7ScaleInE0ELSP_0EEEEEENS4_6LayoutISC_NS5_IJNSA_ILi0EEEST_ST_EEEEENS5_IJNS4_10UnderscoreESW_SW_EEEEENS4_13SM90_TMA_LOADENS4_14ComposedLayoutINS4_7SwizzleILi1ELi4ELi3EEENS4_18smem_ptr_flag_bitsILi16EEENSS_INS5_IJNSA_ILi8EEESG_EEENS5_IJSG_SB_EEEEEEEvNS4_8identityESZ_S19_vS1A_EENS_8epilogue10collective18CollectiveEpilogueINS1C_23Sm100TmaWarpSpecializedILi2ELi1ELi224ELb1ELb0EEEJSH_NS5_IJNSS_ISE_SB_EENSS_ISF_SB_EEEEESI_SJ_SI_SJ_NS1C_6fusion15FusionCallbacksIS1G_NS1K_17LinearCombinationISI_fSI_fLNS_15FloatRoundStyleE2EEESH_S1J_JEEENS4_5SM1004TMEM4LOAD26SM100_TMEM_LOAD_32dp32b32xESZ_NS10_INS11_ILi2ELi4ELi3EEES14_NSS_INS5_IJS15_NSA_ILi32EEEEEENS5_IJS1V_SB_EEEEEEENS4_39AutoVectorizingCopyWithAssumedAlignmentILi128EEENS4_14SM90_TMA_STOREES1Z_S21_S21_EEEvvEEEEvNT_6ParamsE) ;  /* 0xffffff3002487950 */ /* 0x000fea0003c3ffff */
        .weak           $__internal_1_$__cuda_sm10x_tcgen05_guardrail_trap_phase_invalid_during_alloc
        .type           $__internal_1_$__cuda_sm10x_tcgen05_guardrail_trap_phase_invalid_during_alloc,@function
        .size           $__internal_1_$__cuda_sm10x_tcgen05_guardrail_trap_phase_invalid_during_alloc,($__internal_2_$__cuda_sm10x_tcgen05_guardrail_trap_unallocated_columns_being_dealloced - $__internal_1_$__cuda_sm10x_tcgen05_guardrail_trap_phase_invalid_during_alloc)
$__internal_1_$__cuda_sm10x_tcgen05_guardrail_trap_phase_invalid_during_alloc:
[----:B------:R-:W-:Y:S05]  /*cee0*/  BPT.TRAP 0x1 ;  /* 0x000000040000795c */ /* 0x000fea0000300000 */
[----:B------:R-:W-:-:S04]  /*cef0*/  MOV R3, 0x0 ;  /* 0x0000000000037802 */ /* 0x000fc80000000f00 */
[----:B------:R-:W-:Y:S05]  /*cf00*/  RET.REL.NODEC R2 `(_ZN7cutlass13device_kernelINS_4gemm6kernel13GemmUniversalIN4cute5tupleIJiiiiEEENS1_10collective13CollectiveMmaINS1_35MainloopSm100TmaUmmaWarpSpecializedILi10ELi2ELi2ENS5_IJNS4_1CILi1EEESB_SB_EEEEENS5_IJNSA_ILi128EEENSA_ILi224EEENSA_ILi16EEEEEENS_10bfloat16_tENS5_IJlSB_lEEESI_SJ_NS4_8TiledMMAINS4_8MMA_AtomIJNS4_20SM100_MMA_F16BF16_SSISI_SI_fLi128ELi224ELNS4_4UMMA5MajorE0ELSO_0ELNSN_7ScaleInE0ELSP_0EEEEEENS4_6LayoutISC_NS5_IJNSA_ILi0EEEST_ST_EEEEENS5_IJNS4_10UnderscoreESW_SW_EEEEENS4_13SM90_TMA_LOADENS4_14ComposedLayoutINS4_7SwizzleILi1ELi4ELi3EEENS4_18smem_ptr_flag_bitsILi16EEENSS_INS5_IJNSA_ILi8EEESG_EEENS5_IJSG_SB_EEEEEEEvNS4_8identityESZ_S19_vS1A_EENS_8epilogue10collective18CollectiveEpilogueINS1C_23Sm100TmaWarpSpecializedILi2ELi1ELi224ELb1ELb0EEEJSH_NS5_IJNSS_ISE_SB_EENSS_ISF_SB_EEEEESI_SJ_SI_SJ_NS1C_6fusion15FusionCallbacksIS1G_NS1K_17LinearCombinationISI_fSI_fLNS_15FloatRoundStyleE2EEESH_S1J_JEEENS4_5SM1004TMEM4LOAD26SM100_TMEM_LOAD_32dp32b32xESZ_NS10_INS11_ILi2ELi4ELi3EEES14_NSS_INS5_IJS15_NSA_ILi32EEEEEENS5_IJS1V_SB_EEEEEEENS4_39AutoVectorizingCopyWithAssumedAlignmentILi128EEENS4_14SM90_TMA_STOREES1Z_S21_S21_EEEvvEEEEvNT_6ParamsE) ;  /* 0xffffff30023c7950 */ /* 0x000fea0003c3ffff */
        .weak           $__internal_2_$__cuda_sm10x_tcgen05_guardrail_trap_unallocated_columns_being_dealloced
        .type           $__internal_2_$__cuda_sm10x_tcgen05_guardrail_trap_unallocated_columns_being_dealloced,@function
        .size           $__internal_2_$__cuda_sm10x_tcgen05_guardrail_trap_unallocated_columns_being_dealloced,(.L_x_157 - $__internal_2_$__cuda_sm10x_tcgen05_guardrail_trap_unallocated_columns_being_dealloced)
$__internal_2_$__cuda_sm10x_tcgen05_guardrail_trap_unallocated_columns_being_dealloced:
[----:B------:R-:W-:Y:S05]  /*cf10*/  BPT.TRAP 0x1 ;  /* 0x000000040000795c */ /* 0x000fea0000300000 */
[----:B------:R-:W-:-:S04]  /*cf20*/  HFMA2 R3, -RZ, RZ, 0, 0 ;  /* 0x00000000ff037431 */ /* 0x000fc800000001ff */
[----:B------:R-:W-:Y:S05]  /*cf30*/  RET.REL.NODEC R2 `(_ZN7cutlass13device_kernelINS_4gemm6kernel13GemmUniversalIN4cute5tupleIJiiiiEEENS1_10collective13CollectiveMmaINS1_35MainloopSm100TmaUmmaWarpSpecializedILi10ELi2ELi2ENS5_IJNS4_1CILi1EEESB_SB_EEEEENS5_IJNSA_ILi128EEENSA_ILi224EEENSA_ILi16EEEEEENS_10bfloat16_tENS5_IJlSB_lEEESI_SJ_NS4_8TiledMMAINS4_8MMA_AtomIJNS4_20SM100_MMA_F16BF16_SSISI_SI_fLi128ELi224ELNS4_4UMMA5MajorE0ELSO_0ELNSN_7ScaleInE0ELSP_0EEEEEENS4_6LayoutISC_NS5_IJNSA_ILi0EEEST_ST_EEEEENS5_IJNS4_10UnderscoreESW_SW_EEEEENS4_13SM90_TMA_LOADENS4_14ComposedLayoutINS4_7SwizzleILi1ELi4ELi3EEENS4_18smem_ptr_flag_bitsILi16EEENSS_INS5_IJNSA_ILi8EEESG_EEENS5_IJSG_SB_EEEEEEEvNS4_8identityESZ_S19_vS1A_EENS_8epilogue10collective18CollectiveEpilogueINS1C_23Sm100TmaWarpSpecializedILi2ELi1ELi224ELb1ELb0EEEJSH_NS5_IJNSS_ISE_SB_EENSS_ISF_SB_EEEEESI_SJ_SI_SJ_NS1C_6fusion15FusionCallbacksIS1G_NS1K_17LinearCombinationISI_fSI_fLNS_15FloatRoundStyleE2EEESH_S1J_JEEENS4_5SM1004TMEM4LOAD26SM100_TMEM_LOAD_32dp32b32xESZ_NS10_INS11_ILi2ELi4ELi3EEES14_NSS_INS5_IJS15_NSA_ILi32EEEEEENS5_IJS1V_SB_EEEEEEENS4_39AutoVectorizingCopyWithAssumedAlignmentILi128EEENS4_14SM90_TMA_STOREES1Z_S21_S21_EEEvvEEEEvNT_6ParamsE) ;  /* 0xffffff3002307950 */ /* 0x000fea0003c3ffff */
.L_x_156:
[----:B------:R-:W-:-:S00]  /*cf40*/  BRA `(.L_x_156) ;  /* 0xfffffffc00fc7947 */ /* 0x000fc0000383ffff */
[----:B------:R-:W-:-:S00]  /*cf50*/  NOP ;  /* 0x0000000000007918 */ /* 0x000fc00000000000 */
        /* <DEDUP_REMOVED lines=10> */
.L_x_157:


//--------------------- .nv.global.init           --------------------------
	.section	.nv.global.init,"aw",@progbits
.nv.global.init:
	.type		$str$27,@object
	.size		$str$27,($str$28 - $str$27)
$str$27:
        /*0000*/ 	.byte	0x28, 0x61, 0x64, 0x64, 0x72, 0x65, 0x73, 0x73, 0x20, 0x26, 0x20, 0x6d, 0x61, 0x73, 0x6b, 0x29
        /*0010*/ 	.byte	0x20, 0x3d, 0x3d, 0x20, 0x30, 0x00
	.type		$str$28,@object
	.size		$str$28,($str$26 - $str$28)
$str$28:
        /*0016*/ 	.byte	0x2f, 0x74, 0x6d, 0x70, 0x2f, 0x63, 0x75, 0x74, 0x6c, 0x61, 0x73, 0x73, 0x5f, 0x73, 0x77, 0x65
        /*0026*/ 	.byte	0x65, 0x70, 0x5f, 0x73, 0x72, 0x63, 0x2f, 0x69, 0x6e, 0x63, 0x6c, 0x75, 0x64, 0x65, 0x2f, 0x63
        /*0036*/ 	.byte	0x75, 0x74, 0x65, 0x2f, 0x70, 0x6f, 0x69, 0x6e, 0x74, 0x65, 0x72, 0x5f, 0x66, 0x6c, 0x61, 0x67
        /*0046*/ 	.byte	0x67, 0x65, 0x64, 0x2e, 0x68, 0x70, 0x70, 0x00
	.type		$str$26,@object
	.size		$str$26,($str$25 - $str$26)
$str$26:
        /*004e*/ 	.byte	0x2f, 0x74, 0x6d, 0x70, 0x2f, 0x63, 0x75, 0x74, 0x6c, 0x61, 0x73, 0x73, 0x5f, 0x73, 0x77, 0x65
        /*005e*/ 	.byte	0x65, 0x70, 0x5f, 0x73, 0x72, 0x63, 0x2f, 0x69, 0x6e, 0x63, 0x6c, 0x75, 0x64, 0x65, 0x2f, 0x63
        /*006e*/ 	.byte	0x75, 0x74, 0x65, 0x2f, 0x61, 0x74, 0x6f, 0x6d, 0x2f, 0x63, 0x6f, 0x70, 0x79, 0x5f, 0x74, 0x72
        /*007e*/ 	.byte	0x61, 0x69, 0x74, 0x73, 0x5f, 0x73, 0x6d, 0x31, 0x30, 0x30, 0x2e, 0x68, 0x70, 0x70, 0x00
	.type		$str$25,@object
	.size		$str$25,(__unnamed_1 - $str$25)
$str$25:
        /*008d*/ 	.byte	0x28, 0x28, 0x75, 0x69, 0x6e, 0x74, 0x33, 0x32, 0x5f, 0x74, 0x28, 0x74, 0x68, 0x72, 0x65, 0x61
        /*009d*/ 	.byte	0x64, 0x49, 0x64, 0x78, 0x2e, 0x78, 0x29, 0x20, 0x2f, 0x20, 0x33, 0x32, 0x29, 0x20, 0x25, 0x20
        /*00ad*/ 	.byte	0x34, 0x29, 0x20, 0x3d, 0x3d, 0x20, 0x28, 0x28, 0x28, 0x74, 0x6d, 0x65, 0x6d, 0x5f, 0x61, 0x64
        /*00bd*/ 	.byte	0x64, 0x72, 0x20, 0x3e, 0x3e, 0x20, 0x31, 0x36, 0x29, 0x20, 0x2f, 0x20, 0x33, 0x32, 0x29, 0x20
        /*00cd*/ 	.byte	0x25, 0x20, 0x34, 0x29, 0x00
	.type		__unnamed_1,@object
	.size		__unnamed_1,(__unnamed_2 - __unnamed_1)
__unnamed_1:
        /* <DEDUP_REMOVED lines=25> */
        /*0262*/ 	.byte	0x3a, 0x43, 0x3c, 0x32, 0x38, 0x36, 0x37, 0x32, 0x3e, 0x3e, 0x3e, 0x3e, 0x5d, 0x00
	.type		__unnamed_2,@object
	.size		__unnamed_2,(.L_2 - __unnamed_2)
__unnamed_2:
        /* <DEDUP_REMOVED lines=42> */
        /*0510*/ 	.byte	0x3e, 0x3e, 0x5d, 0x00
.L_2:


//--------------------- .nv.shared._ZN7cutlass13device_kernelINS_4gemm6kernel13GemmUniversalIN4cute5tupleIJiiiiEEENS1_10collective13CollectiveMmaINS1_35MainloopSm100TmaUmmaWarpSpecializedILi10ELi2ELi2ENS5_IJNS4_1CILi1EEESB_SB_EEEEENS5_IJNSA_ILi128EEENSA_ILi224EEENSA_ILi16EEEEEENS_10bfloat16_tENS5_IJlSB_lEEESI_SJ_NS4_8TiledMMAINS4_8MMA_AtomIJNS4_20SM100_MMA_F16BF16_SSISI_SI_fLi128ELi224ELNS4_4UMMA5MajorE0ELSO_0ELNSN_7ScaleInE0ELSP_0EEEEEENS4_6LayoutISC_NS5_IJNSA_ILi0EEEST_ST_EEEEENS5_IJNS4_10UnderscoreESW_SW_EEEEENS4_13SM90_TMA_LOADENS4_14ComposedLayoutINS4_7SwizzleILi1ELi4ELi3EEENS4_18smem_ptr_flag_bitsILi16EEENSS_INS5_IJNSA_ILi8EEESG_EEENS5_IJSG_SB_EEEEEEEvNS4_8identityESZ_S19_vS1A_EENS_8epilogue10collective18CollectiveEpilogueINS1C_23Sm100TmaWarpSpecializedILi2ELi1ELi224ELb1ELb0EEEJSH_NS5_IJNSS_ISE_SB_EENSS_ISF_SB_EEEEESI_SJ_SI_SJ_NS1C_6fusion15FusionCallbacksIS1G_NS1K_17LinearCombinationISI_fSI_fLNS_15FloatRoundStyleE2EEESH_S1J_JEEENS4_5SM1004TMEM4LOAD26SM100_TMEM_LOAD_32dp32b32xESZ_NS10_INS11_ILi2ELi4ELi3EEES14_NSS_INS5_IJS15_NSA_ILi32EEEEEENS5_IJS1V_SB_EEEEEEENS4_39AutoVectorizingCopyWithAssumedAlignmentILi128EEENS4_14SM90_TMA_STOREES1Z_S21_S21_EEEvvEEEEvNT_6ParamsE --------------------------
	.section	.nv.shared._ZN7cutlass13device_kernelINS_4gemm6kernel13GemmUniversalIN4cute5tupleIJiiiiEEENS1_10collective13CollectiveMmaINS1_35MainloopSm100TmaUmmaWarpSpecializedILi10ELi2ELi2ENS5_IJNS4_1CILi1EEESB_SB_EEEEENS5_IJNSA_ILi128EEENSA_ILi224EEENSA_ILi16EEEEEENS_10bfloat16_tENS5_IJlSB_lEEESI_SJ_NS4_8TiledMMAINS4_8MMA_AtomIJNS4_20SM100_MMA_F16BF16_SSISI_SI_fLi128ELi224ELNS4_4UMMA5MajorE0ELSO_0ELNSN_7ScaleInE0ELSP_0EEEEEENS4_6LayoutISC_NS5_IJNSA_ILi0EEEST_ST_EEEEENS5_IJNS4_10UnderscoreESW_SW_EEEEENS4_13SM90_TMA_LOADENS4_14ComposedLayoutINS4_7SwizzleILi1ELi4ELi3EEENS4_18smem_ptr_flag_bitsILi16EEENSS_INS5_IJNSA_ILi8EEESG_EEENS5_IJSG_SB_EEEEEEEvNS4_8identityESZ_S19_vS1A_EENS_8epilogue10collective18CollectiveEpilogueINS1C_23Sm100TmaWarpSpecializedILi2ELi1ELi224ELb1ELb0EEEJSH_NS5_IJNSS_ISE_SB_EENSS_ISF_SB_EEEEESI_SJ_SI_SJ_NS1C_6fusion15FusionCallbacksIS1G_NS1K_17LinearCombinationISI_fSI_fLNS_15FloatRoundStyleE2EEESH_S1J_JEEENS4_5SM1004TMEM4LOAD26SM100_TMEM_LOAD_32dp32b32xESZ_NS10_INS11_ILi2ELi4ELi3EEES14_NSS_INS5_IJS15_NSA_ILi32EEEEEENS5_IJS1V_SB_EEEEEEENS4_39AutoVectorizingCopyWithAssumedAlignmentILi128EEENS4_14SM90_TMA_STOREES1Z_S21_S21_EEEvvEEEEvNT_6ParamsE,"aw",@nobits
	.sectionflags	@""
	.align	16
	.zero		1024


//--------------------- .nv.shared.reserved.0     --------------------------
	.section	.nv.shared.reserved.0,"aw",@nobits
	.weak		__nv_reservedSMEM_offset_0_alias
	.size		__nv_reservedSMEM_offset_0_alias, 0, 64
	.other		__nv_reservedSMEM_offset_0_alias,@"STO_CUDA_RESERVED_SHARED STV_DEFAULT"
__nv_reservedSMEM_offset_0_alias:
	.zero		0
.nv.shared.reserved.0:
	.zero		64
	.weak		__nv_reservedSMEM_tcgen05_partition
	.type		__nv_reservedSMEM_tcgen05_partition,@object
	.size		__nv_reservedSMEM_tcgen05_partition,(.L_0 - __nv_reservedSMEM_tcgen05_partition)
__nv_reservedSMEM_tcgen05_partition:
	.zero		32
.L_0:


//--------------------- .nv.global                --------------------------
	.section	.nv.global,"aw",@nobits
.nv.global:
	.type		_ZN39_INTERNAL_eba5bb68_4_k_cu_6abc8449_77374cute1_E,@object
	.size		_ZN39_INTERNAL_eba5bb68_4_k_cu_6abc8449_77374cute1_E,(_ZN39_INTERNAL_eba5bb68_4_k_cu_6abc8449_77374cuda3std3__45__cpo6cbeginE - _ZN39_INTERNAL_eba5bb68_4_k_cu_6abc8449_77374cute1_E)
_ZN39_INTERNAL_eba5bb68_4_k_cu_6abc8449_77374cute1_E:
	.zero		1
	.type		_ZN39_INTERNAL_eba5bb68_4_k_cu_6abc8449_77374cuda3std3__45__cpo6cbeginE,@object
	.size		_ZN39_INTERNAL_eba5bb68_4_k_cu_6abc8449_77374cuda3std3__45__cpo6cbeginE,(_ZN39_INTERNAL_eba5bb68_4_k_cu_6abc8449_77374cuda3std3__48in_placeE - _ZN39_INTERNAL_eba5bb68_4_k_cu_6abc8449_77374cuda3std3__45__cpo6cbeginE)
_ZN39_INTERNAL_eba5bb68_4_k_cu_6abc8449_77374cuda3std3__45__cpo6cbeginE:
	.zero		1
	.type		_ZN39_INTERNAL_eba5bb68_4_k_cu_6abc8449_77374cuda3std3__48in_placeE,@object
	.size		_ZN39_INTERNAL_eba5bb68_4_k_cu_6abc8449_77374cuda3std3__48in_placeE,(_ZN39_INTERNAL_eba5bb68_4_k_cu_6abc8449_77374cuda3std6ranges3__45__cpo9iter_moveE - _ZN39_INTERNAL_eba5bb68_4_k_cu_6abc8449_77374cuda3std3__48in_placeE)
_ZN39_INTERNAL_eba5bb68_4_k_cu_6abc8449_77374cuda3std3__48in_placeE:
	.zero		1
	.type		_ZN39_INTERNAL_eba5bb68_4_k_cu_6abc8449_77374cuda3std6ranges3__45__cpo9iter_moveE,@object
	.size		_ZN39_INTERNAL_eba5bb68_4_k_cu_6abc8449_77374cuda3std6ranges3__45__cpo9iter_moveE,(_ZN39_INTERNAL_eba5bb68_4_k_cu_6abc8449_77374cuda3std3__45__cpo5beginE - _ZN39_INTERNAL_eba5bb68_4_k_cu_6abc8449_77374cuda3std6ranges3__45__cpo9iter_moveE)
_ZN39_INTERNAL_eba5bb68_4_k_cu_6abc8449_77374cuda3std6ranges3__45__cpo9iter_moveE:
	.zero		1
	.type		_ZN39_INTERNAL_eba5bb68_4_k_cu_6abc8449_77374cuda3std3__45__cpo5beginE,@object
	.size		_ZN39_INTERNAL_eba5bb68_4_k_cu_6abc8449_77374cuda3std3__45__cpo5beginE,(_ZN39_INTERNAL_eba5bb68_4_k_cu_6abc8449_77374cuda3std3__441_GLOBAL__N__eba5bb68_4_k_cu_6abc8449_77376ignoreE - _ZN39_INTERNAL_eba5bb68_4_k_cu_6abc8449_77374cuda3std3__45__cpo5beginE)
_ZN39_INTERNAL_eba5bb68_4_k_cu_6abc8449_77374cuda3std3__45__cpo5beginE:
	.zero		1
	.type		_ZN39_INTERNAL_eba5bb68_4_k_cu_6abc8449_77374cuda3std3__441_GLOBAL__N__eba5bb68_4_k_cu_6abc8449_77376ignoreE,@object
	.size		_ZN39_INTERNAL_eba5bb68_4_k_cu_6abc8449_77374cuda3std3__441_GLOBAL__N__eba5bb68_4_k_cu_6abc8449_77376ignoreE,(_ZN39_INTERNAL_eba5bb68_4_k_cu_6abc8449_77374cute7productE - _ZN39_INTERNAL_eba5bb68_4_k_cu_6abc8449_77374cuda3std3__441_GLOBAL__N__eba5bb68_4_k_cu_6abc8449_77376ignoreE)
_ZN39_INTERNAL_eba5bb68_4_k_cu_6abc8449_77374cuda3std3__441_GLOBAL__N__eba5bb68_4_k_cu_6abc8449_77376ignoreE:
	.zero		1
	.type		_ZN39_INTERNAL_eba5bb68_4_k_cu_6abc8449_77374cute7productE,@object
	.size		_ZN39_INTERNAL_eba5bb68_4_k_cu_6abc8449_77374cute7productE,(_ZN39_INTERNAL_eba5bb68_4_k_cu_6abc8449_77374cuda3std3__45__cpo3endE - _ZN39_INTERNAL_eba5bb68_4_k_cu_6abc8449_77374cute7productE)
_ZN39_INTERNAL_eba5bb68_4_k_cu_6abc8449_77374cute7productE:
	.zero		1
	.type		_ZN39_INTERNAL_eba5bb68_4_k_cu_6abc8449_77374cuda3std3__45__cpo3endE,@object
	.size		_ZN39_INTERNAL_eba5bb68_4_k_cu_6abc8449_77374cuda3std3__45__cpo3endE,(_ZN39_INTERNAL_eba5bb68_4_k_cu_6abc8449_77374cuda3std3__419piecewise_constructE - _ZN39_INTERNAL_eba5bb68_4_k_cu_6abc8449_77374cuda3std3__45__cpo3endE)
_ZN39_INTERNAL_eba5bb68_4_k_cu_6abc8449_77374cuda3std3__45__cpo3endE:
	.zero		1
	.type		_ZN39_INTERNAL_eba5bb68_4_k_cu_6abc8449_77374cuda3std3__419piecewise_constructE,@object
	.size		_ZN39_INTERNAL_eba5bb68_4_k_cu_6abc8449_77374cuda3std3__419piecewise_constructE,(_ZN39_INTERNAL_eba5bb68_4_k_cu_6abc8449_77374cuda3std3__45__cpo4cendE - _ZN39_INTERNAL_eba5bb68_4_k_cu_6abc8449_77374cuda3std3__419piecewise_constructE)
_ZN39_INTERNAL_eba5bb68_4_k_cu_6abc8449_77374cuda3std3__419piecewise_constructE:
	.zero		1
	.type		_ZN39_INTERNAL_eba5bb68_4_k_cu_6abc8449_77374cuda3std3__45__cpo4cendE,@object
	.size		_ZN39_INTERNAL_eba5bb68_4_k_cu_6abc8449_77374cuda3std3__45__cpo4cendE,(_ZN39_INTERNAL_eba5bb68_4_k_cu_6abc8449_77374cuda3std6ranges3__45__cpo4swapE - _ZN39_INTERNAL_eba5bb68_4_k_cu_6abc8449_77374cuda3std3__45__cpo4cendE)
_ZN39_INTERNAL_eba5bb68_4_k_cu_6abc8449_77374cuda3std3__45__cpo4cendE:
	.zero		1
	.type		_ZN39_INTERNAL_eba5bb68_4_k_cu_6abc8449_77374cuda3std6ranges3__45__cpo4swapE,@object
	.size		_ZN39_INTERNAL_eba5bb68_4_k_cu_6abc8449_77374cuda3std6ranges3__45__cpo4swapE,(.L_10 - _ZN39_INTERNAL_eba5bb68_4_k_cu_6abc8449_77374cuda3std6ranges3__45__cpo4swapE)
_ZN39_INTERNAL_eba5bb68_4_k_cu_6abc8449_77374cuda3std6ranges3__45__cpo4swapE:
	.zero		1
.L_10:


//--------------------- .nv.constant0._ZN7cutlass13device_kernelINS_4gemm6kernel13GemmUniversalIN4cute5tupleIJiiiiEEENS1_10collective13CollectiveMmaINS1_35MainloopSm100TmaUmmaWarpSpecializedILi10ELi2ELi2ENS5_IJNS4_1CILi1EEESB_SB_EEEEENS5_IJNSA_ILi128EEENSA_ILi224EEENSA_ILi16EEEEEENS_10bfloat16_tENS5_IJlSB_lEEESI_SJ_NS4_8TiledMMAINS4_8MMA_AtomIJNS4_20SM100_MMA_F16BF16_SSISI_SI_fLi128ELi224ELNS4_4UMMA5MajorE0ELSO_0ELNSN_7ScaleInE0ELSP_0EEEEEENS4_6LayoutISC_NS5_IJNSA_ILi0EEEST_ST_EEEEENS5_IJNS4_10UnderscoreESW_SW_EEEEENS4_13SM90_TMA_LOADENS4_14ComposedLayoutINS4_7SwizzleILi1ELi4ELi3EEENS4_18smem_ptr_flag_bitsILi16EEENSS_INS5_IJNSA_ILi8EEESG_EEENS5_IJSG_SB_EEEEEEEvNS4_8identityESZ_S19_vS1A_EENS_8epilogue10collective18CollectiveEpilogueINS1C_23Sm100TmaWarpSpecializedILi2ELi1ELi224ELb1ELb0EEEJSH_NS5_IJNSS_ISE_SB_EENSS_ISF_SB_EEEEESI_SJ_SI_SJ_NS1C_6fusion15FusionCallbacksIS1G_NS1K_17LinearCombinationISI_fSI_fLNS_15FloatRoundStyleE2EEESH_S1J_JEEENS4_5SM1004TMEM4LOAD26SM100_TMEM_LOAD_32dp32b32xESZ_NS10_INS11_ILi2ELi4ELi3EEES14_NSS_INS5_IJS15_NSA_ILi32EEEEEENS5_IJS1V_SB_EEEEEEENS4_39AutoVectorizingCopyWithAssumedAlignmentILi128EEENS4_14SM90_TMA_STOREES1Z_S21_S21_EEEvvEEEEvNT_6ParamsE --------------------------
	.section	.nv.constant0._ZN7cutlass13device_kernelINS_4gemm6kernel13GemmUniversalIN4cute5tupleIJiiiiEEENS1_10collective13CollectiveMmaINS1_35MainloopSm100TmaUmmaWarpSpecializedILi10ELi2ELi2ENS5_IJNS4_1CILi1EEESB_SB_EEEEENS5_IJNSA_ILi128EEENSA_ILi224EEENSA_ILi16EEEEEENS_10bfloat16_tENS5_IJlSB_lEEESI_SJ_NS4_8TiledMMAINS4_8MMA_AtomIJNS4_20SM100_MMA_F16BF16_SSISI_SI_fLi128ELi224ELNS4_4UMMA5MajorE0ELSO_0ELNSN_7ScaleInE0ELSP_0EEEEEENS4_6LayoutISC_NS5_IJNSA_ILi0EEEST_ST_EEEEENS5_IJNS4_10UnderscoreESW_SW_EEEEENS4_13SM90_TMA_LOADENS4_14ComposedLayoutINS4_7SwizzleILi1ELi4ELi3EEENS4_18smem_ptr_flag_bitsILi16EEENSS_INS5_IJNSA_ILi8EEESG_EEENS5_IJSG_SB_EEEEEEEvNS4_8identityESZ_S19_vS1A_EENS_8epilogue10collective18CollectiveEpilogueINS1C_23Sm100TmaWarpSpecializedILi2ELi1ELi224ELb1ELb0EEEJSH_NS5_IJNSS_ISE_SB_EENSS_ISF_SB_EEEEESI_SJ_SI_SJ_NS1C_6fusion15FusionCallbacksIS1G_NS1K_17LinearCombinationISI_fSI_fLNS_15FloatRoundStyleE2EEESH_S1J_JEEENS4_5SM1004TMEM4LOAD26SM100_TMEM_LOAD_32dp32b32xESZ_NS10_INS11_ILi2ELi4ELi3EEES14_NSS_INS5_IJS15_NSA_ILi32EEEEEENS5_IJS1V_SB_EEEEEEENS4_39AutoVectorizingCopyWithAssumedAlignmentILi128EEENS4_14SM90_TMA_STOREES1Z_S21_S21_EEEvvEEEEvNT_6ParamsE,"a",@progbits
	.sectionflags	@""
	.align	4
.nv.constant0._ZN7cutlass13device_kernelINS_4gemm6kernel13GemmUniversalIN4cute5tupleIJiiiiEEENS1_10collective13CollectiveMmaINS1_35MainloopSm100TmaUmmaWarpSpecializedILi10ELi2ELi2ENS5_IJNS4_1CILi1EEESB_SB_EEEEENS5_IJNSA_ILi128EEENSA_ILi224EEENSA_ILi16EEEEEENS_10bfloat16_tENS5_IJlSB_lEEESI_SJ_NS4_8TiledMMAINS4_8MMA_AtomIJNS4_20SM100_MMA_F16BF16_SSISI_SI_fLi128ELi224ELNS4_4UMMA5MajorE0ELSO_0ELNSN_7ScaleInE0ELSP_0EEEEEENS4_6LayoutISC_NS5_IJNSA_ILi0EEEST_ST_EEEEENS5_IJNS4_10UnderscoreESW_SW_EEEEENS4_13SM90_TMA_LOADENS4_14ComposedLayoutINS4_7SwizzleILi1ELi4ELi3EEENS4_18smem_ptr_flag_bitsILi16EEENSS_INS5_IJNSA_ILi8EEESG_EEENS5_IJSG_SB_EEEEEEEvNS4_8identityESZ_S19_vS1A_EENS_8epilogue10collective18CollectiveEpilogueINS1C_23Sm100TmaWarpSpecializedILi2ELi1ELi224ELb1ELb0EEEJSH_NS5_IJNSS_ISE_SB_EENSS_ISF_SB_EEEEESI_SJ_SI_SJ_NS1C_6fusion15FusionCallbacksIS1G_NS1K_17LinearCombinationISI_fSI_fLNS_15FloatRoundStyleE2EEESH_S1J_JEEENS4_5SM1004TMEM4LOAD26SM100_TMEM_LOAD_32dp32b32xESZ_NS10_INS11_ILi2ELi4ELi3EEES14_NSS_INS5_IJS15_NSA_ILi32EEEEEENS5_IJS1V_SB_EEEEEEENS4_39AutoVectorizingCopyWithAssumedAlignmentILi128EEENS4_14SM90_TMA_STOREES1Z_S21_S21_EEEvvEEEEvNT_6ParamsE:
	.zero		2944


//--------------------- SYMBOLS --------------------------

	.type		.nv.reservedSmem.offset0,@object
	.size		.nv.reservedSmem.offset0,0x4
	.type		.nv.reservedSmem.cap,@object
	.size		.nv.reservedSmem.cap,0x4
	.type		__assertfail,@function
